	.target	sm_80

	.elftype	@"ET_EXEC"


//--------------------- .note.nv.tkinfo           --------------------------
	.section	.note.nv.tkinfo,"",@"SHT_NOTE"
	.sectionflags	@"SHF_NOTE_NV_TKINFO"
	.tkinfo
        /*0018*/ 	.word	0x00000002
        /*0030*/ 	.string	""
        /*0030*/ 	.string	"ptxas"
        /*0030*/ 	.string	"Cuda compilation tools, release 13.0, V13.0.88"
        /*0030*/ 	.string	"Build cuda_13.0.r13.0/compiler.36424714_0"
        /*0030*/ 	.string	"-v  -suppress-debug-info  -lineinfo  -arch sm_80 "



//--------------------- .note.nv.cuinfo           --------------------------
	.section	.note.nv.cuinfo,"",@"SHT_NOTE"
	.sectionflags	@"SHF_NOTE_NV_CUINFO"
        /*0018*/ 	.short	0x0002
        /*001a*/ 	.short	0x0050
        /*001c*/ 	.short	0x0082
	.zero		2


//--------------------- .nv.info                  --------------------------
	.section	.nv.info,"",@"SHT_CUDA_INFO"
	.align	4


	//----- nvinfo : EIATTR_REGCOUNT
	.align		4
        /*0000*/ 	.byte	0x04, 0x2f
        /*0002*/ 	.short	(.L_1 - .L_0)
	.align		4
.L_0:
        /*0004*/ 	.word	index@(matmul_kernel)
        /*0008*/ 	.word	0x00000020


	//----- nvinfo : EIATTR_FRAME_SIZE
	.align		4
.L_1:
        /*000c*/ 	.byte	0x04, 0x11
        /*000e*/ 	.short	(.L_3 - .L_2)
	.align		4
.L_2:
        /*0010*/ 	.word	index@(matmul_kernel)
        /*0014*/ 	.word	0x00002988


	//----- nvinfo : EIATTR_MIN_STACK_SIZE
	.align		4
.L_3:
        /*0018*/ 	.byte	0x04, 0x12
        /*001a*/ 	.short	(.L_5 - .L_4)
	.align		4
.L_4:
        /*001c*/ 	.word	index@(matmul_kernel)
        /*0020*/ 	.word	0x00002988
.L_5:


//--------------------- .nv.info.matmul_kernel    --------------------------
	.section	.nv.info.matmul_kernel,"",@"SHT_CUDA_INFO"
	.sectionflags	@""
	.align	4


	//----- nvinfo : EIATTR_CUDA_API_VERSION
	.align		4
        /*0000*/ 	.byte	0x04, 0x37
        /*0002*/ 	.short	(.L_7 - .L_6)
.L_6:
        /*0004*/ 	.word	0x00000082


	//----- nvinfo : EIATTR_SW2861232_WAR
	.align		4
.L_7:
        /*0008*/ 	.byte	0x01, 0x35
	.zero		2


	//----- nvinfo : EIATTR_PARAM_CBANK
	.align		4
        /*000c*/ 	.byte	0x04, 0x0a
        /*000e*/ 	.short	(.L_9 - .L_8)
	.align		4
.L_8:
        /*0010*/ 	.word	index@(.nv.constant0.matmul_kernel)
        /*0014*/ 	.short	0x0160
        /*0016*/ 	.short	0x0050


	//----- nvinfo : EIATTR_CBANK_PARAM_SIZE
	.align		4
.L_9:
        /*0018*/ 	.byte	0x03, 0x19
        /*001a*/ 	.short	0x0050


	//----- nvinfo : EIATTR_KPARAM_INFO
	.align		4
        /*001c*/ 	.byte	0x04, 0x17
        /*001e*/ 	.short	(.L_11 - .L_10)
.L_10:
        /*0020*/ 	.word	0x00000000
        /*0024*/ 	.short	0x000d
        /*0026*/ 	.short	0x0048
        /*0028*/ 	.byte	0x00, 0xf4, 0x21, 0x00


	//----- nvinfo : EIATTR_KPARAM_INFO
	.align		4
.L_11:
        /*002c*/ 	.byte	0x04, 0x17
        /*002e*/ 	.short	(.L_13 - .L_12)
.L_12:
        /*0030*/ 	.word	0x00000000
        /*0034*/ 	.short	0x000c
        /*0036*/ 	.short	0x0040
        /*0038*/ 	.byte	0x00, 0xf4, 0x21, 0x00


	//----- nvinfo : EIATTR_KPARAM_INFO
	.align		4
.L_13:
        /*003c*/ 	.byte	0x04, 0x17
        /*003e*/ 	.short	(.L_15 - .L_14)
.L_14:
        /*0040*/ 	.word	0x00000000
        /*0044*/ 	.short	0x000b
        /*0046*/ 	.short	0x0038
        /*0048*/ 	.byte	0x00, 0xf0, 0x11, 0x00


	//----- nvinfo : EIATTR_KPARAM_INFO
	.align		4
.L_15:
        /*004c*/ 	.byte	0x04, 0x17
        /*004e*/ 	.short	(.L_17 - .L_16)
.L_16:
        /*0050*/ 	.word	0x00000000
        /*0054*/ 	.short	0x000a
        /*0056*/ 	.short	0x0034
        /*0058*/ 	.byte	0x00, 0xf0, 0x11, 0x00


	//----- nvinfo : EIATTR_KPARAM_INFO
	.align		4
.L_17:
        /*005c*/ 	.byte	0x04, 0x17
        /*005e*/ 	.short	(.L_19 - .L_18)
.L_18:
        /*0060*/ 	.word	0x00000000
        /*0064*/ 	.short	0x0009
        /*0066*/ 	.short	0x0030
        /*0068*/ 	.byte	0x00, 0xf0, 0x11, 0x00


	//----- nvinfo : EIATTR_KPARAM_INFO
	.align		4
.L_19:
        /*006c*/ 	.byte	0x04, 0x17
        /*006e*/ 	.short	(.L_21 - .L_20)
.L_20:
        /*0070*/ 	.word	0x00000000
        /*0074*/ 	.short	0x0008
        /*0076*/ 	.short	0x002c
        /*0078*/ 	.byte	0x00, 0xf0, 0x11, 0x00


	//----- nvinfo : EIATTR_KPARAM_INFO
	.align		4
.L_21:
        /*007c*/ 	.byte	0x04, 0x17
        /*007e*/ 	.short	(.L_23 - .L_22)
.L_22:
        /*0080*/ 	.word	0x00000000
        /*0084*/ 	.short	0x0007
        /*0086*/ 	.short	0x0028
        /*0088*/ 	.byte	0x00, 0xf0, 0x11, 0x00


	//----- nvinfo : EIATTR_KPARAM_INFO
	.align		4
.L_23:
        /*008c*/ 	.byte	0x04, 0x17
        /*008e*/ 	.short	(.L_25 - .L_24)
.L_24:
        /*0090*/ 	.word	0x00000000
        /*0094*/ 	.short	0x0006
        /*0096*/ 	.short	0x0024
        /*0098*/ 	.byte	0x00, 0xf0, 0x11, 0x00


	//----- nvinfo : EIATTR_KPARAM_INFO
	.align		4
.L_25:
        /*009c*/ 	.byte	0x04, 0x17
        /*009e*/ 	.short	(.L_27 - .L_26)
.L_26:
        /*00a0*/ 	.word	0x00000000
        /*00a4*/ 	.short	0x0005
        /*00a6*/ 	.short	0x0020
        /*00a8*/ 	.byte	0x00, 0xf0, 0x11, 0x00


	//----- nvinfo : EIATTR_KPARAM_INFO
	.align		4
.L_27:
        /*00ac*/ 	.byte	0x04, 0x17
        /*00ae*/ 	.short	(.L_29 - .L_28)
.L_28:
        /*00b0*/ 	.word	0x00000000
        /*00b4*/ 	.short	0x0004
        /*00b6*/ 	.short	0x001c
        /*00b8*/ 	.byte	0x00, 0xf0, 0x11, 0x00


	//----- nvinfo : EIATTR_KPARAM_INFO
	.align		4
.L_29:
        /*00bc*/ 	.byte	0x04, 0x17
        /*00be*/ 	.short	(.L_31 - .L_30)
.L_30:
        /*00c0*/ 	.word	0x00000000
        /*00c4*/ 	.short	0x0003
        /*00c6*/ 	.short	0x0018
        /*00c8*/ 	.byte	0x00, 0xf0, 0x11, 0x00


	//----- nvinfo : EIATTR_KPARAM_INFO
	.align		4
.L_31:
        /*00cc*/ 	.byte	0x04, 0x17
        /*00ce*/ 	.short	(.L_33 - .L_32)
.L_32:
        /*00d0*/ 	.word	0x00000000
        /*00d4*/ 	.short	0x0002
        /*00d6*/ 	.short	0x0010
        /*00d8*/ 	.byte	0x00, 0xf4, 0x21, 0x00


	//----- nvinfo : EIATTR_KPARAM_INFO
	.align		4
.L_33:
        /*00dc*/ 	.byte	0x04, 0x17
        /*00de*/ 	.short	(.L_35 - .L_34)
.L_34:
        /*00e0*/ 	.word	0x00000000
        /*00e4*/ 	.short	0x0001
        /*00e6*/ 	.short	0x0008
        /*00e8*/ 	.byte	0x00, 0xf4, 0x21, 0x00


	//----- nvinfo : EIATTR_KPARAM_INFO
	.align		4
.L_35:
        /*00ec*/ 	.byte	0x04, 0x17
        /*00ee*/ 	.short	(.L_37 - .L_36)
.L_36:
        /*00f0*/ 	.word	0x00000000
        /*00f4*/ 	.short	0x0000
        /*00f6*/ 	.short	0x0000
        /*00f8*/ 	.byte	0x00, 0xf4, 0x21, 0x00


	//----- nvinfo : EIATTR_MAXREG_COUNT
	.align		4
.L_37:
        /*00fc*/ 	.byte	0x03, 0x1b
        /*00fe*/ 	.short	0x00ff


	//----- nvinfo : EIATTR_NUM_BARRIERS
	.align		4
        /*0100*/ 	.byte	0x02, 0x4c
        /*0102*/ 	.byte	0x01
	.zero		1


	//----- nvinfo : EIATTR_ANNOTATIONS
	.align		4
        /*0104*/ 	.byte	0x04, 0x55
        /*0106*/ 	.short	(.L_39 - .L_38)


	//   ....[0]....
.L_38:
        /*0108*/ 	.word	0x00000001
        /*010c*/ 	.byte	0x20, 0x05, 0x00, 0x00, 0x01, 0x00, 0x00, 0x00, 0x50, 0x05, 0x00, 0x00, 0x01, 0x00, 0x00, 0x00
        /* <DEDUP_REMOVED lines=1487> */
        /*5e0c*/ 	.byte	0xf0, 0xcc, 0x01, 0x00, 0x01, 0x00, 0x00, 0x00, 0x00, 0xcd, 0x01, 0x00


	//----- nvinfo : EIATTR_MERCURY_ISA_VERSION
	.align		4
.L_39:
        /*5e18*/ 	.byte	0x03, 0x5f
        /*5e1a*/ 	.short	0x0000


	//----- nvinfo : EIATTR_EXIT_INSTR_OFFSETS
	.align		4
        /*5e1c*/ 	.byte	0x04, 0x1c
        /*5e1e*/ 	.short	(.L_41 - .L_40)


	//   ....[0]....
.L_40:
        /*5e20*/ 	.word	0x00054980


	//   ....[1]....
        /*5e24*/ 	.word	0x000549b0


	//----- nvinfo : EIATTR_REQNTID
	.align		4
.L_41:
        /*5e28*/ 	.byte	0x04, 0x10
        /*5e2a*/ 	.short	(.L_43 - .L_42)
.L_42:
        /*5e2c*/ 	.word	0x00000040
        /*5e30*/ 	.word	0x00000001
        /*5e34*/ 	.word	0x00000001
.L_43:


//--------------------- .nv.callgraph             --------------------------
	.section	.nv.callgraph,"",@"SHT_CUDA_CALLGRAPH"
	.align	4
	.sectionentsize	8
	.align		4
        /*0000*/ 	.word	0x00000000
	.align		4
        /*0004*/ 	.word	0xffffffff
	.align		4
        /*0008*/ 	.word	0x00000000
	.align		4
        /*000c*/ 	.word	0xfffffffe
	.align		4
        /*0010*/ 	.word	0x00000000
	.align		4
        /*0014*/ 	.word	0xfffffffd
	.align		4
        /*0018*/ 	.word	0x00000000
	.align		4
        /*001c*/ 	.word	0xfffffffc


//--------------------- .nv.rel.action            --------------------------
	.section	.nv.rel.action,"",@"SHT_CUDA_RELOCINFO"
	.align	8
	.sectionentsize	8
        /*0000*/ 	.byte	0x73, 0x00, 0x00, 0x00, 0x00, 0x00, 0x00, 0x00, 0x00, 0x00, 0x00, 0x11, 0x25, 0x00, 0x05, 0x36


//--------------------- .nv.constant0.matmul_kernel --------------------------
	.section	.nv.constant0.matmul_kernel,"a",@progbits
	.sectionflags	@""
	.align	4
.nv.constant0.matmul_kernel:
	.zero		432


//--------------------- .text.matmul_kernel       --------------------------
	.section	.text.matmul_kernel,"ax",@progbits
	.sectioninfo	@"SHI_REGISTERS=32"
	.align	128
        .global         matmul_kernel
        .type           matmul_kernel,@function
        .size           matmul_kernel,(.L_x_5 - matmul_kernel)
        .other          matmul_kernel,@"STO_CUDA_ENTRY STV_DEFAULT"
matmul_kernel:
.text.matmul_kernel:
[----:B------:R-:W-:-:S03]  /*0000*/  IMAD.MOV.U32 R1, RZ, RZ, c[0x0][0x28] ;  /* 0x00000a00ff017624 */ /* 0x000fc600078e00ff */
[----:B------:R-:W-:Y:S01]  /*0010*/  IMAD.MOV.U32 R0, RZ, RZ, c[0x0][0x17c] ;  /* 0x00005f00ff007624 */ /* 0x000fe200078e00ff */
[----:B------:R-:W0:Y:S01]  /*0020*/  S2R R29, SR_TID.X ;  /* 0x00000000001d7919 */ /* 0x000e220000002100 */
[----:B------:R-:W-:Y:S01]  /*0030*/  IADD3 R1, R1, -0x2988, RZ ;  /* 0xffffd67801017810 */ /* 0x000fe20007ffe0ff */
[----:B------:R-:W-:Y:S02]  /*0040*/  ULDC.64 UR8, c[0x0][0x118] ;  /* 0x0000460000087ab9 */ /* 0x000fe40000000a00 */
[----:B------:R-:W-:-:S04]  /*0050*/  IADD3 R0, R0, 0xff, RZ ;  /* 0x000000ff00007810 */ /* 0x000fc80007ffe0ff */
[----:B------:R-:W-:-:S04]  /*0060*/  SHF.R.S32.HI R3, RZ, 0x1f, R0 ;  /* 0x0000001fff037819 */ /* 0x000fc80000011400 */
[----:B------:R-:W-:-:S04]  /*0070*/  LEA.HI R3, R3, R0, RZ, 0x8 ;  /* 0x0000000003037211 */ /* 0x000fc800078f40ff */
[----:B------:R-:W-:Y:S02]  /*0080*/  SHF.R.S32.HI R0, RZ, 0x8, R3 ;  /* 0x00000008ff007819 */ /* 0x000fe40000011403 */
[----:B------:R-:W1:Y:S03]  /*0090*/  S2R R3, SR_CTAID.X ;  /* 0x0000000000037919 */ /* 0x000e660000002500 */
[----:B------:R-:W-:-:S05]  /*00a0*/  IMAD.SHL.U32 R0, R0, 0x8, RZ ;  /* 0x0000000800007824 */ /* 0x000fca00078e00ff */
[-C--:B------:R-:W-:Y:S02]  /*00b0*/  IABS R7, R0.reuse ;  /* 0x0000000000077213 */ /* 0x080fe40000000000 */
[----:B------:R-:W-:Y:S02]  /*00c0*/  IABS R10, R0 ;  /* 0x00000000000a7213 */ /* 0x000fe40000000000 */
[----:B------:R-:W2:Y:S01]  /*00d0*/  I2F.RP R2, R7 ;  /* 0x0000000700027306 */ /* 0x000ea20000209400 */
[----:B-1----:R-:W-:-:S07]  /*00e0*/  IABS R8, R3 ;  /* 0x0000000300087213 */ /* 0x002fce0000000000 */
[----:B--2---:R-:W1:Y:S02]  /*00f0*/  MUFU.RCP R2, R2 ;  /* 0x0000000200027308 */ /* 0x004e640000001000 */
[----:B-1----:R-:W-:Y:S01]  /*0100*/  IADD3 R4, R2, 0xffffffe, RZ ;  /* 0x0ffffffe02047810 */ /* 0x002fe20007ffe0ff */
[----:B------:R-:W-:-:S05]  /*0110*/  IMAD.MOV R2, RZ, RZ, -R10 ;  /* 0x000000ffff027224 */ /* 0x000fca00078e0a0a */
[----:B------:R1:W2:Y:S02]  /*0120*/  F2I.FTZ.U32.TRUNC.NTZ R5, R4 ;  /* 0x0000000400057305 */ /* 0x0002a4000021f000 */
[----:B-1----:R-:W-:Y:S02]  /*0130*/  IMAD.MOV.U32 R4, RZ, RZ, RZ ;  /* 0x000000ffff047224 */ /* 0x002fe400078e00ff */
[----:B--2---:R-:W-:-:S04]  /*0140*/  IMAD.MOV R6, RZ, RZ, -R5 ;  /* 0x000000ffff067224 */ /* 0x004fc800078e0a05 */
[----:B------:R-:W-:Y:S02]  /*0150*/  IMAD R9, R6, R7, RZ ;  /* 0x0000000706097224 */ /* 0x000fe400078e02ff */
[----:B------:R-:W-:Y:S02]  /*0160*/  IMAD.MOV.U32 R6, RZ, RZ, R8 ;  /* 0x000000ffff067224 */ /* 0x000fe400078e0008 */
[----:B------:R-:W-:-:S06]  /*0170*/  IMAD.HI.U32 R5, R5, R9, R4 ;  /* 0x0000000905057227 */ /* 0x000fcc00078e0004 */
[----:B------:R-:W-:-:S04]  /*0180*/  IMAD.HI.U32 R5, R5, R6, RZ ;  /* 0x0000000605057227 */ /* 0x000fc800078e00ff */
[----:B------:R-:W-:-:S05]  /*0190*/  IMAD R2, R5, R2, R6 ;  /* 0x0000000205027224 */ /* 0x000fca00078e0206 */
[----:B------:R-:W-:-:S13]  /*01a0*/  ISETP.GT.U32.AND P1, PT, R7, R2, PT ;  /* 0x000000020700720c */ /* 0x000fda0003f24070 */
[----:B------:R-:W-:Y:S01]  /*01b0*/  @!P1 IMAD.IADD R2, R2, 0x1, -R7 ;  /* 0x0000000102029824 */ /* 0x000fe200078e0a07 */
[----:B------:R-:W-:Y:S02]  /*01c0*/  @!P1 IADD3 R5, R5, 0x1, RZ ;  /* 0x0000000105059810 */ /* 0x000fe40007ffe0ff */
[----:B------:R-:W-:Y:S02]  /*01d0*/  ISETP.NE.AND P1, PT, R0, RZ, PT ;  /* 0x000000ff0000720c */ /* 0x000fe40003f25270 */
[----:B------:R-:W-:Y:S02]  /*01e0*/  ISETP.GE.U32.AND P0, PT, R2, R7, PT ;  /* 0x000000070200720c */ /* 0x000fe40003f06070 */
[----:B------:R-:W-:-:S04]  /*01f0*/  LOP3.LUT R2, R3, R0, RZ, 0x3c, !PT ;  /* 0x0000000003027212 */ /* 0x000fc800078e3cff */
[----:B------:R-:W-:Y:S01]  /*0200*/  ISETP.GE.AND P2, PT, R2, RZ, PT ;  /* 0x000000ff0200720c */ /* 0x000fe20003f46270 */
[----:B------:R-:W-:-:S05]  /*0210*/  IMAD.MOV.U32 R2, RZ, RZ, c[0x0][0x178] ;  /* 0x00005e00ff027624 */ /* 0x000fca00078e00ff */
[----:B------:R-:W-:Y:S02]  /*0220*/  IADD3 R2, R2, 0xf, RZ ;  /* 0x0000000f02027810 */ /* 0x000fe40007ffe0ff */
[----:B------:R-:W-:-:S05]  /*0230*/  @P0 IADD3 R5, R5, 0x1, RZ ;  /* 0x0000000105050810 */ /* 0x000fca0007ffe0ff */
[----:B------:R-:W-:Y:S01]  /*0240*/  IMAD.MOV.U32 R4, RZ, RZ, R5 ;  /* 0x000000ffff047224 */ /* 0x000fe200078e0005 */
[----:B------:R-:W-:-:S03]  /*0250*/  SHF.R.S32.HI R5, RZ, 0x1f, R2 ;  /* 0x0000001fff057819 */ /* 0x000fc60000011402 */
[----:B------:R-:W-:Y:S01]  /*0260*/  @!P2 IMAD.MOV R4, RZ, RZ, -R4 ;  /* 0x000000ffff04a224 */ /* 0x000fe200078e0a04 */
[----:B------:R-:W-:Y:S02]  /*0270*/  @!P1 LOP3.LUT R4, RZ, R0, RZ, 0x33, !PT ;  /* 0x00000000ff049212 */ /* 0x000fe400078e33ff */
[----:B------:R-:W-:-:S03]  /*0280*/  LEA.HI R5, R5, R2, RZ, 0x4 ;  /* 0x0000000205057211 */ /* 0x000fc600078f20ff */
[----:B------:R-:W-:Y:S02]  /*0290*/  IMAD.SHL.U32 R2, R4, 0x8, RZ ;  /* 0x0000000804027824 */ /* 0x000fe400078e00ff */
[----:B------:R-:W-:-:S03]  /*02a0*/  IMAD.MOV R4, RZ, RZ, -R4 ;  /* 0x000000ffff047224 */ /* 0x000fc600078e0a04 */
[----:B------:R-:W-:Y:S01]  /*02b0*/  LEA.HI.SX32 R5, R5, -R2, 0x1c ;  /* 0x8000000205057211 */ /* 0x000fe200078fe2ff */
[----:B------:R-:W-:Y:S02]  /*02c0*/  IMAD R9, R0, R4, R3 ;  /* 0x0000000400097224 */ /* 0x000fe400078e0203 */
[----:B------:R-:W-:Y:S01]  /*02d0*/  IMAD.MOV.U32 R4, RZ, RZ, RZ ;  /* 0x000000ffff047224 */ /* 0x000fe200078e00ff */
[----:B------:R-:W-:-:S04]  /*02e0*/  IMNMX R10, R5, 0x8, PT ;  /* 0x00000008050a7817 */ /* 0x000fc80003800200 */
[-C--:B------:R-:W-:Y:S02]  /*02f0*/  IABS R8, R10.reuse ;  /* 0x0000000a00087213 */ /* 0x080fe40000000000 */
[----:B------:R-:W-:Y:S02]  /*0300*/  IABS R0, R10 ;  /* 0x0000000a00007213 */ /* 0x000fe40000000000 */
[----:B------:R-:W1:Y:S08]  /*0310*/  I2F.RP R6, R8 ;  /* 0x0000000800067306 */ /* 0x000e700000209400 */
[----:B-1----:R-:W1:Y:S02]  /*0320*/  MUFU.RCP R6, R6 ;  /* 0x0000000600067308 */ /* 0x002e640000001000 */
[----:B-1----:R-:W-:-:S06]  /*0330*/  IADD3 R5, R6, 0xffffffe, RZ ;  /* 0x0ffffffe06057810 */ /* 0x002fcc0007ffe0ff */
[----:B------:R-:W1:Y:S02]  /*0340*/  F2I.FTZ.U32.TRUNC.NTZ R5, R5 ;  /* 0x0000000500057305 */ /* 0x000e64000021f000 */
[----:B-1----:R-:W-:-:S04]  /*0350*/  IMAD.MOV R7, RZ, RZ, -R5 ;  /* 0x000000ffff077224 */ /* 0x002fc800078e0a05 */
[----:B------:R-:W-:Y:S01]  /*0360*/  IMAD.MOV.U32 R3, RZ, RZ, R7 ;  /* 0x000000ffff037224 */ /* 0x000fe200078e0007 */
[----:B------:R-:W-:-:S03]  /*0370*/  IABS R7, R9 ;  /* 0x0000000900077213 */ /* 0x000fc60000000000 */
[----:B------:R-:W-:-:S04]  /*0380*/  IMAD R3, R3, R8, RZ ;  /* 0x0000000803037224 */ /* 0x000fc800078e02ff */
[----:B------:R-:W-:-:S04]  /*0390*/  IMAD.HI.U32 R4, R5, R3, R4 ;  /* 0x0000000305047227 */ /* 0x000fc800078e0004 */
[----:B------:R-:W-:Y:S02]  /*03a0*/  IMAD.MOV R3, RZ, RZ, -R0 ;  /* 0x000000ffff037224 */ /* 0x000fe400078e0a00 */
[----:B------:R-:W-:Y:S01]  /*03b0*/  IMAD.HI.U32 R0, R4, R7, RZ ;  /* 0x0000000704007227 */ /* 0x000fe200078e00ff */
[----:B0-----:R-:W-:-:S03]  /*03c0*/  LOP3.LUT R4, R29, 0xf, RZ, 0xc0, !PT ;  /* 0x0000000f1d047812 */ /* 0x001fc600078ec0ff */
[----:B------:R-:W-:Y:S02]  /*03d0*/  IMAD R3, R0, R3, R7 ;  /* 0x0000000300037224 */ /* 0x000fe400078e0207 */
[----:B------:R-:W-:-:S03]  /*03e0*/  IMAD.MOV.U32 R5, RZ, RZ, 0x7f ;  /* 0x0000007fff057424 */ /* 0x000fc600078e00ff */
[----:B------:R-:W-:Y:S02]  /*03f0*/  ISETP.GT.U32.AND P1, PT, R8, R3, PT ;  /* 0x000000030800720c */ /* 0x000fe40003f24070 */
[----:B------:R-:W-:-:S11]  /*0400*/  IADD3 R12, R5, c[0x0][0x180], RZ ;  /* 0x00006000050c7a10 */ /* 0x000fd60007ffe0ff */
[----:B------:R-:W-:Y:S01]  /*0410*/  @!P1 IMAD.IADD R3, R3, 0x1, -R8 ;  /* 0x0000000103039824 */ /* 0x000fe200078e0a08 */
[----:B------:R-:W-:Y:S02]  /*0420*/  @!P1 IADD3 R0, R0, 0x1, RZ ;  /* 0x0000000100009810 */ /* 0x000fe40007ffe0ff */
[----:B------:R-:W-:Y:S02]  /*0430*/  ISETP.NE.AND P1, PT, R10, RZ, PT ;  /* 0x000000ff0a00720c */ /* 0x000fe40003f25270 */
[----:B------:R-:W-:Y:S02]  /*0440*/  ISETP.GE.U32.AND P0, PT, R3, R8, PT ;  /* 0x000000080300720c */ /* 0x000fe40003f06070 */
[----:B------:R-:W-:-:S04]  /*0450*/  LOP3.LUT R3, R9, R10, RZ, 0x3c, !PT ;  /* 0x0000000a09037212 */ /* 0x000fc800078e3cff */
[----:B------:R-:W-:-:S07]  /*0460*/  ISETP.GE.AND P2, PT, R3, RZ, PT ;  /* 0x000000ff0300720c */ /* 0x000fce0003f46270 */
[----:B------:R-:W-:Y:S02]  /*0470*/  @P0 IADD3 R0, R0, 0x1, RZ ;  /* 0x0000000100000810 */ /* 0x000fe40007ffe0ff */
[----:B------:R-:W-:-:S04]  /*0480*/  ISETP.GT.AND P0, PT, R12, 0x7f, PT ;  /* 0x0000007f0c00780c */ /* 0x000fc80003f04270 */
[----:B------:R-:W-:Y:S01]  /*0490*/  @!P2 IMAD.MOV R0, RZ, RZ, -R0 ;  /* 0x000000ffff00a224 */ /* 0x000fe200078e0a00 */
[----:B------:R-:W-:-:S05]  /*04a0*/  @!P1 LOP3.LUT R0, RZ, R10, RZ, 0x33, !PT ;  /* 0x0000000aff009212 */ /* 0x000fca00078e33ff */
[----:B------:R-:W-:Y:S02]  /*04b0*/  IMAD.MOV R3, RZ, RZ, -R0 ;  /* 0x000000ffff037224 */ /* 0x000fe400078e0a00 */
[----:B------:R-:W-:Y:S02]  /*04c0*/  IMAD.SHL.U32 R28, R0, 0x100, RZ ;  /* 0x00000100001c7824 */ /* 0x000fe400078e00ff */
[----:B------:R-:W-:-:S04]  /*04d0*/  IMAD R3, R10, R3, R9 ;  /* 0x000000030a037224 */ /* 0x000fc800078e0209 */
[----:B------:R-:W-:Y:S01]  /*04e0*/  IMAD.IADD R3, R2, 0x1, R3 ;  /* 0x0000000102037824 */ /* 0x000fe200078e0203 */
[----:B------:R-:W-:-:S03]  /*04f0*/  SHF.R.U32.HI R2, RZ, 0x4, R29 ;  /* 0x00000004ff027819 */ /* 0x000fc6000001161d */
[----:B------:R-:W-:Y:S01]  /*0500*/  IMAD R3, R3, 0x10, R4 ;  /* 0x0000001003037824 */ /* 0x000fe200078e0204 */
[----:B------:R-:W-:-:S04]  /*0510*/  SGXT.U32 R11, R2, 0x2 ;  /* 0x00000002020b781a */ /* 0x000fc80000000000 */
[----:B------:R0:W-:Y:S01]  /*0520*/  STL [R1+0x173c], R3 ;  /* 0x00173c0301007387 */ /* 0x0001e20000100800 */
[C---:B------:R-:W-:Y:S02]  /*0530*/  LOP3.LUT R4, R11.reuse, 0x4, RZ, 0xfc, !PT ;  /* 0x000000040b047812 */ /* 0x040fe400078efcff */
[C---:B------:R-:W-:Y:S01]  /*0540*/  LOP3.LUT R2, R11.reuse, 0x8, RZ, 0xfc, !PT ;  /* 0x000000080b027812 */ /* 0x040fe200078efcff */
[----:B------:R0:W-:Y:S01]  /*0550*/  STL [R1+0x300], R28 ;  /* 0x0003001c01007387 */ /* 0x0001e20000100800 */
[C---:B------:R-:W-:Y:S02]  /*0560*/  LOP3.LUT R5, R11.reuse, 0xc, RZ, 0xfc, !PT ;  /* 0x0000000c0b057812 */ /* 0x040fe400078efcff */
[C---:B------:R-:W-:Y:S02]  /*0570*/  LOP3.LUT R4, R11.reuse, 0x10, RZ, 0xfc, !PT ;  /* 0x000000100b047812 */ /* 0x040fe400078efcff */
[C---:B------:R-:W-:Y:S02]  /*0580*/  LOP3.LUT R2, R11.reuse, 0x14, RZ, 0xfc, !PT ;  /* 0x000000140b027812 */ /* 0x040fe400078efcff */
[----:B------:R-:W-:-:S02]  /*0590*/  LOP3.LUT R5, R11, 0x18, RZ, 0xfc, !PT ;  /* 0x000000180b057812 */ /* 0x000fc400078efcff */
[C---:B------:R-:W-:Y:S02]  /*05a0*/  LOP3.LUT R4, R11.reuse, 0x1c, RZ, 0xfc, !PT ;  /* 0x0000001c0b047812 */ /* 0x040fe400078efcff */
[C---:B------:R-:W-:Y:S02]  /*05b0*/  LOP3.LUT R2, R11.reuse, 0x20, RZ, 0xfc, !PT ;  /* 0x000000200b027812 */ /* 0x040fe400078efcff */
        /* <DEDUP_REMOVED lines=20> */
[----:B------:R-:W-:Y:S01]  /*0700*/  LOP3.LUT R2, R11, 0x78, RZ, 0xfc, !PT ;  /* 0x000000780b027812 */ /* 0x000fe200078efcff */
[----:B------:R-:W-:Y:S05]  /*0710*/  @P0 BRA `(.L_x_0) ;  /* 0x000001a000000947 */ /* 0x000fea0003800000 */
[C---:B0-----:R-:W-:Y:S01]  /*0720*/  IMAD.SHL.U32 R2, R29.reuse, 0x10, RZ ;  /* 0x000000101d027824 */ /* 0x041fe200078e00ff */
[----:B------:R-:W-:Y:S01]  /*0730*/  CS2R R24, SRZ ;  /* 0x0000000000187805 */ /* 0x000fe2000001ff00 */
[----:B------:R-:W-:Y:S01]  /*0740*/  IMAD.SHL.U32 R0, R29, 0x20, RZ ;  /* 0x000000201d007824 */ /* 0x000fe200078e00ff */
[----:B------:R-:W-:Y:S01]  /*0750*/  CS2R R26, SRZ ;  /* 0x00000000001a7805 */ /* 0x000fe2000001ff00 */
[----:B------:R-:W-:Y:S01]  /*0760*/  CS2R R20, SRZ ;  /* 0x0000000000147805 */ /* 0x000fe2000001ff00 */
[----:B------:R0:W-:Y:S01]  /*0770*/  STL [R1+0x1738], R2 ;  /* 0x0017380201007387 */ /* 0x0001e20000100800 */
[----:B------:R-:W-:Y:S01]  /*0780*/  CS2R R22, SRZ ;  /* 0x0000000000167805 */ /* 0x000fe2000001ff00 */
[----:B------:R-:W-:Y:S01]  /*0790*/  LOP3.LUT R0, R0, 0x60, RZ, 0xc0, !PT ;  /* 0x0000006000007812 */ /* 0x000fe200078ec0ff */
[----:B------:R-:W-:Y:S01]  /*07a0*/  CS2R R16, SRZ ;  /* 0x0000000000107805 */ /* 0x000fe2000001ff00 */
[----:B------:R0:W-:Y:S01]  /*07b0*/  STL [R1], RZ ;  /* 0x000000ff01007387 */ /* 0x0001e20000100800 */
[----:B------:R-:W-:Y:S01]  /*07c0*/  CS2R R18, SRZ ;  /* 0x0000000000127805 */ /* 0x000fe2000001ff00 */
[----:B------:R-:W-:Y:S01]  /*07d0*/  CS2R R12, SRZ ;  /* 0x00000000000c7805 */ /* 0x000fe2000001ff00 */
[----:B------:R-:W-:Y:S01]  /*07e0*/  CS2R R14, SRZ ;  /* 0x00000000000e7805 */ /* 0x000fe2000001ff00 */
[----:B------:R0:W-:Y:S01]  /*07f0*/  STL [R1+0x4], RZ ;  /* 0x000004ff01007387 */ /* 0x0001e20000100800 */
[----:B------:R-:W-:Y:S01]  /*0800*/  CS2R R8, SRZ ;  /* 0x0000000000087805 */ /* 0x000fe2000001ff00 */
[----:B------:R-:W-:Y:S01]  /*0810*/  CS2R R10, SRZ ;  /* 0x00000000000a7805 */ /* 0x000fe2000001ff00 */
[----:B------:R-:W-:Y:S01]  /*0820*/  CS2R R4, SRZ ;  /* 0x0000000000047805 */ /* 0x000fe2000001ff00 */
[----:B------:R0:W-:Y:S01]  /*0830*/  STL [R1+0x8], RZ ;  /* 0x000008ff01007387 */ /* 0x0001e20000100800 */
[----:B------:R-:W-:-:S03]  /*0840*/  CS2R R6, SRZ ;  /* 0x0000000000067805 */ /* 0x000fc6000001ff00 */
[----:B------:R0:W-:Y:S04]  /*0850*/  STL [R1+0xc], RZ ;  /* 0x00000cff01007387 */ /* 0x0001e80000100800 */
[----:B------:R0:W-:Y:S04]  /*0860*/  STL [R1+0x10], RZ ;  /* 0x000010ff01007387 */ /* 0x0001e80000100800 */
[----:B------:R0:W-:Y:S04]  /*0870*/  STL [R1+0x14], RZ ;  /* 0x000014ff01007387 */ /* 0x0001e80000100800 */
[----:B------:R0:W-:Y:S04]  /*0880*/  STL [R1+0x18], RZ ;  /* 0x000018ff01007387 */ /* 0x0001e80000100800 */
[----:B------:R0:W-:Y:S04]  /*0890*/  STL [R1+0x1c], RZ ;  /* 0x00001cff01007387 */ /* 0x0001e80000100800 */
[----:B------:R0:W-:Y:S01]  /*08a0*/  STL [R1+0x1740], R0 ;  /* 0x0017400001007387 */ /* 0x0001e20000100800 */
[----:B------:R-:W-:Y:S05]  /*08b0*/  BRA `(.L_x_1) ;  /* 0x00051ab000007947 */ /* 0x000fea0003800000 */
.L_x_0:
[----:B0-----:R-:W-:Y:S01]  /*08c0*/  IABS R6, c[0x0][0x17c] ;  /* 0x00005f0000067a13 */ /* 0x001fe20000000000 */
[----:B------:R-:W-:Y:S01]  /*08d0*/  IMAD.MOV.U32 R15, RZ, RZ, R3 ;  /* 0x000000ffff0f7224 */ /* 0x000fe200078e0003 */
[C---:B------:R-:W-:Y:S01]  /*08e0*/  IADD3 R4, R28.reuse, 0xff, RZ ;  /* 0x000000ff1c047810 */ /* 0x040fe20007ffe0ff */
[----:B------:R-:W-:Y:S01]  /*08f0*/  IMAD.MOV.U32 R24, RZ, RZ, RZ ;  /* 0x000000ffff187224 */ /* 0x000fe200078e00ff */
[----:B------:R-:W0:Y:S01]  /*0900*/  I2F.RP R0, R6 ;  /* 0x0000000600007306 */ /* 0x000e220000209400 */
[----:B------:R-:W-:Y:S01]  /*0910*/  IADD3 R3, R28, 0xfe, RZ ;  /* 0x000000fe1c037810 */ /* 0x000fe20007ffe0ff */
[----:B------:R-:W-:Y:S01]  /*0920*/  IMAD.MOV.U32 R23, RZ, RZ, R15 ;  /* 0x000000ffff177224 */ /* 0x000fe200078e000f */
[----:B------:R-:W-:-:S02]  /*0930*/  IABS R2, R4 ;  /* 0x0000000400027213 */ /* 0x000fc40000000000 */
[----:B------:R-:W-:Y:S01]  /*0940*/  IABS R9, R3 ;  /* 0x0000000300097213 */ /* 0x000fe20000000000 */
[----:B------:R-:W-:Y:S01]  /*0950*/  IMAD.MOV.U32 R27, RZ, RZ, R23 ;  /* 0x000000ffff1b7224 */ /* 0x000fe200078e0017 */
[----:B------:R-:W-:Y:S02]  /*0960*/  ISETP.GE.AND P4, PT, R4, RZ, PT ;  /* 0x000000ff0400720c */ /* 0x000fe40003f86270 */
[----:B------:R-:W-:Y:S02]  /*0970*/  ISETP.GE.AND P1, PT, R3, RZ, PT ;  /* 0x000000ff0300720c */ /* 0x000fe40003f26270 */
[C---:B------:R-:W-:Y:S02]  /*0980*/  IADD3 R3, R28.reuse, 0xfa, RZ ;  /* 0x000000fa1c037810 */ /* 0x040fe40007ffe0ff */
[----:B------:R-:W-:Y:S01]  /*0990*/  IADD3 R18, R28, 0xe9, RZ ;  /* 0x000000e91c127810 */ /* 0x000fe20007ffe0ff */
[----:B0-----:R-:W0:Y:S03]  /*09a0*/  MUFU.RCP R0, R0 ;  /* 0x0000000000007308 */ /* 0x001e260000001000 */
[----:B------:R-:W-:-:S02]  /*09b0*/  IABS R15, R18 ;  /* 0x00000012000f7213 */ /* 0x000fc40000000000 */
[----:B0-----:R-:W-:-:S04]  /*09c0*/  IADD3 R0, R0, 0xffffffe, RZ ;  /* 0x0ffffffe00007810 */ /* 0x001fc80007ffe0ff */
[----:B------:R-:W0:Y:S02]  /*09d0*/  F2I.FTZ.U32.TRUNC.NTZ R25, R0 ;  /* 0x0000000000197305 */ /* 0x000e24000021f000 */
[----:B0-----:R-:W-:-:S04]  /*09e0*/  IMAD.MOV R0, RZ, RZ, -R25 ;  /* 0x000000ffff007224 */ /* 0x001fc800078e0a19 */
[----:B------:R-:W-:-:S04]  /*09f0*/  IMAD R0, R0, R6, RZ ;  /* 0x0000000600007224 */ /* 0x000fc800078e02ff */
[----:B------:R-:W-:Y:S01]  /*0a00*/  IMAD.HI.U32 R24, R25, R0, R24 ;  /* 0x0000000019187227 */ /* 0x000fe200078e0018 */
[----:B------:R-:W-:-:S04]  /*0a10*/  IADD3 R0, R28, 0xfd, RZ ;  /* 0x000000fd1c007810 */ /* 0x000fc80007ffe0ff */
[----:B------:R-:W-:Y:S01]  /*0a20*/  IABS R5, R0 ;  /* 0x0000000000057213 */ /* 0x000fe20000000000 */
[----:B------:R-:W-:Y:S01]  /*0a30*/  IMAD.HI.U32 R7, R24, R2, RZ ;  /* 0x0000000218077227 */ /* 0x000fe200078e00ff */
[----:B------:R-:W-:Y:S02]  /*0a40*/  ISETP.GE.AND P6, PT, R0, RZ, PT ;  /* 0x000000ff0000720c */ /* 0x000fe40003fc6270 */
[----:B------:R-:W-:Y:S01]  /*0a50*/  IABS R0, R3 ;  /* 0x0000000300007213 */ /* 0x000fe20000000000 */
[----:B------:R-:W-:-:S04]  /*0a60*/  IMAD.HI.U32 R8, R24, R9, RZ ;  /* 0x0000000918087227 */ /* 0x000fc800078e00ff */
[----:B------:R-:W-:Y:S02]  /*0a70*/  IMAD.MOV R7, RZ, RZ, -R7 ;  /* 0x000000ffff077224 */ /* 0x000fe400078e0a07 */
[----:B------:R-:W-:Y:S02]  /*0a80*/  IMAD.MOV R8, RZ, RZ, -R8 ;  /* 0x000000ffff087224 */ /* 0x000fe400078e0a08 */
[----:B------:R-:W-:Y:S01]  /*0a90*/  IMAD R2, R6, R7, R2 ;  /* 0x0000000706027224 */ /* 0x000fe200078e0202 */
[----:B------:R-:W-:Y:S01]  /*0aa0*/  IADD3 R7, R28, 0xfc, RZ ;  /* 0x000000fc1c077810 */ /* 0x000fe20007ffe0ff */
[----:B------:R-:W-:Y:S01]  /*0ab0*/  IMAD R9, R6, R8, R9 ;  /* 0x0000000806097224 */ /* 0x000fe200078e0209 */
[----:B------:R-:W-:Y:S01]  /*0ac0*/  IADD3 R8, R28, 0xfb, RZ ;  /* 0x000000fb1c087810 */ /* 0x000fe20007ffe0ff */
[----:B------:R-:W-:Y:S01]  /*0ad0*/  IMAD.HI.U32 R10, R24, R5, RZ ;  /* 0x00000005180a7227 */ /* 0x000fe200078e00ff */
[----:B------:R-:W-:Y:S02]  /*0ae0*/  IABS R11, R7 ;  /* 0x00000007000b7213 */ /* 0x000fe40000000000 */
[C---:B------:R-:W-:Y:S01]  /*0af0*/  ISETP.GT.U32.AND P3, PT, R6.reuse, R9, PT ;  /* 0x000000090600720c */ /* 0x040fe20003f64070 */
[----:B------:R-:W-:Y:S01]  /*0b00*/  IMAD.MOV R10, RZ, RZ, -R10 ;  /* 0x000000ffff0a7224 */ /* 0x000fe200078e0a0a */
[----:B------:R-:W-:Y:S01]  /*0b10*/  ISETP.GT.U32.AND P0, PT, R6, R2, PT ;  /* 0x000000020600720c */ /* 0x000fe20003f04070 */
[----:B------:R-:W-:-:S04]  /*0b20*/  IMAD.HI.U32 R4, R24, R11, RZ ;  /* 0x0000000b18047227 */ /* 0x000fc800078e00ff */
[----:B------:R-:W-:Y:S02]  /*0b30*/  IMAD.MOV R4, RZ, RZ, -R4 ;  /* 0x000000ffff047224 */ /* 0x000fe400078e0a04 */
[C---:B------:R-:W-:Y:S01]  /*0b40*/  IMAD R5, R6.reuse, R10, R5 ;  /* 0x0000000a06057224 */ /* 0x040fe200078e0205 */
[----:B------:R-:W-:Y:S01]  /*0b50*/  IABS R10, R8 ;  /* 0x00000008000a7213 */ /* 0x000fe20000000000 */
[----:B------:R-:W-:Y:S01]  /*0b60*/  IMAD R11, R6, R4, R11 ;  /* 0x00000004060b7224 */ /* 0x000fe200078e020b */
[----:B------:R-:W-:Y:S01]  /*0b70*/  IADD3 R4, R28, 0xf9, RZ ;  /* 0x000000f91c047810 */ /* 0x000fe20007ffe0ff */
[--C-:B------:R-:W-:Y:S02]  /*0b80*/  @!P3 IMAD.IADD R9, R9, 0x1, -R6.reuse ;  /* 0x000000010909b824 */ /* 0x100fe400078e0a06 */
[----:B------:R-:W-:Y:S01]  /*0b90*/  @!P0 IMAD.IADD R2, R2, 0x1, -R6 ;  /* 0x0000000102028824 */ /* 0x000fe200078e0a06 */
[----:B------:R-:W-:Y:S01]  /*0ba0*/  ISETP.GT.U32.AND P0, PT, R6, R5, PT ;  /* 0x000000050600720c */ /* 0x000fe20003f04070 */
[----:B------:R-:W-:Y:S01]  /*0bb0*/  IMAD.HI.U32 R12, R24, R10, RZ ;  /* 0x0000000a180c7227 */ /* 0x000fe200078e00ff */
[----:B------:R-:W-:-:S02]  /*0bc0*/  ISETP.GT.U32.AND P3, PT, R6, R9, PT ;  /* 0x000000090600720c */ /* 0x000fc40003f64070 */
[C---:B------:R-:W-:Y:S01]  /*0bd0*/  ISETP.GT.U32.AND P5, PT, R6.reuse, R11, PT ;  /* 0x0000000b0600720c */ /* 0x040fe20003fa4070 */
[----:B------:R-:W-:Y:S01]  /*0be0*/  IMAD.MOV R12, RZ, RZ, -R12 ;  /* 0x000000ffff0c7224 */ /* 0x000fe200078e0a0c */
[----:B------:R-:W-:Y:S01]  /*0bf0*/  ISETP.GT.U32.AND P2, PT, R6, R2, PT ;  /* 0x000000020600720c */ /* 0x000fe20003f44070 */
[----:B------:R-:W-:-:S04]  /*0c00*/  IMAD.HI.U32 R20, R24, R15, RZ ;  /* 0x0000000f18147227 */ /* 0x000fc800078e00ff */
[----:B------:R-:W-:Y:S02]  /*0c10*/  IMAD R10, R6, R12, R10 ;  /* 0x0000000c060a7224 */ /* 0x000fe400078e020a */
[--C-:B------:R-:W-:Y:S02]  /*0c20*/  @!P0 IMAD.IADD R5, R5, 0x1, -R6.reuse ;  /* 0x0000000105058824 */ /* 0x100fe400078e0a06 */
[--C-:B------:R-:W-:Y:S01]  /*0c30*/  @!P3 IMAD.IADD R9, R9, 0x1, -R6.reuse ;  /* 0x000000010909b824 */ /* 0x100fe200078e0a06 */
[----:B------:R-:W-:Y:S01]  /*0c40*/  ISETP.GE.AND P3, PT, R8, RZ, PT ;  /* 0x000000ff0800720c */ /* 0x000fe20003f66270 */
[--C-:B------:R-:W-:Y:S01]  /*0c50*/  @!P5 IMAD.IADD R11, R11, 0x1, -R6.reuse ;  /* 0x000000010b0bd824 */ /* 0x100fe200078e0a06 */
[----:B------:R-:W-:Y:S01]  /*0c60*/  ISETP.GT.U32.AND P0, PT, R6, R5, PT ;  /* 0x000000050600720c */ /* 0x000fe20003f04070 */
[----:B------:R-:W-:Y:S01]  /*0c70*/  @!P2 IMAD.IADD R2, R2, 0x1, -R6 ;  /* 0x000000010202a824 */ /* 0x000fe200078e0a06 */
[----:B------:R-:W-:Y:S01]  /*0c80*/  ISETP.GE.AND P2, PT, R7, RZ, PT ;  /* 0x000000ff0700720c */ /* 0x000fe20003f46270 */
[----:B------:R-:W-:Y:S01]  /*0c90*/  IMAD.MOV.U32 R13, RZ, RZ, R9 ;  /* 0x000000ffff0d7224 */ /* 0x000fe200078e0009 */
[----:B------:R-:W-:Y:S01]  /*0ca0*/  ISETP.GT.U32.AND P5, PT, R6, R11, PT ;  /* 0x0000000b0600720c */ /* 0x000fe20003fa4070 */
[----:B------:R-:W-:Y:S01]  /*0cb0*/  IMAD.HI.U32 R8, R24, R0, RZ ;  /* 0x0000000018087227 */ /* 0x000fe200078e00ff */
[----:B------:R-:W-:-:S03]  /*0cc0*/  IABS R7, R4 ;  /* 0x0000000400077213 */ /* 0x000fc60000000000 */
[----:B------:R-:W-:Y:S02]  /*0cd0*/  IMAD.MOV.U32 R14, RZ, RZ, R2 ;  /* 0x000000ffff0e7224 */ /* 0x000fe400078e0002 */
[----:B------:R-:W-:Y:S01]  /*0ce0*/  @!P1 IMAD.MOV R13, RZ, RZ, -R13 ;  /* 0x000000ffff0d9224 */ /* 0x000fe200078e0a0d */
[----:B------:R-:W-:Y:S01]  /*0cf0*/  ISETP.GE.AND P1, PT, R3, RZ, PT ;  /* 0x000000ff0300720c */ /* 0x000fe20003f26270 */
[----:B------:R-:W-:Y:S01]  /*0d00*/  IMAD.MOV R3, RZ, RZ, -R8 ;  /* 0x000000ffff037224 */ /* 0x000fe200078e0a08 */
[----:B------:R-:W-:Y:S01]  /*0d10*/  IADD3 R8, R28, 0xf8, RZ ;  /* 0x000000f81c087810 */ /* 0x000fe20007ffe0ff */
[----:B------:R-:W-:-:S04]  /*0d20*/  IMAD.HI.U32 R2, R24, R7, RZ ;  /* 0x0000000718027227 */ /* 0x000fc800078e00ff */
[----:B------:R-:W-:Y:S01]  /*0d30*/  @!P4 IMAD.MOV R14, RZ, RZ, -R14 ;  /* 0x000000ffff0ec224 */ /* 0x000fe200078e0a0e */
[C---:B------:R-:W-:Y:S01]  /*0d40*/  ISETP.GT.U32.AND P4, PT, R6.reuse, R10, PT ;  /* 0x0000000a0600720c */ /* 0x040fe20003f84070 */
[----:B------:R-:W-:Y:S01]  /*0d50*/  IMAD R0, R6, R3, R0 ;  /* 0x0000000306007224 */ /* 0x000fe200078e0200 */
[----:B------:R-:W-:Y:S01]  /*0d60*/  IADD3 R3, R28, 0xf7, RZ ;  /* 0x000000f71c037810 */ /* 0x000fe20007ffe0ff */
[----:B------:R-:W-:Y:S01]  /*0d70*/  IMAD.MOV R2, RZ, RZ, -R2 ;  /* 0x000000ffff027224 */ /* 0x000fe200078e0a02 */
[----:B------:R-:W-:Y:S01]  /*0d80*/  STL [R1+0xb8], R14 ;  /* 0x0000b80e01007387 */ /* 0x000fe20000100800 */
[--C-:B------:R-:W-:Y:S01]  /*0d90*/  @!P0 IMAD.IADD R5, R5, 0x1, -R6.reuse ;  /* 0x0000000105058824 */ /* 0x100fe200078e0a06 */
[----:B------:R-:W-:Y:S01]  /*0da0*/  ISETP.GE.AND P0, PT, R4, RZ, PT ;  /* 0x000000ff0400720c */ /* 0x000fe20003f06270 */
[--C-:B------:R-:W-:Y:S01]  /*0db0*/  @!P5 IMAD.IADD R11, R11, 0x1, -R6.reuse ;  /* 0x000000010b0bd824 */ /* 0x100fe200078e0a06 */
[----:B------:R0:W-:Y:S01]  /*0dc0*/  STL [R1+0x74], R13 ;  /* 0x0000740d01007387 */ /* 0x0001e20000100800 */
[C---:B------:R-:W-:Y:S01]  /*0dd0*/  ISETP.GT.U32.AND P5, PT, R6.reuse, R0, PT ;  /* 0x000000000600720c */ /* 0x040fe20003fa4070 */
[----:B------:R-:W-:Y:S01]  /*0de0*/  IMAD R7, R6, R2, R7 ;  /* 0x0000000206077224 */ /* 0x000fe200078e0207 */
[----:B------:R-:W-:Y:S01]  /*0df0*/  IABS R4, R8 ;  /* 0x0000000800047213 */ /* 0x000fe20000000000 */
[----:B------:R-:W-:Y:S01]  /*0e00*/  IMAD.MOV.U32 R12, RZ, RZ, R11 ;  /* 0x000000ffff0c7224 */ /* 0x000fe200078e000b */
[----:B------:R-:W-:Y:S01]  /*0e10*/  IABS R9, R3 ;  /* 0x0000000300097213 */ /* 0x000fe20000000000 */
[----:B------:R-:W-:Y:S01]  /*0e20*/  @!P4 IMAD.IADD R10, R10, 0x1, -R6 ;  /* 0x000000010a0ac824 */ /* 0x000fe200078e0a06 */
[----:B------:R-:W-:Y:S01]  /*0e30*/  IADD3 R2, R28, 0xf6, RZ ;  /* 0x000000f61c027810 */ /* 0x000fe20007ffe0ff */
[----:B------:R-:W-:-:S03]  /*0e40*/  IMAD.HI.U32 R11, R24, R4, RZ ;  /* 0x00000004180b7227 */ /* 0x000fc600078e00ff */
[----:B------:R-:W-:Y:S01]  /*0e50*/  ISETP.GT.U32.AND P4, PT, R6, R10, PT ;  /* 0x0000000a0600720c */ /* 0x000fe20003f84070 */
[----:B0-----:R-:W-:Y:S01]  /*0e60*/  IMAD.MOV.U32 R13, RZ, RZ, R5 ;  /* 0x000000ffff0d7224 */ /* 0x001fe200078e0005 */
[----:B------:R-:W-:Y:S01]  /*0e70*/  IABS R5, R2 ;  /* 0x0000000200057213 */ /* 0x000fe20000000000 */
[----:B------:R-:W-:Y:S02]  /*0e80*/  @!P5 IMAD.IADD R0, R0, 0x1, -R6 ;  /* 0x000000010000d824 */ /* 0x000fe400078e0a06 */
[----:B------:R-:W-:Y:S01]  /*0e90*/  @!P6 IMAD.MOV R13, RZ, RZ, -R13 ;  /* 0x000000ffff0de224 */ /* 0x000fe200078e0a0d */
[C---:B------:R-:W-:Y:S01]  /*0ea0*/  ISETP.GT.U32.AND P6, PT, R6.reuse, R7, PT ;  /* 0x000000070600720c */ /* 0x040fe20003fc4070 */
[----:B------:R-:W-:Y:S01]  /*0eb0*/  @!P2 IMAD.MOV R12, RZ, RZ, -R12 ;  /* 0x000000ffff0ca224 */ /* 0x000fe200078e0a0c */
[----:B------:R-:W-:Y:S01]  /*0ec0*/  ISETP.GT.U32.AND P5, PT, R6, R0, PT ;  /* 0x000000000600720c */ /* 0x000fe20003fa4070 */
[----:B------:R-:W-:Y:S01]  /*0ed0*/  IMAD.MOV R11, RZ, RZ, -R11 ;  /* 0x000000ffff0b7224 */ /* 0x000fe200078e0a0b */
[----:B------:R-:W-:Y:S01]  /*0ee0*/  ISETP.GE.AND P2, PT, R8, RZ, PT ;  /* 0x000000ff0800720c */ /* 0x000fe20003f46270 */
[----:B------:R-:W-:Y:S01]  /*0ef0*/  IMAD.MOV.U32 R8, RZ, RZ, R9 ;  /* 0x000000ffff087224 */ /* 0x000fe200078e0009 */
[----:B------:R0:W-:Y:S01]  /*0f00*/  STL [R1+0x50], R13 ;  /* 0x0000500d01007387 */ /* 0x0001e20000100800 */
[--C-:B------:R-:W-:Y:S01]  /*0f10*/  @!P4 IMAD.IADD R10, R10, 0x1, -R6.reuse ;  /* 0x000000010a0ac824 */ /* 0x100fe200078e0a06 */
[----:B------:R-:W-:Y:S01]  /*0f20*/  ISETP.GE.AND P4, PT, R3, RZ, PT ;  /* 0x000000ff0300720c */ /* 0x000fe20003f86270 */
[----:B------:R-:W-:Y:S01]  /*0f30*/  IMAD.HI.U32 R3, R24, R8, RZ ;  /* 0x0000000818037227 */ /* 0x000fe200078e00ff */
[----:B------:R1:W-:Y:S03]  /*0f40*/  STL [R1+0x38], R12 ;  /* 0x0000380c01007387 */ /* 0x0003e60000100800 */
[----:B------:R-:W-:-:S02]  /*0f50*/  @!P6 IMAD.IADD R7, R7, 0x1, -R6 ;  /* 0x000000010707e824 */ /* 0x000fc400078e0a06 */
[----:B------:R-:W-:Y:S01]  /*0f60*/  IMAD R4, R6, R11, R4 ;  /* 0x0000000b06047224 */ /* 0x000fe200078e0204 */
[----:B0-----:R-:W-:Y:S01]  /*0f70*/  IADD3 R13, R28, 0xf5, RZ ;  /* 0x000000f51c0d7810 */ /* 0x001fe20007ffe0ff */
[----:B------:R-:W-:Y:S01]  /*0f80*/  IMAD.MOV R3, RZ, RZ, -R3 ;  /* 0x000000ffff037224 */ /* 0x000fe200078e0a03 */
[----:B------:R-:W-:Y:S01]  /*0f90*/  ISETP.GT.U32.AND P6, PT, R6, R7, PT ;  /* 0x000000070600720c */ /* 0x000fe20003fc4070 */
[----:B------:R-:W-:Y:S01]  /*0fa0*/  @!P5 IMAD.IADD R0, R0, 0x1, -R6 ;  /* 0x000000010000d824 */ /* 0x000fe200078e0a06 */
[----:B------:R-:W-:Y:S01]  /*0fb0*/  ISETP.GT.U32.AND P5, PT, R6, R4, PT ;  /* 0x000000040600720c */ /* 0x000fe20003fa4070 */
[----:B------:R-:W-:-:S04]  /*0fc0*/  IMAD.HI.U32 R9, R24, R5, RZ ;  /* 0x0000000518097227 */ /* 0x000fc800078e00ff */
[----:B------:R-:W-:Y:S01]  /*0fd0*/  IMAD R8, R6, R3, R8 ;  /* 0x0000000306087224 */ /* 0x000fe200078e0208 */
[----:B------:R-:W-:Y:S01]  /*0fe0*/  IADD3 R3, R28, 0xf3, RZ ;  /* 0x000000f31c037810 */ /* 0x000fe20007ffe0ff */
[----:B------:R-:W-:Y:S02]  /*0ff0*/  IMAD.MOV.U32 R11, RZ, RZ, R0 ;  /* 0x000000ffff0b7224 */ /* 0x000fe400078e0000 */
[----:B------:R-:W-:Y:S02]  /*1000*/  IMAD.MOV R9, RZ, RZ, -R9 ;  /* 0x000000ffff097224 */ /* 0x000fe400078e0a09 */
[--C-:B------:R-:W-:Y:S01]  /*1010*/  @!P6 IMAD.IADD R7, R7, 0x1, -R6.reuse ;  /* 0x000000010707e824 */ /* 0x100fe200078e0a06 */
[----:B------:R-:W-:Y:S01]  /*1020*/  ISETP.GE.AND P6, PT, R13, RZ, PT ;  /* 0x000000ff0d00720c */ /* 0x000fe20003fc6270 */
[----:B------:R-:W-:Y:S01]  /*1030*/  @!P1 IMAD.MOV R11, RZ, RZ, -R11 ;  /* 0x000000ffff0b9224 */ /* 0x000fe200078e0a0b */
[C---:B------:R-:W-:Y:S01]  /*1040*/  ISETP.GT.U32.AND P1, PT, R6.reuse, R8, PT ;  /* 0x000000080600720c */ /* 0x040fe20003f24070 */
[----:B------:R-:W-:Y:S01]  /*1050*/  IMAD R5, R6, R9, R5 ;  /* 0x0000000906057224 */ /* 0x000fe200078e0205 */
[----:B------:R-:W-:Y:S01]  /*1060*/  IABS R13, R13 ;  /* 0x0000000d000d7213 */ /* 0x000fe20000000000 */
[----:B------:R-:W-:Y:S01]  /*1070*/  IMAD.MOV.U32 R16, RZ, RZ, R7 ;  /* 0x000000ffff107224 */ /* 0x000fe200078e0007 */
[----:B------:R-:W-:Y:S01]  /*1080*/  IADD3 R9, R28, 0xf2, RZ ;  /* 0x000000f21c097810 */ /* 0x000fe20007ffe0ff */
[----:B------:R-:W-:-:S02]  /*1090*/  @!P5 IMAD.IADD R4, R4, 0x1, -R6 ;  /* 0x000000010404d824 */ /* 0x000fc400078e0a06 */
[----:B------:R-:W-:Y:S01]  /*10a0*/  @!P0 IMAD.MOV R16, RZ, RZ, -R16 ;  /* 0x000000ffff108224 */ /* 0x000fe200078e0a10 */
[C---:B------:R-:W-:Y:S01]  /*10b0*/  ISETP.GT.U32.AND P0, PT, R6.reuse, R5, PT ;  /* 0x000000050600720c */ /* 0x040fe20003f04070 */
[----:B-1----:R-:W-:Y:S01]  /*10c0*/  IMAD.MOV.U32 R12, RZ, RZ, R10 ;  /* 0x000000ffff0c7224 */ /* 0x002fe200078e000a */
[----:B------:R-:W-:Y:S01]  /*10d0*/  ISETP.GT.U32.AND P5, PT, R6, R4, PT ;  /* 0x000000040600720c */ /* 0x000fe20003fa4070 */
[----:B------:R-:W-:Y:S01]  /*10e0*/  IMAD.HI.U32 R14, R24, R13, RZ ;  /* 0x0000000d180e7227 */ /* 0x000fe200078e00ff */
[----:B------:R-:W-:Y:S02]  /*10f0*/  IADD3 R10, R28, 0xf4, RZ ;  /* 0x000000f41c0a7810 */ /* 0x000fe40007ffe0ff */
[----:B------:R-:W-:Y:S01]  /*1100*/  IABS R0, R9 ;  /* 0x0000000900007213 */ /* 0x000fe20000000000 */
[----:B------:R-:W-:Y:S01]  /*1110*/  @!P3 IMAD.MOV R12, RZ, RZ, -R12 ;  /* 0x000000ffff0cb224 */ /* 0x000fe200078e0a0c */
[----:B------:R-:W-:Y:S01]  /*1120*/  ISETP.GE.AND P3, PT, R2, RZ, PT ;  /* 0x000000ff0200720c */ /* 0x000fe20003f66270 */
[----:B------:R-:W-:Y:S01]  /*1130*/  @!P1 IMAD.IADD R8, R8, 0x1, -R6 ;  /* 0x0000000108089824 */ /* 0x000fe200078e0a06 */
[----:B------:R-:W-:Y:S01]  /*1140*/  IABS R2, R3 ;  /* 0x0000000300027213 */ /* 0x000fe20000000000 */
[----:B------:R-:W-:Y:S01]  /*1150*/  IMAD.MOV R14, RZ, RZ, -R14 ;  /* 0x000000ffff0e7224 */ /* 0x000fe200078e0a0e */
[----:B------:R0:W-:Y:S01]  /*1160*/  STL [R1+0x34], R12 ;  /* 0x0000340c01007387 */ /* 0x0001e20000100800 */
[--C-:B------:R-:W-:Y:S01]  /*1170*/  @!P0 IMAD.IADD R5, R5, 0x1, -R6.reuse ;  /* 0x0000000105058824 */ /* 0x100fe200078e0a06 */
[----:B------:R-:W-:Y:S01]  /*1180*/  ISETP.GT.U32.AND P1, PT, R6, R8, PT ;  /* 0x000000080600720c */ /* 0x000fe20003f24070 */
[----:B------:R-:W-:Y:S01]  /*1190*/  @!P5 IMAD.IADD R4, R4, 0x1, -R6 ;  /* 0x000000010404d824 */ /* 0x000fe200078e0a06 */
[----:B------:R1:W-:Y:S01]  /*11a0*/  STL [R1+0x18], R11 ;  /* 0x0000180b01007387 */ /* 0x0003e20000100800 */
[----:B------:R-:W-:Y:S01]  /*11b0*/  ISETP.GE.AND P5, PT, R10, RZ, PT ;  /* 0x000000ff0a00720c */ /* 0x000fe20003fa6270 */
[----:B------:R-:W-:Y:S01]  /*11c0*/  IMAD.HI.U32 R7, R24, R2, RZ ;  /* 0x0000000218077227 */ /* 0x000fe200078e00ff */
[C---:B------:R-:W-:Y:S01]  /*11d0*/  ISETP.GT.U32.AND P0, PT, R6.reuse, R5, PT ;  /* 0x000000050600720c */ /* 0x040fe20003f04070 */
[----:B------:R2:W-:Y:S01]  /*11e0*/  STL [R1+0x394], R16 ;  /* 0x0003941001007387 */ /* 0x0005e20000100800 */
[----:B0-----:R-:W-:Y:S01]  /*11f0*/  IABS R12, R10 ;  /* 0x0000000a000c7213 */ /* 0x001fe20000000000 */
[----:B------:R-:W-:-:S02]  /*1200*/  IMAD R10, R6, R14, R13 ;  /* 0x0000000e060a7224 */ /* 0x000fc400078e020d */
[----:B------:R-:W-:Y:S02]  /*1210*/  IMAD.MOV R7, RZ, RZ, -R7 ;  /* 0x000000ffff077224 */ /* 0x000fe400078e0a07 */
[----:B-1----:R-:W-:-:S04]  /*1220*/  IMAD.HI.U32 R11, R24, R12, RZ ;  /* 0x0000000c180b7227 */ /* 0x002fc800078e00ff */
[----:B------:R-:W-:Y:S02]  /*1230*/  IMAD.MOV R11, RZ, RZ, -R11 ;  /* 0x000000ffff0b7224 */ /* 0x000fe400078e0a0b */
[----:B------:R-:W-:Y:S01]  /*1240*/  @!P1 IMAD.IADD R8, R8, 0x1, -R6 ;  /* 0x0000000108089824 */ /* 0x000fe200078e0a06 */
[C---:B------:R-:W-:Y:S01]  /*1250*/  ISETP.GT.U32.AND P1, PT, R6.reuse, R10, PT ;  /* 0x0000000a0600720c */ /* 0x040fe20003f24070 */
[----:B------:R-:W-:Y:S02]  /*1260*/  IMAD R12, R6, R11, R12 ;  /* 0x0000000b060c7224 */ /* 0x000fe400078e020c */
[----:B------:R-:W-:-:S04]  /*1270*/  IMAD.HI.U32 R11, R24, R0, RZ ;  /* 0x00000000180b7227 */ /* 0x000fc800078e00ff */
[----:B------:R-:W-:Y:S01]  /*1280*/  IMAD R2, R6, R7, R2 ;  /* 0x0000000706027224 */ /* 0x000fe200078e0202 */
[----:B------:R-:W-:Y:S01]  /*1290*/  IADD3 R7, R28, 0xef, RZ ;  /* 0x000000ef1c077810 */ /* 0x000fe20007ffe0ff */
[----:B------:R-:W-:Y:S02]  /*12a0*/  IMAD.MOV.U32 R17, RZ, RZ, R4 ;  /* 0x000000ffff117224 */ /* 0x000fe400078e0004 */
[----:B------:R-:W-:Y:S02]  /*12b0*/  IMAD.MOV R4, RZ, RZ, -R11 ;  /* 0x000000ffff047224 */ /* 0x000fe400078e0a0b */
[----:B------:R-:W-:Y:S01]  /*12c0*/  @!P0 IMAD.IADD R5, R5, 0x1, -R6 ;  /* 0x0000000105058824 */ /* 0x000fe200078e0a06 */
[C---:B------:R-:W-:Y:S01]  /*12d0*/  ISETP.GT.U32.AND P0, PT, R6.reuse, R2, PT ;  /* 0x000000020600720c */ /* 0x040fe20003f04070 */
[----:B------:R-:W-:Y:S01]  /*12e0*/  @!P2 IMAD.MOV R17, RZ, RZ, -R17 ;  /* 0x000000ffff11a224 */ /* 0x000fe200078e0a11 */
[C---:B------:R-:W-:Y:S01]  /*12f0*/  ISETP.GT.U32.AND P2, PT, R6.reuse, R12, PT ;  /* 0x0000000c0600720c */ /* 0x040fe20003f44070 */
[----:B------:R-:W-:Y:S01]  /*1300*/  IMAD R0, R6, R4, R0 ;  /* 0x0000000406007224 */ /* 0x000fe200078e0200 */
[----:B------:R-:W-:Y:S01]  /*1310*/  IADD3 R4, R28, 0xf0, RZ ;  /* 0x000000f01c047810 */ /* 0x000fe20007ffe0ff */
[----:B------:R-:W-:Y:S01]  /*1320*/  IMAD.MOV.U32 R14, RZ, RZ, R5 ;  /* 0x000000ffff0e7224 */ /* 0x000fe200078e0005 */
[----:B------:R-:W-:Y:S01]  /*1330*/  IABS R5, R7 ;  /* 0x0000000700057213 */ /* 0x000fe20000000000 */
[----:B--2---:R-:W-:Y:S01]  /*1340*/  IMAD.MOV.U32 R16, RZ, RZ, R8 ;  /* 0x000000ffff107224 */ /* 0x004fe200078e0008 */
[----:B------:R-:W-:Y:S01]  /*1350*/  IABS R8, R4 ;  /* 0x0000000400087213 */ /* 0x000fe20000000000 */
[----:B------:R-:W-:Y:S01]  /*1360*/  @!P1 IMAD.IADD R10, R10, 0x1, -R6 ;  /* 0x000000010a0a9824 */ /* 0x000fe200078e0a06 */
[----:B------:R0:W-:Y:S01]  /*1370*/  STL [R1+0x398], R17 ;  /* 0x0003981101007387 */ /* 0x0001e20000100800 */
[----:B------:R-:W-:Y:S01]  /*1380*/  @!P3 IMAD.MOV R14, RZ, RZ, -R14 ;  /* 0x000000ffff0eb224 */ /* 0x000fe200078e0a0e */
[----:B------:R-:W-:Y:S01]  /*1390*/  ISETP.GT.U32.AND P3, PT, R6, R0, PT ;  /* 0x000000000600720c */ /* 0x000fe20003f64070 */
[----:B------:R-:W-:Y:S01]  /*13a0*/  @!P4 IMAD.MOV R16, RZ, RZ, -R16 ;  /* 0x000000ffff10c224 */ /* 0x000fe200078e0a10 */
[----:B------:R-:W-:Y:S01]  /*13b0*/  ISETP.GE.AND P4, PT, R3, RZ, PT ;  /* 0x000000ff0300720c */ /* 0x000fe20003f86270 */
[--C-:B------:R-:W-:Y:S01]  /*13c0*/  @!P0 IMAD.IADD R2, R2, 0x1, -R6.reuse ;  /* 0x0000000102028824 */ /* 0x100fe200078e0a06 */
[----:B------:R-:W-:Y:S01]  /*13d0*/  ISETP.GT.U32.AND P1, PT, R6, R10, PT ;  /* 0x0000000a0600720c */ /* 0x000fe20003f24070 */
[----:B------:R-:W-:Y:S01]  /*13e0*/  @!P2 IMAD.IADD R12, R12, 0x1, -R6 ;  /* 0x000000010c0ca824 */ /* 0x000fe200078e0a06 */
[----:B------:R-:W-:Y:S01]  /*13f0*/  IADD3 R3, R28, 0xf1, RZ ;  /* 0x000000f11c037810 */ /* 0x000fe20007ffe0ff */
[----:B------:R1:W-:Y:S01]  /*1400*/  STL [R1+0x39c], R16 ;  /* 0x00039c1001007387 */ /* 0x0003e20000100800 */
[C---:B------:R-:W-:Y:S01]  /*1410*/  ISETP.GT.U32.AND P0, PT, R6.reuse, R2, PT ;  /* 0x000000020600720c */ /* 0x040fe20003f04070 */
[----:B------:R-:W-:Y:S01]  /*1420*/  IMAD.MOV R20, RZ, RZ, -R20 ;  /* 0x000000ffff147224 */ /* 0x000fe200078e0a14 */
[----:B------:R-:W-:Y:S01]  /*1430*/  IABS R11, R3 ;  /* 0x00000003000b7213 */ /* 0x000fe20000000000 */
[----:B------:R2:W-:Y:S01]  /*1440*/  STL [R1+0x3a0], R14 ;  /* 0x0003a00e01007387 */ /* 0x0005e20000100800 */
[----:B------:R-:W-:Y:S01]  /*1450*/  ISETP.GT.U32.AND P2, PT, R6, R12, PT ;  /* 0x0000000c0600720c */ /* 0x000fe20003f44070 */
[----:B------:R-:W-:Y:S01]  /*1460*/  @!P3 IMAD.IADD R0, R0, 0x1, -R6 ;  /* 0x000000010000b824 */ /* 0x000fe200078e0a06 */
[----:B0-----:R-:W-:Y:S01]  /*1470*/  IADD3 R17, R28, 0xea, RZ ;  /* 0x000000ea1c117810 */ /* 0x001fe20007ffe0ff */
[----:B------:R-:W-:-:S03]  /*1480*/  IMAD.HI.U32 R13, R24, R11, RZ ;  /* 0x0000000b180d7227 */ /* 0x000fc600078e00ff */
[----:B------:R-:W-:Y:S01]  /*1490*/  ISETP.GT.U32.AND P3, PT, R6, R0, PT ;  /* 0x000000000600720c */ /* 0x000fe20003f64070 */
[----:B------:R-:W-:Y:S01]  /*14a0*/  @!P1 IMAD.IADD R10, R10, 0x1, -R6 ;  /* 0x000000010a0a9824 */ /* 0x000fe200078e0a06 */
[----:B------:R-:W-:Y:S01]  /*14b0*/  ISETP.GE.AND P1, PT, R9, RZ, PT ;  /* 0x000000ff0900720c */ /* 0x000fe20003f26270 */
[----:B------:R-:W-:Y:S02]  /*14c0*/  IMAD.MOV R13, RZ, RZ, -R13 ;  /* 0x000000ffff0d7224 */ /* 0x000fe400078e0a0d */
[----:B------:R-:W-:-:S04]  /*14d0*/  IMAD.HI.U32 R9, R24, R8, RZ ;  /* 0x0000000818097227 */ /* 0x000fc800078e00ff */
[----:B------:R-:W-:Y:S02]  /*14e0*/  IMAD R11, R6, R13, R11 ;  /* 0x0000000d060b7224 */ /* 0x000fe400078e020b */
[----:B------:R-:W-:Y:S02]  /*14f0*/  IMAD.MOV R9, RZ, RZ, -R9 ;  /* 0x000000ffff097224 */ /* 0x000fe400078e0a09 */
[--C-:B------:R-:W-:Y:S01]  /*1500*/  @!P0 IMAD.IADD R2, R2, 0x1, -R6.reuse ;  /* 0x0000000102028824 */ /* 0x100fe200078e0a06 */
[----:B------:R-:W-:Y:S01]  /*1510*/  ISETP.GE.AND P0, PT, R7, RZ, PT ;  /* 0x000000ff0700720c */ /* 0x000fe20003f06270 */
[----:B------:R-:W-:Y:S01]  /*1520*/  @!P2 IMAD.IADD R12, R12, 0x1, -R6 ;  /* 0x000000010c0ca824 */ /* 0x000fe200078e0a06 */
[C---:B------:R-:W-:Y:S01]  /*1530*/  ISETP.GT.U32.AND P2, PT, R6.reuse, R11, PT ;  /* 0x0000000b0600720c */ /* 0x040fe20003f44070 */
[----:B------:R-:W-:Y:S02]  /*1540*/  IMAD R7, R6, R9, R8 ;  /* 0x0000000906077224 */ /* 0x000fe400078e0208 */
[----:B------:R-:W-:-:S02]  /*1550*/  @!P3 IMAD.IADD R0, R0, 0x1, -R6 ;  /* 0x000000010000b824 */ /* 0x000fc400078e0a06 */
[----:B-1----:R-:W-:Y:S01]  /*1560*/  IMAD.MOV.U32 R16, RZ, RZ, R10 ;  /* 0x000000ffff107224 */ /* 0x002fe200078e000a */
[----:B------:R-:W-:Y:S01]  /*1570*/  ISETP.GT.U32.AND P3, PT, R6, R7, PT ;  /* 0x000000070600720c */ /* 0x000fe20003f64070 */
[----:B--2---:R-:W-:Y:S02]  /*1580*/  IMAD.MOV.U32 R14, RZ, RZ, R12 ;  /* 0x000000ffff0e7224 */ /* 0x004fe400078e000c */
[----:B------:R-:W-:Y:S01]  /*1590*/  @!P6 IMAD.MOV R16, RZ, RZ, -R16 ;  /* 0x000000ffff10e224 */ /* 0x000fe200078e0a10 */
[----:B------:R-:W-:Y:S01]  /*15a0*/  ISETP.GE.AND P6, PT, R3, RZ, PT ;  /* 0x000000ff0300720c */ /* 0x000fe20003fc6270 */
[----:B------:R-:W-:Y:S01]  /*15b0*/  IMAD.HI.U32 R10, R24, R5, RZ ;  /* 0x00000005180a7227 */ /* 0x000fe200078e00ff */
[C---:B------:R-:W-:Y:S02]  /*15c0*/  IADD3 R3, R28.reuse, 0xee, RZ ;  /* 0x000000ee1c037810 */ /* 0x040fe40007ffe0ff */
[----:B------:R0:W-:Y:S01]  /*15d0*/  STL [R1+0x3a4], R16 ;  /* 0x0003a41001007387 */ /* 0x0001e20000100800 */
[----:B------:R-:W-:Y:S01]  /*15e0*/  @!P2 IMAD.IADD R11, R11, 0x1, -R6 ;  /* 0x000000010b0ba824 */ /* 0x000fe200078e0a06 */
[----:B------:R-:W-:Y:S01]  /*15f0*/  IABS R8, R3 ;  /* 0x0000000300087213 */ /* 0x000fe20000000000 */
[----:B------:R-:W-:Y:S01]  /*1600*/  IMAD.MOV.U32 R13, RZ, RZ, R2 ;  /* 0x000000ffff0d7224 */ /* 0x000fe200078e0002 */
[----:B------:R-:W-:Y:S01]  /*1610*/  IADD3 R2, R28, 0xed, RZ ;  /* 0x000000ed1c027810 */ /* 0x000fe20007ffe0ff */
[----:B------:R-:W-:Y:S01]  /*1620*/  @!P3 IMAD.IADD R7, R7, 0x1, -R6 ;  /* 0x000000010707b824 */ /* 0x000fe200078e0a06 */
[----:B------:R-:W-:Y:S01]  /*1630*/  ISETP.GT.U32.AND P2, PT, R6, R11, PT ;  /* 0x0000000b0600720c */ /* 0x000fe20003f44070 */
[----:B------:R-:W-:Y:S01]  /*1640*/  @!P5 IMAD.MOV R14, RZ, RZ, -R14 ;  /* 0x000000ffff0ed224 */ /* 0x000fe200078e0a0e */
[----:B------:R-:W-:Y:S01]  /*1650*/  ISETP.GE.AND P5, PT, R4, RZ, PT ;  /* 0x000000ff0400720c */ /* 0x000fe20003fa6270 */
[----:B------:R-:W-:Y:S01]  /*1660*/  IMAD.MOV R10, RZ, RZ, -R10 ;  /* 0x000000ffff0a7224 */ /* 0x000fe200078e0a0a */
[----:B------:R-:W-:Y:S01]  /*1670*/  ISETP.GT.U32.AND P3, PT, R6, R7, PT ;  /* 0x000000070600720c */ /* 0x000fe20003f64070 */
[----:B------:R-:W-:Y:S01]  /*1680*/  IMAD.HI.U32 R4, R24, R8, RZ ;  /* 0x0000000818047227 */ /* 0x000fe200078e00ff */
[----:B------:R-:W-:Y:S01]  /*1690*/  IABS R19, R2 ;  /* 0x0000000200137213 */ /* 0x000fe20000000000 */
[----:B------:R-:W-:Y:S01]  /*16a0*/  STL [R1+0x3a8], R14 ;  /* 0x0003a80e01007387 */ /* 0x000fe20000100800 */
[----:B0-----:R-:W-:Y:S01]  /*16b0*/  IADD3 R16, R28, 0xe7, RZ ;  /* 0x000000e71c107810 */ /* 0x001fe20007ffe0ff */
[----:B------:R-:W-:-:S02]  /*16c0*/  IMAD R5, R6, R10, R5 ;  /* 0x0000000a06057224 */ /* 0x000fc400078e0205 */
[----:B------:R-:W-:Y:S02]  /*16d0*/  IMAD.MOV R4, RZ, RZ, -R4 ;  /* 0x000000ffff047224 */ /* 0x000fe400078e0a04 */
[----:B------:R-:W-:Y:S02]  /*16e0*/  IMAD.MOV.U32 R12, RZ, RZ, R0 ;  /* 0x000000ffff0c7224 */ /* 0x000fe400078e0000 */
[----:B------:R-:W-:-:S04]  /*16f0*/  IMAD.HI.U32 R0, R24, R19, RZ ;  /* 0x0000001318007227 */ /* 0x000fc800078e00ff */
[----:B------:R-:W-:Y:S01]  /*1700*/  @!P2 IMAD.IADD R11, R11, 0x1, -R6 ;  /* 0x000000010b0ba824 */ /* 0x000fe200078e0a06 */
[C---:B------:R-:W-:Y:S01]  /*1710*/  ISETP.GT.U32.AND P2, PT, R6.reuse, R5, PT ;  /* 0x000000050600720c */ /* 0x040fe20003f44070 */
[----:B------:R-:W-:Y:S01]  /*1720*/  @!P4 IMAD.MOV R13, RZ, RZ, -R13 ;  /* 0x000000ffff0dc224 */ /* 0x000fe200078e0a0d */
[----:B------:R-:W-:Y:S01]  /*1730*/  ISETP.GE.AND P4, PT, R3, RZ, PT ;  /* 0x000000ff0300720c */ /* 0x000fe20003f86270 */
[----:B------:R-:W-:Y:S01]  /*1740*/  IMAD R8, R6, R4, R8 ;  /* 0x0000000406087224 */ /* 0x000fe200078e0208 */
[----:B------:R-:W-:Y:S01]  /*1750*/  IADD3 R3, R28, 0xeb, RZ ;  /* 0x000000eb1c037810 */ /* 0x000fe20007ffe0ff */
[----:B------:R-:W-:Y:S01]  /*1760*/  IMAD.MOV R0, RZ, RZ, -R0 ;  /* 0x000000ffff007224 */ /* 0x000fe200078e0a00 */
[----:B------:R0:W-:Y:S01]  /*1770*/  STL [R1+0x3ac], R13 ;  /* 0x0003ac0d01007387 */ /* 0x0001e20000100800 */
[----:B------:R-:W-:Y:S01]  /*1780*/  @!P3 IMAD.IADD R7, R7, 0x1, -R6 ;  /* 0x000000010707b824 */ /* 0x000fe200078e0a06 */
[C---:B------:R-:W-:Y:S01]  /*1790*/  ISETP.GT.U32.AND P3, PT, R6.reuse, R8, PT ;  /* 0x000000080600720c */ /* 0x040fe20003f64070 */
[----:B------:R-:W-:Y:S01]  /*17a0*/  IMAD R19, R6, R0, R19 ;  /* 0x0000000006137224 */ /* 0x000fe200078e0213 */
[----:B------:R-:W-:Y:S01]  /*17b0*/  IABS R10, R3 ;  /* 0x00000003000a7213 */ /* 0x000fe20000000000 */
[----:B------:R-:W-:Y:S01]  /*17c0*/  @!P1 IMAD.MOV R12, RZ, RZ, -R12 ;  /* 0x000000ffff0c9224 */ /* 0x000fe200078e0a0c */
[----:B------:R-:W-:Y:S01]  /*17d0*/  ISETP.GE.AND P1, PT, R2, RZ, PT ;  /* 0x000000ff0200720c */ /* 0x000fe20003f26270 */
[--C-:B------:R-:W-:Y:S01]  /*17e0*/  @!P2 IMAD.IADD R5, R5, 0x1, -R6.reuse ;  /* 0x000000010505a824 */ /* 0x100fe200078e0a06 */
[----:B------:R-:W-:Y:S01]  /*17f0*/  IADD3 R2, R28, 0xec, RZ ;  /* 0x000000ec1c027810 */ /* 0x000fe20007ffe0ff */
[----:B------:R-:W-:Y:S01]  /*1800*/  IMAD.HI.U32 R0, R24, R10, RZ ;  /* 0x0000000a18007227 */ /* 0x000fe200078e00ff */
[----:B------:R-:W-:Y:S02]  /*1810*/  STL [R1+0x3b0], R12 ;  /* 0x0003b00c01007387 */ /* 0x000fe40000100800 */
[----:B------:R-:W-:Y:S01]  /*1820*/  ISETP.GT.U32.AND P2, PT, R6, R5, PT ;  /* 0x000000050600720c */ /* 0x000fe20003f44070 */
[----:B0-----:R-:W-:Y:S01]  /*1830*/  IMAD.MOV.U32 R13, RZ, RZ, R11 ;  /* 0x000000ffff0d7224 */ /* 0x001fe200078e000b */
[----:B------:R-:W-:Y:S01]  /*1840*/  IABS R9, R2 ;  /* 0x0000000200097213 */ /* 0x000fe20000000000 */
[----:B------:R-:W-:-:S02]  /*1850*/  @!P3 IMAD.IADD R8, R8, 0x1, -R6 ;  /* 0x000000010808b824 */ /* 0x000fc400078e0a06 */
[----:B------:R-:W-:Y:S01]  /*1860*/  @!P6 IMAD.MOV R13, RZ, RZ, -R13 ;  /* 0x000000ffff0de224 */ /* 0x000fe200078e0a0d */
[----:B------:R-:W-:Y:S01]  /*1870*/  ISETP.GT.U32.AND P6, PT, R6, R19, PT ;  /* 0x000000130600720c */ /* 0x000fe20003fc4070 */
[----:B------:R-:W-:Y:S01]  /*1880*/  IMAD.HI.U32 R4, R24, R9, RZ ;  /* 0x0000000918047227 */ /* 0x000fe200078e00ff */
[C---:B------:R-:W-:Y:S02]  /*1890*/  ISETP.GT.U32.AND P3, PT, R6.reuse, R8, PT ;  /* 0x000000080600720c */ /* 0x040fe40003f64070 */
[----:B------:R0:W-:Y:S01]  /*18a0*/  STL [R1+0x3b4], R13 ;  /* 0x0003b40d01007387 */ /* 0x0001e20000100800 */
[----:B------:R-:W-:Y:S02]  /*18b0*/  IMAD.MOV R4, RZ, RZ, -R4 ;  /* 0x000000ffff047224 */ /* 0x000fe400078e0a04 */
[----:B------:R-:W-:Y:S01]  /*18c0*/  @!P2 IMAD.IADD R5, R5, 0x1, -R6 ;  /* 0x000000010505a824 */ /* 0x000fe200078e0a06 */
[----:B------:R-:W-:Y:S01]  /*18d0*/  ISETP.GE.AND P2, PT, R3, RZ, PT ;  /* 0x000000ff0300720c */ /* 0x000fe20003f46270 */
[----:B------:R-:W-:Y:S01]  /*18e0*/  IMAD R9, R6, R4, R9 ;  /* 0x0000000406097224 */ /* 0x000fe200078e0209 */
[----:B------:R-:W-:Y:S01]  /*18f0*/  IABS R3, R17 ;  /* 0x0000001100037213 */ /* 0x000fe20000000000 */
[----:B------:R-:W-:Y:S01]  /*1900*/  IMAD.MOV R0, RZ, RZ, -R0 ;  /* 0x000000ffff007224 */ /* 0x000fe200078e0a00 */
[----:B------:R-:W-:Y:S01]  /*1910*/  IABS R4, R16 ;  /* 0x0000001000047213 */ /* 0x000fe20000000000 */
[--C-:B------:R-:W-:Y:S01]  /*1920*/  @!P6 IMAD.IADD R19, R19, 0x1, -R6.reuse ;  /* 0x000000011313e824 */ /* 0x100fe200078e0a06 */
[----:B0-----:R-:W-:Y:S01]  /*1930*/  IADD3 R13, R28, 0xe6, RZ ;  /* 0x000000e61c0d7810 */ /* 0x001fe20007ffe0ff */
[----:B------:R-:W-:Y:S01]  /*1940*/  @!P3 IMAD.IADD R8, R8, 0x1, -R6 ;  /* 0x000000010808b824 */ /* 0x000fe200078e0a06 */
[C---:B------:R-:W-:Y:S01]  /*1950*/  ISETP.GT.U32.AND P3, PT, R6.reuse, R9, PT ;  /* 0x000000090600720c */ /* 0x040fe20003f64070 */
[----:B------:R-:W-:Y:S01]  /*1960*/  IMAD.MOV.U32 R12, RZ, RZ, R7 ;  /* 0x000000ffff0c7224 */ /* 0x000fe200078e0007 */
[C---:B------:R-:W-:Y:S01]  /*1970*/  ISETP.GT.U32.AND P6, PT, R6.reuse, R19, PT ;  /* 0x000000130600720c */ /* 0x040fe20003fc4070 */
[----:B------:R-:W-:Y:S01]  /*1980*/  IMAD R10, R6, R0, R10 ;  /* 0x00000000060a7224 */ /* 0x000fe200078e020a */
[----:B------:R-:W-:Y:S01]  /*1990*/  IABS R0, R13 ;  /* 0x0000000d00007213 */ /* 0x000fe20000000000 */
[----:B------:R-:W-:-:S04]  /*19a0*/  IMAD.HI.U32 R7, R24, R3, RZ ;  /* 0x0000000318077227 */ /* 0x000fc800078e00ff */
[----:B------:R-:W-:Y:S02]  /*19b0*/  IMAD.MOV R7, RZ, RZ, -R7 ;  /* 0x000000ffff077224 */ /* 0x000fe400078e0a07 */
[----:B------:R-:W-:Y:S01]  /*19c0*/  @!P5 IMAD.MOV R12, RZ, RZ, -R12 ;  /* 0x000000ffff0cd224 */ /* 0x000fe200078e0a0c */
[----:B------:R-:W-:Y:S01]  /*19d0*/  ISETP.GE.AND P5, PT, R2, RZ, PT ;  /* 0x000000ff0200720c */ /* 0x000fe20003fa6270 */
[----:B------:R-:W-:Y:S01]  /*19e0*/  IMAD R3, R6, R7, R3 ;  /* 0x0000000706037224 */ /* 0x000fe200078e0203 */
[----:B------:R-:W-:Y:S01]  /*19f0*/  IADD3 R2, R28, 0xe8, RZ ;  /* 0x000000e81c027810 */ /* 0x000fe20007ffe0ff */
[--C-:B------:R-:W-:Y:S01]  /*1a00*/  @!P6 IMAD.IADD R19, R19, 0x1, -R6.reuse ;  /* 0x000000011313e824 */ /* 0x100fe200078e0a06 */
[C---:B------:R-:W-:Y:S01]  /*1a10*/  ISETP.GT.U32.AND P6, PT, R6.reuse, R10, PT ;  /* 0x0000000a0600720c */ /* 0x040fe20003fc4070 */
[----:B------:R-:W-:Y:S01]  /*1a20*/  @!P3 IMAD.IADD R9, R9, 0x1, -R6 ;  /* 0x000000010909b824 */ /* 0x000fe200078e0a06 */
[C---:B------:R-:W-:Y:S01]  /*1a30*/  ISETP.GT.U32.AND P3, PT, R6.reuse, R3, PT ;  /* 0x000000030600720c */ /* 0x040fe20003f64070 */
[----:B------:R-:W-:Y:S01]  /*1a40*/  IMAD R15, R6, R20, R15 ;  /* 0x00000014060f7224 */ /* 0x000fe200078e020f */
[----:B------:R0:W-:Y:S01]  /*1a50*/  STL [R1+0x3b8], R12 ;  /* 0x0003b80c01007387 */ /* 0x0001e20000100800 */
[----:B------:R-:W-:-:S04]  /*1a60*/  IMAD.HI.U32 R7, R24, R4, RZ ;  /* 0x0000000418077227 */ /* 0x000fc800078e00ff */
[----:B------:R-:W-:Y:S02]  /*1a70*/  IMAD.MOV.U32 R21, RZ, RZ, R5 ;  /* 0x000000ffff157224 */ /* 0x000fe400078e0005 */
[----:B------:R-:W-:Y:S02]  /*1a80*/  IMAD.MOV R20, RZ, RZ, -R7 ;  /* 0x000000ffff147224 */ /* 0x000fe400078e0a07 */
[--C-:B------:R-:W-:Y:S01]  /*1a90*/  @!P6 IMAD.IADD R10, R10, 0x1, -R6.reuse ;  /* 0x000000010a0ae824 */ /* 0x100fe200078e0a06 */
[----:B0-----:R-:W-:Y:S01]  /*1aa0*/  IABS R12, R2 ;  /* 0x00000002000c7213 */ /* 0x001fe20000000000 */
[----:B------:R-:W-:Y:S01]  /*1ab0*/  @!P3 IMAD.IADD R3, R3, 0x1, -R6 ;  /* 0x000000010303b824 */ /* 0x000fe200078e0a06 */
[C---:B------:R-:W-:Y:S01]  /*1ac0*/  ISETP.GT.U32.AND P6, PT, R6.reuse, R15, PT ;  /* 0x0000000f0600720c */ /* 0x040fe20003fc4070 */
[----:B------:R-:W-:Y:S01]  /*1ad0*/  @!P0 IMAD.MOV R21, RZ, RZ, -R21 ;  /* 0x000000ffff158224 */ /* 0x000fe200078e0a15 */
[----:B------:R-:W-:Y:S01]  /*1ae0*/  ISETP.GT.U32.AND P3, PT, R6, R9, PT ;  /* 0x000000090600720c */ /* 0x000fe20003f64070 */
[----:B------:R-:W-:Y:S01]  /*1af0*/  IMAD.HI.U32 R14, R24, R12, RZ ;  /* 0x0000000c180e7227 */ /* 0x000fe200078e00ff */
[----:B------:R-:W-:-:S02]  /*1b00*/  ISETP.GT.U32.AND P0, PT, R6, R10, PT ;  /* 0x0000000a0600720c */ /* 0x000fc40003f04070 */
[----:B------:R-:W-:Y:S01]  /*1b10*/  STL [R1+0x10], R21 ;  /* 0x0000101501007387 */ /* 0x000fe20000100800 */
[----:B------:R-:W-:Y:S02]  /*1b20*/  IMAD.MOV R14, RZ, RZ, -R14 ;  /* 0x000000ffff0e7224 */ /* 0x000fe400078e0a0e */
[----:B------:R-:W-:-:S04]  /*1b30*/  IMAD.HI.U32 R11, R24, R0, RZ ;  /* 0x00000000180b7227 */ /* 0x000fc800078e00ff */
[----:B------:R-:W-:Y:S01]  /*1b40*/  IMAD R7, R6, R14, R12 ;  /* 0x0000000e06077224 */ /* 0x000fe200078e020c */
[----:B------:R-:W-:Y:S01]  /*1b50*/  IADD3 R14, R28, 0xe5, RZ ;  /* 0x000000e51c0e7810 */ /* 0x000fe20007ffe0ff */
[----:B------:R-:W-:Y:S01]  /*1b60*/  @!P6 IMAD.IADD R15, R15, 0x1, -R6 ;  /* 0x000000010f0fe824 */ /* 0x000fe200078e0a06 */
[C---:B------:R-:W-:Y:S01]  /*1b70*/  ISETP.GT.U32.AND P6, PT, R6.reuse, R3, PT ;  /* 0x000000030600720c */ /* 0x040fe20003fc4070 */
[----:B------:R-:W-:Y:S01]  /*1b80*/  @!P1 IMAD.MOV R19, RZ, RZ, -R19 ;  /* 0x000000ffff139224 */ /* 0x000fe200078e0a13 */
[C---:B------:R-:W-:Y:S01]  /*1b90*/  ISETP.GT.U32.AND P1, PT, R6.reuse, R7, PT ;  /* 0x000000070600720c */ /* 0x040fe20003f24070 */
[C---:B------:R-:W-:Y:S01]  /*1ba0*/  IMAD R4, R6.reuse, R20, R4 ;  /* 0x0000001406047224 */ /* 0x040fe200078e0204 */
[----:B------:R-:W-:Y:S01]  /*1bb0*/  IABS R12, R14 ;  /* 0x0000000e000c7213 */ /* 0x000fe20000000000 */
[----:B------:R-:W-:Y:S01]  /*1bc0*/  IMAD.MOV R11, RZ, RZ, -R11 ;  /* 0x000000ffff0b7224 */ /* 0x000fe200078e0a0b */
[----:B------:R0:W-:Y:S01]  /*1bd0*/  STL [R1+0x390], R19 ;  /* 0x0003901301007387 */ /* 0x0001e20000100800 */
[----:B------:R-:W-:Y:S01]  /*1be0*/  @!P3 IMAD.IADD R9, R9, 0x1, -R6 ;  /* 0x000000010909b824 */ /* 0x000fe200078e0a06 */
[C---:B------:R-:W-:Y:S01]  /*1bf0*/  ISETP.GT.U32.AND P3, PT, R6.reuse, R4, PT ;  /* 0x000000040600720c */ /* 0x040fe20003f64070 */
[----:B------:R-:W-:Y:S01]  /*1c00*/  IMAD R0, R6, R11, R0 ;  /* 0x0000000b06007224 */ /* 0x000fe200078e0200 */
[----:B------:R-:W-:Y:S01]  /*1c10*/  IADD3 R11, R28, 0xe4, RZ ;  /* 0x000000e41c0b7810 */ /* 0x000fe20007ffe0ff */
[----:B------:R-:W-:Y:S01]  /*1c20*/  @!P4 IMAD.MOV R8, RZ, RZ, -R8 ;  /* 0x000000ffff08c224 */ /* 0x000fe200078e0a08 */
[----:B------:R-:W-:Y:S01]  /*1c30*/  ISETP.GT.U32.AND P4, PT, R6, R15, PT ;  /* 0x0000000f0600720c */ /* 0x000fe20003f84070 */
[--C-:B------:R-:W-:Y:S01]  /*1c40*/  @!P0 IMAD.IADD R10, R10, 0x1, -R6.reuse ;  /* 0x000000010a0a8824 */ /* 0x100fe200078e0a06 */
[----:B------:R-:W-:Y:S01]  /*1c50*/  ISETP.GE.AND P0, PT, R17, RZ, PT ;  /* 0x000000ff1100720c */ /* 0x000fe20003f06270 */
[----:B------:R-:W-:Y:S01]  /*1c60*/  @!P6 IMAD.IADD R3, R3, 0x1, -R6 ;  /* 0x000000010303e824 */ /* 0x000fe200078e0a06 */
[----:B------:R-:W-:Y:S01]  /*1c70*/  ISETP.GT.U32.AND P6, PT, R6, R0, PT ;  /* 0x000000000600720c */ /* 0x000fe20003fc4070 */
[----:B0-----:R-:W-:Y:S01]  /*1c80*/  IMAD.HI.U32 R19, R24, R12, RZ ;  /* 0x0000000c18137227 */ /* 0x001fe200078e00ff */
[----:B------:R-:W-:-:S03]  /*1c90*/  IABS R5, R11 ;  /* 0x0000000b00057213 */ /* 0x000fc60000000000 */
[----:B------:R-:W-:Y:S01]  /*1ca0*/  @!P1 IMAD.IADD R7, R7, 0x1, -R6 ;  /* 0x0000000107079824 */ /* 0x000fe200078e0a06 */
[----:B------:R-:W-:Y:S01]  /*1cb0*/  ISETP.GE.AND P1, PT, R2, RZ, PT ;  /* 0x000000ff0200720c */ /* 0x000fe20003f26270 */
[----:B------:R-:W-:Y:S02]  /*1cc0*/  IMAD.MOV R19, RZ, RZ, -R19 ;  /* 0x000000ffff137224 */ /* 0x000fe400078e0a13 */
[----:B------:R-:W-:Y:S01]  /*1cd0*/  @!P5 IMAD.MOV R9, RZ, RZ, -R9 ;  /* 0x000000ffff09d224 */ /* 0x000fe200078e0a09 */
[----:B------:R-:W-:Y:S01]  /*1ce0*/  ISETP.GT.U32.AND P5, PT, R6, R7, PT ;  /* 0x000000070600720c */ /* 0x000fe20003fa4070 */
[----:B------:R-:W-:-:S04]  /*1cf0*/  IMAD.HI.U32 R17, R24, R5, RZ ;  /* 0x0000000518117227 */ /* 0x000fc800078e00ff */
[----:B------:R-:W-:Y:S01]  /*1d00*/  @!P3 IMAD.IADD R4, R4, 0x1, -R6 ;  /* 0x000000010404b824 */ /* 0x000fe200078e0a06 */
[----:B------:R-:W-:Y:S01]  /*1d10*/  ISETP.GE.AND P3, PT, R16, RZ, PT ;  /* 0x000000ff1000720c */ /* 0x000fe20003f66270 */
[----:B------:R-:W-:Y:S01]  /*1d20*/  IMAD R2, R6, R19, R12 ;  /* 0x0000001306027224 */ /* 0x000fe200078e020c */
[C---:B------:R-:W-:Y:S01]  /*1d30*/  IADD3 R12, R28.reuse, 0xe3, RZ ;  /* 0x000000e31c0c7810 */ /* 0x040fe20007ffe0ff */
[----:B------:R-:W-:Y:S01]  /*1d40*/  IMAD.MOV.U32 R21, RZ, RZ, R3 ;  /* 0x000000ffff157224 */ /* 0x000fe200078e0003 */
[----:B------:R-:W-:Y:S01]  /*1d50*/  IADD3 R3, R28, 0xe2, RZ ;  /* 0x000000e21c037810 */ /* 0x000fe20007ffe0ff */
[----:B------:R-:W-:Y:S01]  /*1d60*/  @!P4 IMAD.IADD R15, R15, 0x1, -R6 ;  /* 0x000000010f0fc824 */ /* 0x000fe200078e0a06 */
[----:B------:R-:W-:Y:S01]  /*1d70*/  ISETP.GE.AND P4, PT, R18, RZ, PT ;  /* 0x000000ff1200720c */ /* 0x000fe20003f86270 */
[----:B------:R-:W-:Y:S01]  /*1d80*/  IMAD.MOV R17, RZ, RZ, -R17 ;  /* 0x000000ffff117224 */ /* 0x000fe200078e0a11 */
[----:B------:R-:W-:Y:S01]  /*1d90*/  IABS R16, R12 ;  /* 0x0000000c00107213 */ /* 0x000fe20000000000 */
[----:B------:R-:W-:Y:S01]  /*1da0*/  @!P2 IMAD.MOV R10, RZ, RZ, -R10 ;  /* 0x000000ffff0aa224 */ /* 0x000fe200078e0a0a */
[----:B------:R-:W-:Y:S01]  /*1db0*/  ISETP.GT.U32.AND P2, PT, R6, R4, PT ;  /* 0x000000040600720c */ /* 0x000fe20003f44070 */
[----:B------:R-:W-:-:S02]  /*1dc0*/  @!P6 IMAD.IADD R0, R0, 0x1, -R6 ;  /* 0x000000010000e824 */ /* 0x000fc400078e0a06 */
[----:B------:R-:W-:Y:S01]  /*1dd0*/  @!P0 IMAD.MOV R21, RZ, RZ, -R21 ;  /* 0x000000ffff158224 */ /* 0x000fe200078e0a15 */
[C---:B------:R-:W-:Y:S01]  /*1de0*/  ISETP.GT.U32.AND P0, PT, R6.reuse, R2, PT ;  /* 0x000000020600720c */ /* 0x040fe20003f04070 */
[C---:B------:R-:W-:Y:S01]  /*1df0*/  IMAD R5, R6.reuse, R17, R5 ;  /* 0x0000001106057224 */ /* 0x040fe200078e0205 */
[C---:B------:R-:W-:Y:S01]  /*1e00*/  ISETP.GT.U32.AND P6, PT, R6.reuse, R0, PT ;  /* 0x000000000600720c */ /* 0x040fe20003fc4070 */
[----:B------:R-:W-:Y:S01]  /*1e10*/  @!P5 IMAD.IADD R7, R7, 0x1, -R6 ;  /* 0x000000010707d824 */ /* 0x000fe200078e0a06 */
[----:B------:R-:W-:Y:S01]  /*1e20*/  STL [R1+0x324], R21 ;  /* 0x0003241501007387 */ /* 0x000fe20000100800 */
[----:B------:R-:W-:Y:S01]  /*1e30*/  IMAD.MOV.U32 R20, RZ, RZ, R15 ;  /* 0x000000ffff147224 */ /* 0x000fe200078e000f */
[----:B------:R-:W-:Y:S01]  /*1e40*/  ISETP.GT.U32.AND P5, PT, R6, R5, PT ;  /* 0x000000050600720c */ /* 0x000fe20003fa4070 */
[----:B------:R-:W-:Y:S01]  /*1e50*/  IMAD.MOV.U32 R17, RZ, RZ, R7 ;  /* 0x000000ffff117224 */ /* 0x000fe200078e0007 */
[----:B------:R-:W-:Y:S01]  /*1e60*/  IADD3 R7, R28, 0xdd, RZ ;  /* 0x000000dd1c077810 */ /* 0x000fe20007ffe0ff */
[----:B------:R-:W-:Y:S01]  /*1e70*/  @!P4 IMAD.MOV R20, RZ, RZ, -R20 ;  /* 0x000000ffff14c224 */ /* 0x000fe200078e0a14 */
[----:B------:R-:W-:Y:S01]  /*1e80*/  ISETP.GE.AND P4, PT, R13, RZ, PT ;  /* 0x000000ff0d00720c */ /* 0x000fe20003f86270 */
[--C-:B------:R-:W-:Y:S01]  /*1e90*/  @!P2 IMAD.IADD R4, R4, 0x1, -R6.reuse ;  /* 0x000000010404a824 */ /* 0x100fe200078e0a06 */
[----:B------:R-:W-:Y:S01]  /*1ea0*/  ISETP.GE.AND P2, PT, R14, RZ, PT ;  /* 0x000000ff0e00720c */ /* 0x000fe20003f46270 */
[----:B------:R-:W-:Y:S01]  /*1eb0*/  IMAD.HI.U32 R14, R24, R16, RZ ;  /* 0x00000010180e7227 */ /* 0x000fe200078e00ff */
[----:B------:R-:W-:Y:S01]  /*1ec0*/  IABS R13, R3 ;  /* 0x00000003000d7213 */ /* 0x000fe20000000000 */
[----:B------:R-:W-:Y:S02]  /*1ed0*/  STL [R1+0x330], R20 ;  /* 0x0003301401007387 */ /* 0x000fe40000100800 */
[--C-:B------:R-:W-:Y:S01]  /*1ee0*/  @!P0 IMAD.IADD R2, R2, 0x1, -R6.reuse ;  /* 0x0000000102028824 */ /* 0x100fe200078e0a06 */
[----:B------:R-:W-:Y:S01]  /*1ef0*/  ISETP.GE.AND P0, PT, R12, RZ, PT ;  /* 0x000000ff0c00720c */ /* 0x000fe20003f06270 */
[----:B------:R-:W-:Y:S01]  /*1f00*/  @!P6 IMAD.IADD R0, R0, 0x1, -R6 ;  /* 0x000000010000e824 */ /* 0x000fe200078e0a06 */
[----:B------:R-:W-:Y:S01]  /*1f10*/  ISETP.GE.AND P6, PT, R11, RZ, PT ;  /* 0x000000ff0b00720c */ /* 0x000fe20003fc6270 */
[----:B------:R-:W-:-:S02]  /*1f20*/  IMAD.MOV R14, RZ, RZ, -R14 ;  /* 0x000000ffff0e7224 */ /* 0x000fc400078e0a0e */
[----:B------:R-:W-:Y:S01]  /*1f30*/  @!P1 IMAD.MOV R17, RZ, RZ, -R17 ;  /* 0x000000ffff119224 */ /* 0x000fe200078e0a11 */
[C---:B------:R-:W-:Y:S01]  /*1f40*/  ISETP.GT.U32.AND P1, PT, R6.reuse, R2, PT ;  /* 0x000000020600720c */ /* 0x040fe20003f24070 */
[----:B------:R-:W-:Y:S02]  /*1f50*/  @!P5 IMAD.IADD R5, R5, 0x1, -R6 ;  /* 0x000000010505d824 */ /* 0x000fe400078e0a06 */
[----:B------:R-:W-:Y:S01]  /*1f60*/  IMAD.MOV.U32 R15, RZ, RZ, R4 ;  /* 0x000000ffff0f7224 */ /* 0x000fe200078e0004 */
[----:B------:R0:W-:Y:S01]  /*1f70*/  STL [R1+0x374], R17 ;  /* 0x0003741101007387 */ /* 0x0001e20000100800 */
[C---:B------:R-:W-:Y:S01]  /*1f80*/  IMAD R16, R6.reuse, R14, R16 ;  /* 0x0000000e06107224 */ /* 0x040fe200078e0210 */
[----:B------:R-:W-:Y:S01]  /*1f90*/  ISETP.GT.U32.AND P5, PT, R6, R5, PT ;  /* 0x000000050600720c */ /* 0x000fe20003fa4070 */
[----:B------:R-:W-:Y:S01]  /*1fa0*/  IMAD.MOV.U32 R4, RZ, RZ, R0 ;  /* 0x000000ffff047224 */ /* 0x000fe200078e0000 */
[----:B------:R-:W-:Y:S01]  /*1fb0*/  IADD3 R0, R28, 0xe0, RZ ;  /* 0x000000e01c007810 */ /* 0x000fe20007ffe0ff */
[----:B------:R-:W-:-:S03]  /*1fc0*/  IMAD.HI.U32 R11, R24, R13, RZ ;  /* 0x0000000d180b7227 */ /* 0x000fc600078e00ff */
[----:B------:R-:W-:Y:S01]  /*1fd0*/  IABS R12, R0 ;  /* 0x00000000000c7213 */ /* 0x000fe20000000000 */
[----:B------:R-:W-:Y:S01]  /*1fe0*/  @!P4 IMAD.MOV R4, RZ, RZ, -R4 ;  /* 0x000000ffff04c224 */ /* 0x000fe200078e0a04 */
[----:B------:R-:W-:Y:S01]  /*1ff0*/  ISETP.GT.U32.AND P4, PT, R6, R16, PT ;  /* 0x000000100600720c */ /* 0x000fe20003f84070 */
[----:B------:R-:W-:Y:S01]  /*2000*/  @!P3 IMAD.MOV R15, RZ, RZ, -R15 ;  /* 0x000000ffff0fb224 */ /* 0x000fe200078e0a0f */
[----:B------:R-:W-:Y:S01]  /*2010*/  ISETP.GE.AND P3, PT, R3, RZ, PT ;  /* 0x000000ff0300720c */ /* 0x000fe20003f66270 */
[----:B------:R-:W-:Y:S01]  /*2020*/  IMAD.MOV R11, RZ, RZ, -R11 ;  /* 0x000000ffff0b7224 */ /* 0x000fe200078e0a0b */
[----:B------:R-:W-:Y:S01]  /*2030*/  IADD3 R3, R28, 0xdf, RZ ;  /* 0x000000df1c037810 */ /* 0x000fe20007ffe0ff */
[--C-:B------:R-:W-:Y:S01]  /*2040*/  @!P1 IMAD.IADD R2, R2, 0x1, -R6.reuse ;  /* 0x0000000102029824 */ /* 0x100fe200078e0a06 */
[----:B------:R1:W-:Y:S01]  /*2050*/  STL [R1+0x378], R15 ;  /* 0x0003780f01007387 */ /* 0x0003e20000100800 */
[----:B------:R-:W-:Y:S01]  /*2060*/  IMAD R13, R6, R11, R13 ;  /* 0x0000000b060d7224 */ /* 0x000fe200078e020d */
[----:B------:R-:W-:Y:S01]  /*2070*/  IABS R11, R3 ;  /* 0x00000003000b7213 */ /* 0x000fe20000000000 */
[----:B------:R-:W-:Y:S01]  /*2080*/  @!P5 IMAD.IADD R5, R5, 0x1, -R6 ;  /* 0x000000010505d824 */ /* 0x000fe200078e0a06 */
[----:B------:R2:W-:Y:S01]  /*2090*/  STL [R1+0x380], R4 ;  /* 0x0003800401007387 */ /* 0x0005e20000100800 */
[----:B0-----:R-:W-:-:S02]  /*20a0*/  IABS R17, R7 ;  /* 0x0000000700117213 */ /* 0x001fc40000000000 */
[----:B------:R-:W-:Y:S01]  /*20b0*/  ISETP.GT.U32.AND P5, PT, R6, R13, PT ;  /* 0x0000000d0600720c */ /* 0x000fe20003fa4070 */
[----:B------:R-:W-:Y:S01]  /*20c0*/  @!P4 IMAD.IADD R16, R16, 0x1, -R6 ;  /* 0x000000011010c824 */ /* 0x000fe200078e0a06 */
[----:B-1----:R-:W-:Y:S01]  /*20d0*/  IADD3 R15, R28, 0xe1, RZ ;  /* 0x000000e11c0f7810 */ /* 0x002fe20007ffe0ff */
[----:B------:R-:W-:Y:S01]  /*20e0*/  @!P6 IMAD.MOV R5, RZ, RZ, -R5 ;  /* 0x000000ffff05e224 */ /* 0x000fe200078e0a05 */
[----:B------:R-:W-:Y:S01]  /*20f0*/  ISETP.GE.AND P6, PT, R3, RZ, PT ;  /* 0x000000ff0300720c */ /* 0x000fe20003fc6270 */
[----:B--2---:R-:W-:Y:S01]  /*2100*/  IMAD.MOV.U32 R4, RZ, RZ, R2 ;  /* 0x000000ffff047224 */ /* 0x004fe200078e0002 */
[----:B------:R-:W-:Y:S01]  /*2110*/  ISETP.GE.AND P1, PT, R15, RZ, PT ;  /* 0x000000ff0f00720c */ /* 0x000fe20003f26270 */
[----:B------:R-:W-:Y:S01]  /*2120*/  IMAD.HI.U32 R2, R24, R12, RZ ;  /* 0x0000000c18027227 */ /* 0x000fe200078e00ff */
[----:B------:R-:W-:Y:S02]  /*2130*/  IABS R15, R15 ;  /* 0x0000000f000f7213 */ /* 0x000fe40000000000 */
[----:B------:R-:W-:Y:S01]  /*2140*/  ISETP.GT.U32.AND P4, PT, R6, R16, PT ;  /* 0x000000100600720c */ /* 0x000fe20003f84070 */
[----:B------:R-:W-:Y:S01]  /*2150*/  @!P2 IMAD.MOV R4, RZ, RZ, -R4 ;  /* 0x000000ffff04a224 */ /* 0x000fe200078e0a04 */
[----:B------:R-:W-:Y:S01]  /*2160*/  ISETP.GE.AND P2, PT, R0, RZ, PT ;  /* 0x000000ff0000720c */ /* 0x000fe20003f46270 */
[----:B------:R-:W-:-:S02]  /*2170*/  @!P5 IMAD.IADD R13, R13, 0x1, -R6 ;  /* 0x000000010d0dd824 */ /* 0x000fc400078e0a06 */
[----:B------:R-:W-:Y:S01]  /*2180*/  IMAD.HI.U32 R0, R24, R11, RZ ;  /* 0x0000000b18007227 */ /* 0x000fe200078e00ff */
[----:B------:R0:W-:Y:S02]  /*2190*/  STL [R1+0x38c], R4 ;  /* 0x00038c0401007387 */ /* 0x0001e40000100800 */
[----:B------:R-:W-:Y:S01]  /*21a0*/  ISETP.GT.U32.AND P5, PT, R6, R13, PT ;  /* 0x0000000d0600720c */ /* 0x000fe20003fa4070 */
[----:B------:R-:W-:Y:S01]  /*21b0*/  IMAD.MOV R3, RZ, RZ, -R0 ;  /* 0x000000ffff037224 */ /* 0x000fe200078e0a00 */
[----:B------:R-:W-:Y:S01]  /*21c0*/  IADD3 R0, R28, 0xde, RZ ;  /* 0x000000de1c007810 */ /* 0x000fe20007ffe0ff */
[----:B------:R-:W-:Y:S01]  /*21d0*/  IMAD.MOV R2, RZ, RZ, -R2 ;  /* 0x000000ffff027224 */ /* 0x000fe200078e0a02 */
[----:B------:R1:W-:Y:S01]  /*21e0*/  STL [R1+0x388], R5 ;  /* 0x0003880501007387 */ /* 0x0003e20000100800 */
[----:B------:R-:W-:Y:S02]  /*21f0*/  @!P4 IMAD.IADD R16, R16, 0x1, -R6 ;  /* 0x000000011010c824 */ /* 0x000fe400078e0a06 */
[----:B------:R-:W-:Y:S01]  /*2200*/  IMAD R11, R6, R3, R11 ;  /* 0x00000003060b7224 */ /* 0x000fe200078e020b */
[----:B------:R-:W-:Y:S01]  /*2210*/  IABS R3, R0 ;  /* 0x0000000000037213 */ /* 0x000fe20000000000 */
[----:B0-----:R-:W-:-:S04]  /*2220*/  IMAD.HI.U32 R4, R24, R15, RZ ;  /* 0x0000000f18047227 */ /* 0x001fc800078e00ff */
[----:B------:R-:W-:Y:S01]  /*2230*/  IMAD.MOV R4, RZ, RZ, -R4 ;  /* 0x000000ffff047224 */ /* 0x000fe200078e0a04 */
[----:B-1----:R-:W-:Y:S01]  /*2240*/  IADD3 R5, R28, 0xdc, RZ ;  /* 0x000000dc1c057810 */ /* 0x002fe20007ffe0ff */
[----:B------:R-:W-:Y:S02]  /*2250*/  IMAD.MOV.U32 R18, RZ, RZ, R16 ;  /* 0x000000ffff127224 */ /* 0x000fe400078e0010 */
[C---:B------:R-:W-:Y:S01]  /*2260*/  IMAD R15, R6.reuse, R4, R15 ;  /* 0x00000004060f7224 */ /* 0x040fe200078e020f */
[----:B------:R-:W-:Y:S01]  /*2270*/  IABS R14, R5 ;  /* 0x00000005000e7213 */ /* 0x000fe20000000000 */
[----:B------:R-:W-:Y:S01]  /*2280*/  IMAD R12, R6, R2, R12 ;  /* 0x00000002060c7224 */ /* 0x000fe200078e020c */
[----:B------:R-:W-:Y:S01]  /*2290*/  IADD3 R2, R28, 0xdb, RZ ;  /* 0x000000db1c027810 */ /* 0x000fe20007ffe0ff */
[----:B------:R-:W-:Y:S01]  /*22a0*/  @!P0 IMAD.MOV R18, RZ, RZ, -R18 ;  /* 0x000000ffff128224 */ /* 0x000fe200078e0a12 */
[C---:B------:R-:W-:Y:S01]  /*22b0*/  ISETP.GT.U32.AND P4, PT, R6.reuse, R15, PT ;  /* 0x0000000f0600720c */ /* 0x040fe20003f84070 */
[----:B------:R-:W-:Y:S01]  /*22c0*/  @!P5 IMAD.IADD R13, R13, 0x1, -R6 ;  /* 0x000000010d0dd824 */ /* 0x000fe200078e0a06 */
[C---:B------:R-:W-:Y:S01]  /*22d0*/  ISETP.GT.U32.AND P0, PT, R6.reuse, R11, PT ;  /* 0x0000000b0600720c */ /* 0x040fe20003f04070 */
[----:B------:R-:W-:Y:S01]  /*22e0*/  IMAD.MOV.U32 R16, RZ, RZ, R17 ;  /* 0x000000ffff107224 */ /* 0x000fe200078e0011 */
[----:B------:R-:W-:Y:S01]  /*22f0*/  ISETP.GT.U32.AND P5, PT, R6, R12, PT ;  /* 0x0000000c0600720c */ /* 0x000fe20003fa4070 */
[----:B------:R-:W-:Y:S01]  /*2300*/  IMAD.HI.U32 R17, R24, R3, RZ ;  /* 0x0000000318117227 */ /* 0x000fe200078e00ff */
[----:B------:R0:W-:Y:S01]  /*2310*/  STL [R1+0x384], R18 ;  /* 0x0003841201007387 */ /* 0x0001e20000100800 */
[----:B------:R-:W-:-:S02]  /*2320*/  IABS R4, R2 ;  /* 0x0000000200047213 */ /* 0x000fc40000000000 */
[----:B------:R-:W-:-:S04]  /*2330*/  IMAD.MOV R17, RZ, RZ, -R17 ;  /* 0x000000ffff117224 */ /* 0x000fc800078e0a11 */
[--C-:B------:R-:W-:Y:S02]  /*2340*/  @!P4 IMAD.IADD R15, R15, 0x1, -R6.reuse ;  /* 0x000000010f0fc824 */ /* 0x100fe400078e0a06 */
[--C-:B------:R-:W-:Y:S02]  /*2350*/  @!P0 IMAD.IADD R11, R11, 0x1, -R6.reuse ;  /* 0x000000010b0b8824 */ /* 0x100fe400078e0a06 */
[----:B0-----:R-:W-:Y:S01]  /*2360*/  IMAD.MOV.U32 R18, RZ, RZ, R13 ;  /* 0x000000ffff127224 */ /* 0x001fe200078e000d */
[----:B------:R-:W-:Y:S01]  /*2370*/  ISETP.GT.U32.AND P4, PT, R6, R15, PT ;  /* 0x0000000f0600720c */ /* 0x000fe20003f84070 */
[----:B------:R-:W-:Y:S01]  /*2380*/  @!P5 IMAD.IADD R12, R12, 0x1, -R6 ;  /* 0x000000010c0cd824 */ /* 0x000fe200078e0a06 */
[----:B------:R-:W-:Y:S01]  /*2390*/  ISETP.GT.U32.AND P0, PT, R6, R11, PT ;  /* 0x0000000b0600720c */ /* 0x000fe20003f04070 */
[----:B------:R-:W-:Y:S01]  /*23a0*/  @!P3 IMAD.MOV R18, RZ, RZ, -R18 ;  /* 0x000000ffff12b224 */ /* 0x000fe200078e0a12 */
[----:B------:R-:W-:Y:S01]  /*23b0*/  ISETP.GE.AND P3, PT, R0, RZ, PT ;  /* 0x000000ff0000720c */ /* 0x000fe20003f66270 */
[C---:B------:R-:W-:Y:S01]  /*23c0*/  IMAD R0, R6.reuse, R17, R3 ;  /* 0x0000001106007224 */ /* 0x040fe200078e0203 */
[----:B------:R-:W-:Y:S01]  /*23d0*/  ISETP.GT.U32.AND P5, PT, R6, R12, PT ;  /* 0x0000000c0600720c */ /* 0x000fe20003fa4070 */
[----:B------:R-:W-:Y:S01]  /*23e0*/  IMAD.MOV.U32 R13, RZ, RZ, R14 ;  /* 0x000000ffff0d7224 */ /* 0x000fe200078e000e */
[----:B------:R0:W-:Y:S01]  /*23f0*/  STL [R1+0x37c], R18 ;  /* 0x00037c1201007387 */ /* 0x0001e20000100800 */
[----:B------:R-:W-:-:S04]  /*2400*/  IMAD.HI.U32 R17, R24, R16, RZ ;  /* 0x0000001018117227 */ /* 0x000fc800078e00ff */
[----:B------:R-:W-:Y:S01]  /*2410*/  @!P4 IMAD.IADD R15, R15, 0x1, -R6 ;  /* 0x000000010f0fc824 */ /* 0x000fe200078e0a06 */
[----:B------:R-:W-:Y:S01]  /*2420*/  ISETP.GT.U32.AND P4, PT, R6, R0, PT ;  /* 0x000000000600720c */ /* 0x000fe20003f84070 */
[----:B------:R-:W-:-:S04]  /*2430*/  IMAD.HI.U32 R3, R24, R13, RZ ;  /* 0x0000000d18037227 */ /* 0x000fc800078e00ff */
[----:B------:R-:W-:-:S04]  /*2440*/  IMAD.HI.U32 R14, R24, R4, RZ ;  /* 0x00000004180e7227 */ /* 0x000fc800078e00ff */
[----:B------:R-:W-:Y:S02]  /*2450*/  IMAD.MOV R3, RZ, RZ, -R3 ;  /* 0x000000ffff037224 */ /* 0x000fe400078e0a03 */
[----:B------:R-:W-:Y:S02]  /*2460*/  IMAD.MOV R17, RZ, RZ, -R17 ;  /* 0x000000ffff117224 */ /* 0x000fe400078e0a11 */
[----:B------:R-:W-:Y:S02]  /*2470*/  IMAD.MOV R14, RZ, RZ, -R14 ;  /* 0x000000ffff0e7224 */ /* 0x000fe400078e0a0e */
[----:B------:R-:W-:Y:S01]  /*2480*/  IMAD R13, R6, R3, R13 ;  /* 0x00000003060d7224 */ /* 0x000fe200078e020d */
[----:B------:R-:W-:Y:S01]  /*2490*/  IADD3 R3, R28, 0xda, RZ ;  /* 0x000000da1c037810 */ /* 0x000fe20007ffe0ff */
[--C-:B------:R-:W-:Y:S02]  /*24a0*/  @!P0 IMAD.IADD R11, R11, 0x1, -R6.reuse ;  /* 0x000000010b0b8824 */ /* 0x100fe400078e0a06 */
[----:B------:R-:W-:Y:S01]  /*24b0*/  @!P5 IMAD.IADD R12, R12, 0x1, -R6 ;  /* 0x000000010c0cd824 */ /* 0x000fe200078e0a06 */
[----:B------:R-:W-:Y:S01]  /*24c0*/  ISETP.GE.AND P5, PT, R7, RZ, PT ;  /* 0x000000ff0700720c */ /* 0x000fe20003fa6270 */
[----:B0-----:R-:W-:Y:S01]  /*24d0*/  IMAD.MOV.U32 R18, RZ, RZ, R15 ;  /* 0x000000ffff127224 */ /* 0x001fe200078e000f */
[C---:B------:R-:W-:Y:S01]  /*24e0*/  ISETP.GT.U32.AND P0, PT, R6.reuse, R13, PT ;  /* 0x0000000d0600720c */ /* 0x040fe20003f04070 */
[----:B------:R-:W-:-:S02]  /*24f0*/  IMAD R7, R6, R17, R16 ;  /* 0x0000001106077224 */ /* 0x000fc400078e0210 */
[----:B------:R-:W-:Y:S02]  /*2500*/  @!P4 IMAD.IADD R0, R0, 0x1, -R6 ;  /* 0x000000010000c824 */ /* 0x000fe400078e0a06 */
[C---:B------:R-:W-:Y:S01]  /*2510*/  IMAD R4, R6.reuse, R14, R4 ;  /* 0x0000000e06047224 */ /* 0x040fe200078e0204 */
[----:B------:R-:W-:Y:S01]  /*2520*/  IABS R14, R3 ;  /* 0x00000003000e7213 */ /* 0x000fe20000000000 */
[----:B------:R-:W-:Y:S01]  /*2530*/  IMAD.MOV.U32 R15, RZ, RZ, R11 ;  /* 0x000000ffff0f7224 */ /* 0x000fe200078e000b */
[C---:B------:R-:W-:Y:S01]  /*2540*/  ISETP.GT.U32.AND P4, PT, R6.reuse, R0, PT ;  /* 0x000000000600720c */ /* 0x040fe20003f84070 */
[----:B------:R-:W-:Y:S01]  /*2550*/  @!P1 IMAD.MOV R18, RZ, RZ, -R18 ;  /* 0x000000ffff129224 */ /* 0x000fe200078e0a12 */
[C---:B------:R-:W-:Y:S01]  /*2560*/  ISETP.GT.U32.AND P1, PT, R6.reuse, R7, PT ;  /* 0x000000070600720c */ /* 0x040fe20003f24070 */
[----:B------:R-:W-:Y:S01]  /*2570*/  @!P6 IMAD.MOV R15, RZ, RZ, -R15 ;  /* 0x000000ffff0fe224 */ /* 0x000fe200078e0a0f */
[----:B------:R-:W-:Y:S01]  /*2580*/  ISETP.GT.U32.AND P6, PT, R6, R4, PT ;  /* 0x000000040600720c */ /* 0x000fe20003fc4070 */
[----:B------:R-:W-:Y:S01]  /*2590*/  IMAD.MOV.U32 R16, RZ, RZ, R12 ;  /* 0x000000ffff107224 */ /* 0x000fe200078e000c */
[----:B------:R-:W-:Y:S01]  /*25a0*/  IADD3 R11, R28, 0xd9, RZ ;  /* 0x000000d91c0b7810 */ /* 0x000fe20007ffe0ff */
[----:B------:R-:W-:Y:S01]  /*25b0*/  IMAD.MOV.U32 R12, RZ, RZ, R14 ;  /* 0x000000ffff0c7224 */ /* 0x000fe200078e000e */
[----:B------:R-:W-:Y:S01]  /*25c0*/  STL [R1+0x360], R18 ;  /* 0x0003601201007387 */ /* 0x000fe20000100800 */
[----:B------:R-:W-:Y:S01]  /*25d0*/  @!P0 IMAD.IADD R13, R13, 0x1, -R6 ;  /* 0x000000010d0d8824 */ /* 0x000fe200078e0a06 */
[----:B------:R-:W-:Y:S01]  /*25e0*/  IABS R14, R11 ;  /* 0x0000000b000e7213 */ /* 0x000fe20000000000 */
[----:B------:R-:W-:Y:S01]  /*25f0*/  @!P2 IMAD.MOV R16, RZ, RZ, -R16 ;  /* 0x000000ffff10a224 */ /* 0x000fe200078e0a10 */
[----:B------:R-:W-:Y:S01]  /*2600*/  ISETP.GE.AND P2, PT, R5, RZ, PT ;  /* 0x000000ff0500720c */ /* 0x000fe20003f46270 */
[--C-:B------:R-:W-:Y:S01]  /*2610*/  @!P4 IMAD.IADD R0, R0, 0x1, -R6.reuse ;  /* 0x000000010000c824 */ /* 0x100fe200078e0a06 */
[----:B------:R-:W-:Y:S01]  /*2620*/  ISETP.GE.AND P4, PT, R2, RZ, PT ;  /* 0x000000ff0200720c */ /* 0x000fe20003f86270 */
[--C-:B------:R-:W-:Y:S01]  /*2630*/  @!P1 IMAD.IADD R7, R7, 0x1, -R6.reuse ;  /* 0x0000000107079824 */ /* 0x100fe200078e0a06 */
[----:B------:R-:W-:Y:S01]  /*2640*/  STL [R1+0x368], R16 ;  /* 0x0003681001007387 */ /* 0x000fe20000100800 */
[----:B------:R-:W-:Y:S01]  /*2650*/  @!P6 IMAD.IADD R4, R4, 0x1, -R6 ;  /* 0x000000010404e824 */ /* 0x000fe200078e0a06 */
[----:B------:R-:W-:Y:S01]  /*2660*/  ISETP.GT.U32.AND P6, PT, R6, R13, PT ;  /* 0x0000000d0600720c */ /* 0x000fe20003fc4070 */
[----:B------:R-:W-:Y:S01]  /*2670*/  IMAD.HI.U32 R2, R24, R14, RZ ;  /* 0x0000000e18027227 */ /* 0x000fe200078e00ff */
[----:B------:R0:W-:Y:S01]  /*2680*/  STL [R1+0x36c], R15 ;  /* 0x00036c0f01007387 */ /* 0x0001e20000100800 */
[----:B------:R-:W-:-:S02]  /*2690*/  ISETP.GT.U32.AND P0, PT, R6, R7, PT ;  /* 0x000000070600720c */ /* 0x000fc40003f04070 */
[----:B------:R-:W-:Y:S01]  /*26a0*/  IMAD.HI.U32 R5, R24, R12, RZ ;  /* 0x0000000c18057227 */ /* 0x000fe200078e00ff */
[----:B------:R-:W-:Y:S02]  /*26b0*/  ISETP.GE.AND P1, PT, R3, RZ, PT ;  /* 0x000000ff0300720c */ /* 0x000fe40003f26270 */
[C---:B------:R-:W-:Y:S01]  /*26c0*/  IADD3 R3, R28.reuse, 0xd8, RZ ;  /* 0x000000d81c037810 */ /* 0x040fe20007ffe0ff */
[----:B------:R-:W-:Y:S02]  /*26d0*/  IMAD.MOV R2, RZ, RZ, -R2 ;  /* 0x000000ffff027224 */ /* 0x000fe400078e0a02 */
[----:B------:R-:W-:Y:S02]  /*26e0*/  IMAD.MOV R5, RZ, RZ, -R5 ;  /* 0x000000ffff057224 */ /* 0x000fe400078e0a05 */
[----:B0-----:R-:W-:Y:S01]  /*26f0*/  IMAD.MOV.U32 R15, RZ, RZ, R0 ;  /* 0x000000ffff0f7224 */ /* 0x001fe200078e0000 */
[----:B------:R-:W-:Y:S01]  /*2700*/  IADD3 R0, R28, 0xd7, RZ ;  /* 0x000000d71c007810 */ /* 0x000fe20007ffe0ff */
[----:B------:R-:W-:-:S02]  /*2710*/  IMAD R14, R6, R2, R14 ;  /* 0x00000002060e7224 */ /* 0x000fc400078e020e */
[----:B------:R-:W-:Y:S01]  /*2720*/  @!P3 IMAD.MOV R15, RZ, RZ, -R15 ;  /* 0x000000ffff0fb224 */ /* 0x000fe200078e0a0f */
[C---:B------:R-:W-:Y:S01]  /*2730*/  ISETP.GT.U32.AND P3, PT, R6.reuse, R4, PT ;  /* 0x000000040600720c */ /* 0x040fe20003f64070 */
[----:B------:R-:W-:Y:S01]  /*2740*/  IMAD R12, R6, R5, R12 ;  /* 0x00000005060c7224 */ /* 0x000fe200078e020c */
[----:B------:R-:W-:Y:S01]  /*2750*/  IADD3 R5, R28, 0xd6, RZ ;  /* 0x000000d61c057810 */ /* 0x000fe20007ffe0ff */
[--C-:B------:R-:W-:Y:S01]  /*2760*/  @!P6 IMAD.IADD R13, R13, 0x1, -R6.reuse ;  /* 0x000000010d0de824 */ /* 0x100fe200078e0a06 */
[C---:B------:R-:W-:Y:S01]  /*2770*/  ISETP.GT.U32.AND P6, PT, R6.reuse, R14, PT ;  /* 0x0000000e0600720c */ /* 0x040fe20003fc4070 */
[----:B------:R-:W-:Y:S01]  /*2780*/  @!P0 IMAD.IADD R7, R7, 0x1, -R6 ;  /* 0x0000000107078824 */ /* 0x000fe200078e0a06 */
[----:B------:R-:W-:Y:S01]  /*2790*/  ISETP.GT.U32.AND P0, PT, R6, R12, PT ;  /* 0x0000000c0600720c */ /* 0x000fe20003f04070 */
[----:B------:R0:W-:Y:S01]  /*27a0*/  STL [R1+0x370], R15 ;  /* 0x0003700f01007387 */ /* 0x0001e20000100800 */
[----:B------:R-:W-:Y:S01]  /*27b0*/  IABS R16, R5 ;  /* 0x0000000500107213 */ /* 0x000fe20000000000 */
[----:B------:R-:W-:Y:S01]  /*27c0*/  IMAD.MOV.U32 R18, RZ, RZ, R7 ;  /* 0x000000ffff127224 */ /* 0x000fe200078e0007 */
[----:B------:R-:W-:Y:S01]  /*27d0*/  IABS R2, R0 ;  /* 0x0000000000027213 */ /* 0x000fe20000000000 */
[----:B------:R-:W-:-:S02]  /*27e0*/  @!P2 IMAD.MOV R13, RZ, RZ, -R13 ;  /* 0x000000ffff0da224 */ /* 0x000fc400078e0a0d */
[----:B------:R-:W-:Y:S01]  /*27f0*/  @!P3 IMAD.IADD R4, R4, 0x1, -R6 ;  /* 0x000000010404b824 */ /* 0x000fe200078e0a06 */
[----:B------:R-:W-:Y:S01]  /*2800*/  ISETP.GE.AND P3, PT, R11, RZ, PT ;  /* 0x000000ff0b00720c */ /* 0x000fe20003f66270 */
[----:B------:R-:W-:Y:S01]  /*2810*/  IMAD.MOV.U32 R11, RZ, RZ, R16 ;  /* 0x000000ffff0b7224 */ /* 0x000fe200078e0010 */
[----:B0-----:R-:W-:Y:S01]  /*2820*/  IABS R15, R3 ;  /* 0x00000003000f7213 */ /* 0x001fe20000000000 */
[----:B------:R-:W-:Y:S02]  /*2830*/  @!P6 IMAD.IADD R14, R14, 0x1, -R6 ;  /* 0x000000010e0ee824 */ /* 0x000fe400078e0a06 */
[----:B------:R-:W-:-:S03]  /*2840*/  IMAD.HI.U32 R17, R24, R2, RZ ;  /* 0x0000000218117227 */ /* 0x000fc600078e00ff */
[----:B------:R-:W-:Y:S01]  /*2850*/  ISETP.GT.U32.AND P6, PT, R6, R14, PT ;  /* 0x0000000e0600720c */ /* 0x000fe20003fc4070 */
[----:B------:R-:W-:-:S04]  /*2860*/  IMAD.HI.U32 R16, R24, R15, RZ ;  /* 0x0000000f18107227 */ /* 0x000fc800078e00ff */
[----:B------:R-:W-:Y:S02]  /*2870*/  IMAD.MOV R16, RZ, RZ, -R16 ;  /* 0x000000ffff107224 */ /* 0x000fe400078e0a10 */
[----:B------:R-:W-:Y:S01]  /*2880*/  @!P0 IMAD.IADD R12, R12, 0x1, -R6 ;  /* 0x000000010c0c8824 */ /* 0x000fe200078e0a06 */
[----:B------:R-:W-:Y:S01]  /*2890*/  ISETP.GE.AND P0, PT, R3, RZ, PT ;  /* 0x000000ff0300720c */ /* 0x000fe20003f06270 */
[----:B------:R-:W-:-:S04]  /*28a0*/  IMAD.HI.U32 R3, R24, R11, RZ ;  /* 0x0000000b18037227 */ /* 0x000fc800078e00ff */
[----:B------:R-:W-:Y:S02]  /*28b0*/  IMAD.MOV R7, RZ, RZ, -R17 ;  /* 0x000000ffff077224 */ /* 0x000fe400078e0a11 */
[----:B------:R-:W-:Y:S01]  /*28c0*/  IMAD R15, R6, R16, R15 ;  /* 0x00000010060f7224 */ /* 0x000fe200078e020f */
[----:B------:R-:W-:Y:S01]  /*28d0*/  IADD3 R16, R28, 0xd5, RZ ;  /* 0x000000d51c107810 */ /* 0x000fe20007ffe0ff */
[----:B------:R-:W-:Y:S01]  /*28e0*/  @!P5 IMAD.MOV R18, RZ, RZ, -R18 ;  /* 0x000000ffff12d224 */ /* 0x000fe200078e0a12 */
[C---:B------:R-:W-:Y:S01]  /*28f0*/  ISETP.GT.U32.AND P5, PT, R6.reuse, R12, PT ;  /* 0x0000000c0600720c */ /* 0x040fe20003fa4070 */
[----:B------:R-:W-:Y:S01]  /*2900*/  IMAD.MOV R3, RZ, RZ, -R3 ;  /* 0x000000ffff037224 */ /* 0x000fe200078e0a03 */
[C---:B------:R-:W-:Y:S01]  /*2910*/  ISETP.GT.U32.AND P2, PT, R6.reuse, R15, PT ;  /* 0x0000000f0600720c */ /* 0x040fe20003f44070 */
[C---:B------:R-:W-:Y:S01]  /*2920*/  IMAD R2, R6.reuse, R7, R2 ;  /* 0x0000000706027224 */ /* 0x040fe200078e0202 */
[----:B------:R-:W-:Y:S01]  /*2930*/  STL [R1+0x364], R18 ;  /* 0x0003641201007387 */ /* 0x000fe20000100800 */
[C---:B------:R-:W-:Y:S01]  /*2940*/  IMAD R11, R6.reuse, R3, R11 ;  /* 0x00000003060b7224 */ /* 0x040fe200078e020b */
[----:B------:R-:W-:Y:S01]  /*2950*/  IABS R3, R16 ;  /* 0x0000001000037213 */ /* 0x000fe20000000000 */
[----:B------:R-:W-:Y:S01]  /*2960*/  @!P4 IMAD.MOV R4, RZ, RZ, -R4 ;  /* 0x000000ffff04c224 */ /* 0x000fe200078e0a04 */
[----:B------:R-:W-:Y:S01]  /*2970*/  ISETP.GT.U32.AND P4, PT, R6, R2, PT ;  /* 0x000000020600720c */ /* 0x000fe20003f84070 */
[----:B------:R-:W-:Y:S01]  /*2980*/  @!P6 IMAD.IADD R14, R14, 0x1, -R6 ;  /* 0x000000010e0ee824 */ /* 0x000fe200078e0a06 */
[----:B------:R-:W-:Y:S01]  /*2990*/  ISETP.GT.U32.AND P6, PT, R6, R11, PT ;  /* 0x0000000b0600720c */ /* 0x000fe20003fc4070 */
[----:B------:R-:W-:Y:S01]  /*29a0*/  STL [R1+0x354], R13 ;  /* 0x0003540d01007387 */ /* 0x000fe20000100800 */
[----:B------:R-:W-:-:S03]  /*29b0*/  IMAD.HI.U32 R7, R24, R3, RZ ;  /* 0x0000000318077227 */ /* 0x000fc600078e00ff */
[----:B------:R0:W-:Y:S01]  /*29c0*/  STL [R1+0x358], R4 ;  /* 0x0003580401007387 */ /* 0x0001e20000100800 */
[--C-:B------:R-:W-:Y:S01]  /*29d0*/  @!P5 IMAD.IADD R12, R12, 0x1, -R6.reuse ;  /* 0x000000010c0cd824 */ /* 0x100fe200078e0a06 */
[----:B------:R-:W-:Y:S01]  /*29e0*/  ISETP.GE.AND P5, PT, R0, RZ, PT ;  /* 0x000000ff0000720c */ /* 0x000fe20003fa6270 */
[--C-:B------:R-:W-:Y:S01]  /*29f0*/  @!P2 IMAD.IADD R15, R15, 0x1, -R6.reuse ;  /* 0x000000010f0fa824 */ /* 0x100fe200078e0a06 */
[----:B------:R-:W-:Y:S01]  /*2a00*/  IADD3 R0, R28, 0xd4, RZ ;  /* 0x000000d41c007810 */ /* 0x000fe20007ffe0ff */
[----:B------:R-:W-:Y:S01]  /*2a10*/  IMAD.MOV R7, RZ, RZ, -R7 ;  /* 0x000000ffff077224 */ /* 0x000fe200078e0a07 */
[----:B------:R-:W-:Y:S01]  /*2a20*/  ISETP.GE.AND P2, PT, R5, RZ, PT ;  /* 0x000000ff0500720c */ /* 0x000fe20003f46270 */
[--C-:B------:R-:W-:Y:S01]  /*2a30*/  @!P4 IMAD.IADD R2, R2, 0x1, -R6.reuse ;  /* 0x000000010202c824 */ /* 0x100fe200078e0a06 */
[C---:B------:R-:W-:Y:S01]  /*2a40*/  ISETP.GT.U32.AND P4, PT, R6.reuse, R15, PT ;  /* 0x0000000f0600720c */ /* 0x040fe20003f84070 */
[----:B------:R-:W-:Y:S01]  /*2a50*/  @!P6 IMAD.IADD R11, R11, 0x1, -R6 ;  /* 0x000000010b0be824 */ /* 0x000fe200078e0a06 */
[----:B0-----:R-:W-:Y:S01]  /*2a60*/  IABS R4, R0 ;  /* 0x0000000000047213 */ /* 0x001fe20000000000 */
[----:B------:R-:W-:Y:S01]  /*2a70*/  IMAD.MOV.U32 R13, RZ, RZ, R12 ;  /* 0x000000ffff0d7224 */ /* 0x000fe200078e000c */
[C---:B------:R-:W-:Y:S01]  /*2a80*/  ISETP.GT.U32.AND P6, PT, R6.reuse, R2, PT ;  /* 0x000000020600720c */ /* 0x040fe20003fc4070 */
[----:B------:R-:W-:Y:S01]  /*2a90*/  IMAD R3, R6, R7, R3 ;  /* 0x0000000706037224 */ /* 0x000fe200078e0203 */
[----:B------:R-:W-:Y:S01]  /*2aa0*/  IADD3 R5, R28, 0xd3, RZ ;  /* 0x000000d31c057810 */ /* 0x000fe20007ffe0ff */
[----:B------:R-:W-:Y:S01]  /*2ab0*/  IMAD.HI.U32 R12, R24, R4, RZ ;  /* 0x00000004180c7227 */ /* 0x000fe200078e00ff */
[----:B------:R-:W-:-:S02]  /*2ac0*/  IADD3 R7, R28, 0xd2, RZ ;  /* 0x000000d21c077810 */ /* 0x000fc40007ffe0ff */
[----:B------:R-:W-:Y:S01]  /*2ad0*/  IABS R18, R5 ;  /* 0x0000000500127213 */ /* 0x000fe20000000000 */
[----:B------:R-:W-:Y:S02]  /*2ae0*/  IMAD.MOV R12, RZ, RZ, -R12 ;  /* 0x000000ffff0c7224 */ /* 0x000fe400078e0a0c */
[----:B------:R-:W-:Y:S01]  /*2af0*/  @!P4 IMAD.IADD R15, R15, 0x1, -R6 ;  /* 0x000000010f0fc824 */ /* 0x000fe200078e0a06 */
[C---:B------:R-:W-:Y:S01]  /*2b00*/  ISETP.GT.U32.AND P4, PT, R6.reuse, R3, PT ;  /* 0x000000030600720c */ /* 0x040fe20003f84070 */
[----:B------:R-:W-:Y:S01]  /*2b10*/  IMAD R4, R6, R12, R4 ;  /* 0x0000000c06047224 */ /* 0x000fe200078e0204 */
[----:B------:R-:W-:Y:S01]  /*2b20*/  IABS R12, R7 ;  /* 0x00000007000c7213 */ /* 0x000fe20000000000 */
[----:B------:R-:W-:Y:S02]  /*2b30*/  @!P6 IMAD.IADD R2, R2, 0x1, -R6 ;  /* 0x000000010202e824 */ /* 0x000fe400078e0a06 */
[----:B------:R-:W-:Y:S01]  /*2b40*/  IMAD.HI.U32 R19, R24, R18, RZ ;  /* 0x0000001218137227 */ /* 0x000fe200078e00ff */
[----:B------:R-:W-:-:S03]  /*2b50*/  ISETP.GT.U32.AND P6, PT, R6, R4, PT ;  /* 0x000000040600720c */ /* 0x000fc60003fc4070 */
[----:B------:R-:W-:Y:S01]  /*2b60*/  @!P1 IMAD.MOV R13, RZ, RZ, -R13 ;  /* 0x000000ffff0d9224 */ /* 0x000fe200078e0a0d */
[----:B------:R-:W-:Y:S01]  /*2b70*/  ISETP.GT.U32.AND P1, PT, R6, R11, PT ;  /* 0x0000000b0600720c */ /* 0x000fe20003f24070 */
[----:B------:R-:W-:Y:S02]  /*2b80*/  IMAD.MOV R19, RZ, RZ, -R19 ;  /* 0x000000ffff137224 */ /* 0x000fe400078e0a13 */
[--C-:B------:R-:W-:Y:S01]  /*2b90*/  @!P4 IMAD.IADD R3, R3, 0x1, -R6.reuse ;  /* 0x000000010303c824 */ /* 0x100fe200078e0a06 */
[----:B------:R-:W-:Y:S01]  /*2ba0*/  ISETP.GE.AND P4, PT, R0, RZ, PT ;  /* 0x000000ff0000720c */ /* 0x000fe20003f86270 */
[----:B------:R-:W-:Y:S01]  /*2bb0*/  IMAD.HI.U32 R17, R24, R12, RZ ;  /* 0x0000000c18117227 */ /* 0x000fe200078e00ff */
[----:B------:R0:W-:Y:S03]  /*2bc0*/  STL [R1+0x35c], R13 ;  /* 0x00035c0d01007387 */ /* 0x0001e60000100800 */
[----:B------:R-:W-:Y:S01]  /*2bd0*/  @!P6 IMAD.IADD R4, R4, 0x1, -R6 ;  /* 0x000000010404e824 */ /* 0x000fe200078e0a06 */
[C---:B------:R-:W-:Y:S01]  /*2be0*/  ISETP.GT.U32.AND P6, PT, R6.reuse, R3, PT ;  /* 0x000000030600720c */ /* 0x040fe20003fc4070 */
[----:B------:R-:W-:-:S02]  /*2bf0*/  IMAD R0, R6, R19, R18 ;  /* 0x0000001306007224 */ /* 0x000fc400078e0212 */
[----:B------:R-:W-:Y:S02]  /*2c00*/  IMAD.MOV R17, RZ, RZ, -R17 ;  /* 0x000000ffff117224 */ /* 0x000fe400078e0a11 */
[----:B------:R-:W-:Y:S01]  /*2c10*/  IMAD.MOV.U32 R20, RZ, RZ, R15 ;  /* 0x000000ffff147224 */ /* 0x000fe200078e000f */
[----:B0-----:R-:W-:Y:S01]  /*2c20*/  IADD3 R13, R28, 0xd1, RZ ;  /* 0x000000d11c0d7810 */ /* 0x001fe20007ffe0ff */
[----:B------:R-:W-:Y:S01]  /*2c30*/  @!P3 IMAD.MOV R14, RZ, RZ, -R14 ;  /* 0x000000ffff0eb224 */ /* 0x000fe200078e0a0e */
[C---:B------:R-:W-:Y:S01]  /*2c40*/  ISETP.GT.U32.AND P3, PT, R6.reuse, R0, PT ;  /* 0x000000000600720c */ /* 0x040fe20003f64070 */
[----:B------:R-:W-:Y:S01]  /*2c50*/  @!P0 IMAD.MOV R20, RZ, RZ, -R20 ;  /* 0x000000ffff148224 */ /* 0x000fe200078e0a14 */
[C---:B------:R-:W-:Y:S01]  /*2c60*/  ISETP.GT.U32.AND P0, PT, R6.reuse, R4, PT ;  /* 0x000000040600720c */ /* 0x040fe20003f04070 */
[----:B------:R-:W-:Y:S01]  /*2c70*/  IMAD R12, R6, R17, R12 ;  /* 0x00000011060c7224 */ /* 0x000fe200078e020c */
[----:B------:R-:W-:Y:S01]  /*2c80*/  STL [R1+0x350], R14 ;  /* 0x0003500e01007387 */ /* 0x000fe20000100800 */
[----:B------:R-:W-:Y:S01]  /*2c90*/  @!P1 IMAD.IADD R11, R11, 0x1, -R6 ;  /* 0x000000010b0b9824 */ /* 0x000fe200078e0a06 */
[----:B------:R-:W-:Y:S01]  /*2ca0*/  ISETP.GE.AND P1, PT, R16, RZ, PT ;  /* 0x000000ff1000720c */ /* 0x000fe20003f26270 */
[----:B------:R-:W-:Y:S01]  /*2cb0*/  @!P5 IMAD.MOV R2, RZ, RZ, -R2 ;  /* 0x000000ffff02d224 */ /* 0x000fe200078e0a02 */
[----:B------:R-:W-:Y:S01]  /*2cc0*/  IABS R16, R13 ;  /* 0x0000000d00107213 */ /* 0x000fe20000000000 */
[--C-:B------:R-:W-:Y:S01]  /*2cd0*/  @!P6 IMAD.IADD R3, R3, 0x1, -R6.reuse ;  /* 0x000000010303e824 */ /* 0x100fe200078e0a06 */
[----:B------:R-:W-:Y:S01]  /*2ce0*/  ISETP.GT.U32.AND P6, PT, R6, R12, PT ;  /* 0x0000000c0600720c */ /* 0x000fe20003fc4070 */
[----:B------:R-:W-:Y:S01]  /*2cf0*/  STL [R1+0x34c], R20 ;  /* 0x00034c1401007387 */ /* 0x000fe20000100800 */
[----:B------:R-:W-:Y:S01]  /*2d00*/  ISETP.GE.AND P5, PT, R5, RZ, PT ;  /* 0x000000ff0500720c */ /* 0x000fe20003fa6270 */
[----:B------:R-:W-:Y:S01]  /*2d10*/  @!P2 IMAD.MOV R11, RZ, RZ, -R11 ;  /* 0x000000ffff0ba224 */ /* 0x000fe200078e0a0b */
[----:B------:R-:W-:Y:S01]  /*2d20*/  IADD3 R5, R28, 0xd0, RZ ;  /* 0x000000d01c057810 */ /* 0x000fe20007ffe0ff */
[----:B------:R0:W-:Y:S01]  /*2d30*/  STL [R1+0x348], R2 ;  /* 0x0003480201007387 */ /* 0x0001e20000100800 */
[--C-:B------:R-:W-:Y:S01]  /*2d40*/  @!P0 IMAD.IADD R4, R4, 0x1, -R6.reuse ;  /* 0x0000000104048824 */ /* 0x100fe200078e0a06 */
[----:B------:R-:W-:Y:S01]  /*2d50*/  ISETP.GE.AND P0, PT, R13, RZ, PT ;  /* 0x000000ff0d00720c */ /* 0x000fe20003f06270 */
[----:B------:R-:W-:Y:S01]  /*2d60*/  @!P3 IMAD.IADD R0, R0, 0x1, -R6 ;  /* 0x000000010000b824 */ /* 0x000fe200078e0a06 */
[----:B------:R-:W-:Y:S01]  /*2d70*/  IABS R13, R5 ;  /* 0x00000005000d7213 */ /* 0x000fe20000000000 */
[----:B------:R1:W-:Y:S01]  /*2d80*/  STL [R1+0x344], R11 ;  /* 0x0003440b01007387 */ /* 0x0003e20000100800 */
[----:B------:R-:W-:Y:S01]  /*2d90*/  @!P4 IMAD.MOV R4, RZ, RZ, -R4 ;  /* 0x000000ffff04c224 */ /* 0x000fe200078e0a04 */
[----:B------:R-:W-:Y:S01]  /*2da0*/  ISETP.GE.AND P2, PT, R7, RZ, PT ;  /* 0x000000ff0700720c */ /* 0x000fe20003f46270 */
[----:B------:R-:W-:Y:S01]  /*2db0*/  @!P6 IMAD.IADD R12, R12, 0x1, -R6 ;  /* 0x000000010c0ce824 */ /* 0x000fe200078e0a06 */
[----:B------:R-:W-:Y:S01]  /*2dc0*/  ISETP.GT.U32.AND P6, PT, R6, R0, PT ;  /* 0x000000000600720c */ /* 0x000fe20003fc4070 */
[----:B0-----:R-:W-:Y:S01]  /*2dd0*/  IMAD.HI.U32 R2, R24, R16, RZ ;  /* 0x0000001018027227 */ /* 0x001fe200078e00ff */
[----:B------:R-:W-:-:S02]  /*2de0*/  IADD3 R7, R28, 0xcf, RZ ;  /* 0x000000cf1c077810 */ /* 0x000fc40007ffe0ff */
[----:B------:R-:W-:Y:S01]  /*2df0*/  ISETP.GE.AND P3, PT, R5, RZ, PT ;  /* 0x000000ff0500720c */ /* 0x000fe20003f66270 */
[----:B------:R-:W-:Y:S01]  /*2e00*/  IMAD.MOV R2, RZ, RZ, -R2 ;  /* 0x000000ffff027224 */ /* 0x000fe200078e0a02 */
[----:B------:R-:W-:Y:S01]  /*2e10*/  IADD3 R5, R28, 0xce, RZ ;  /* 0x000000ce1c057810 */ /* 0x000fe20007ffe0ff */
[----:B-1----:R-:W-:Y:S01]  /*2e20*/  IMAD.MOV.U32 R11, RZ, RZ, R3 ;  /* 0x000000ffff0b7224 */ /* 0x002fe200078e0003 */
[----:B------:R-:W-:Y:S01]  /*2e30*/  IABS R14, R7 ;  /* 0x00000007000e7213 */ /* 0x000fe20000000000 */
[----:B------:R-:W-:Y:S01]  /*2e40*/  IMAD R18, R6, R2, R16 ;  /* 0x0000000206127224 */ /* 0x000fe200078e0210 */
[----:B------:R-:W-:Y:S01]  /*2e50*/  IABS R16, R5 ;  /* 0x0000000500107213 */ /* 0x000fe20000000000 */
[----:B------:R-:W-:Y:S01]  /*2e60*/  IMAD.HI.U32 R3, R24, R13, RZ ;  /* 0x0000000d18037227 */ /* 0x000fe200078e00ff */
[----:B------:R-:W-:Y:S02]  /*2e70*/  IADD3 R2, R28, 0xcd, RZ ;  /* 0x000000cd1c027810 */ /* 0x000fe40007ffe0ff */
[C---:B------:R-:W-:Y:S01]  /*2e80*/  ISETP.GT.U32.AND P4, PT, R6.reuse, R18, PT ;  /* 0x000000120600720c */ /* 0x040fe20003f84070 */
[----:B------:R-:W-:Y:S01]  /*2e90*/  IMAD.MOV R3, RZ, RZ, -R3 ;  /* 0x000000ffff037224 */ /* 0x000fe200078e0a03 */
[----:B------:R-:W-:Y:S01]  /*2ea0*/  IABS R15, R2 ;  /* 0x00000002000f7213 */ /* 0x000fe20000000000 */
[----:B------:R-:W-:Y:S01]  /*2eb0*/  @!P1 IMAD.MOV R11, RZ, RZ, -R11 ;  /* 0x000000ffff0b9224 */ /* 0x000fe200078e0a0b */
[C---:B------:R-:W-:Y:S01]  /*2ec0*/  ISETP.GT.U32.AND P1, PT, R6.reuse, R12, PT ;  /* 0x0000000c0600720c */ /* 0x040fe20003f24070 */
[----:B------:R-:W-:-:S02]  /*2ed0*/  IMAD R13, R6, R3, R13 ;  /* 0x00000003060d7224 */ /* 0x000fc400078e020d */
[--C-:B------:R-:W-:Y:S01]  /*2ee0*/  @!P6 IMAD.IADD R0, R0, 0x1, -R6.reuse ;  /* 0x000000010000e824 */ /* 0x100fe200078e0a06 */
[----:B------:R0:W-:Y:S01]  /*2ef0*/  STL [R1+0x340], R11 ;  /* 0x0003400b01007387 */ /* 0x0001e20000100800 */
[----:B------:R-:W-:Y:S01]  /*2f00*/  IMAD.HI.U32 R3, R24, R14, RZ ;  /* 0x0000000e18037227 */ /* 0x000fe200078e00ff */
[----:B------:R-:W-:Y:S02]  /*2f10*/  ISETP.GT.U32.AND P6, PT, R6, R13, PT ;  /* 0x0000000d0600720c */ /* 0x000fe40003fc4070 */
[----:B------:R1:W-:Y:S01]  /*2f20*/  STL [R1+0x33c], R4 ;  /* 0x00033c0401007387 */ /* 0x0003e20000100800 */
[----:B------:R-:W-:Y:S01]  /*2f30*/  @!P4 IMAD.IADD R18, R18, 0x1, -R6 ;  /* 0x000000011212c824 */ /* 0x000fe200078e0a06 */
[----:B------:R-:W-:-:S03]  /*2f40*/  ISETP.GE.AND P4, PT, R5, RZ, PT ;  /* 0x000000ff0500720c */ /* 0x000fc60003f86270 */
[----:B------:R-:W-:Y:S01]  /*2f50*/  @!P1 IMAD.IADD R12, R12, 0x1, -R6 ;  /* 0x000000010c0c9824 */ /* 0x000fe200078e0a06 */
[----:B------:R-:W-:Y:S01]  /*2f60*/  ISETP.GE.AND P1, PT, R7, RZ, PT ;  /* 0x000000ff0700720c */ /* 0x000fe20003f26270 */
[----:B0-----:R-:W-:Y:S01]  /*2f70*/  IMAD.MOV.U32 R11, RZ, RZ, R0 ;  /* 0x000000ffff0b7224 */ /* 0x001fe200078e0000 */
[----:B------:R-:W-:Y:S01]  /*2f80*/  IADD3 R0, R28, 0xca, RZ ;  /* 0x000000ca1c007810 */ /* 0x000fe20007ffe0ff */
[----:B------:R-:W-:Y:S02]  /*2f90*/  IMAD.MOV R7, RZ, RZ, -R3 ;  /* 0x000000ffff077224 */ /* 0x000fe400078e0a03 */
[----:B------:R-:W-:Y:S01]  /*2fa0*/  @!P5 IMAD.MOV R11, RZ, RZ, -R11 ;  /* 0x000000ffff0bd224 */ /* 0x000fe200078e0a0b */
[----:B------:R-:W-:Y:S01]  /*2fb0*/  ISETP.GT.U32.AND P5, PT, R6, R18, PT ;  /* 0x000000120600720c */ /* 0x000fe20003fa4070 */
[----:B-1----:R-:W-:-:S03]  /*2fc0*/  IMAD.HI.U32 R4, R24, R16, RZ ;  /* 0x0000001018047227 */ /* 0x002fc600078e00ff */
[----:B------:R0:W-:Y:S01]  /*2fd0*/  STL [R1+0x338], R11 ;  /* 0x0003380b01007387 */ /* 0x0001e20000100800 */
[----:B------:R-:W-:Y:S02]  /*2fe0*/  IMAD.MOV R4, RZ, RZ, -R4 ;  /* 0x000000ffff047224 */ /* 0x000fe400078e0a04 */
[----:B------:R-:W-:Y:S01]  /*2ff0*/  IMAD R14, R6, R7, R14 ;  /* 0x00000007060e7224 */ /* 0x000fe200078e020e */
[----:B------:R-:W-:Y:S01]  /*3000*/  IABS R7, R0 ;  /* 0x0000000000077213 */ /* 0x000fe20000000000 */
[----:B------:R-:W-:Y:S01]  /*3010*/  IMAD.MOV.U32 R5, RZ, RZ, R12 ;  /* 0x000000ffff057224 */ /* 0x000fe200078e000c */
[----:B------:R-:W-:Y:S01]  /*3020*/  IADD3 R12, R28, 0xc9, RZ ;  /* 0x000000c91c0c7810 */ /* 0x000fe20007ffe0ff */
[----:B------:R-:W-:Y:S02]  /*3030*/  @!P6 IMAD.IADD R13, R13, 0x1, -R6 ;  /* 0x000000010d0de824 */ /* 0x000fe400078e0a06 */
[----:B------:R-:W-:Y:S01]  /*3040*/  IMAD R16, R6, R4, R16 ;  /* 0x0000000406107224 */ /* 0x000fe200078e0210 */
[----:B0-----:R-:W-:Y:S01]  /*3050*/  IADD3 R11, R28, 0xcc, RZ ;  /* 0x000000cc1c0b7810 */ /* 0x001fe20007ffe0ff */
[----:B------:R-:W-:Y:S01]  /*3060*/  @!P2 IMAD.MOV R5, RZ, RZ, -R5 ;  /* 0x000000ffff05a224 */ /* 0x000fe200078e0a05 */
[----:B------:R-:W-:Y:S01]  /*3070*/  ISETP.GT.U32.AND P2, PT, R6, R14, PT ;  /* 0x0000000e0600720c */ /* 0x000fe20003f44070 */
[----:B------:R-:W-:Y:S01]  /*3080*/  IMAD.HI.U32 R3, R24, R15, RZ ;  /* 0x0000000f18037227 */ /* 0x000fe200078e00ff */
[----:B------:R-:W-:-:S02]  /*3090*/  ISETP.GT.U32.AND P6, PT, R6, R13, PT ;  /* 0x0000000d0600720c */ /* 0x000fc40003fc4070 */
[----:B------:R-:W-:Y:S01]  /*30a0*/  IABS R17, R11 ;  /* 0x0000000b00117213 */ /* 0x000fe20000000000 */
[--C-:B------:R-:W-:Y:S01]  /*30b0*/  @!P5 IMAD.IADD R18, R18, 0x1, -R6.reuse ;  /* 0x000000011212d824 */ /* 0x100fe200078e0a06 */
[----:B------:R-:W-:Y:S01]  /*30c0*/  ISETP.GT.U32.AND P5, PT, R6, R16, PT ;  /* 0x000000100600720c */ /* 0x000fe20003fa4070 */
[----:B------:R-:W-:Y:S01]  /*30d0*/  IMAD.MOV R3, RZ, RZ, -R3 ;  /* 0x000000ffff037224 */ /* 0x000fe200078e0a03 */
[----:B------:R-:W-:Y:S01]  /*30e0*/  IADD3 R4, R28, 0xcb, RZ ;  /* 0x000000cb1c047810 */ /* 0x000fe20007ffe0ff */
[----:B------:R-:W-:Y:S01]  /*30f0*/  IMAD.HI.U32 R19, R24, R17, RZ ;  /* 0x0000001118137227 */ /* 0x000fe200078e00ff */
[----:B------:R0:W-:Y:S03]  /*3100*/  STL [R1+0x334], R5 ;  /* 0x0003340501007387 */ /* 0x0001e60000100800 */
[----:B------:R-:W-:Y:S01]  /*3110*/  IMAD R15, R6, R3, R15 ;  /* 0x00000003060f7224 */ /* 0x000fe200078e020f */
[----:B------:R-:W-:Y:S01]  /*3120*/  IABS R3, R12 ;  /* 0x0000000c00037213 */ /* 0x000fe20000000000 */
[--C-:B------:R-:W-:Y:S01]  /*3130*/  @!P2 IMAD.IADD R14, R14, 0x1, -R6.reuse ;  /* 0x000000010e0ea824 */ /* 0x100fe200078e0a06 */
[----:B------:R-:W-:Y:S01]  /*3140*/  ISETP.GE.AND P2, PT, R2, RZ, PT ;  /* 0x000000ff0200720c */ /* 0x000fe20003f46270 */
[--C-:B------:R-:W-:Y:S01]  /*3150*/  @!P6 IMAD.IADD R13, R13, 0x1, -R6.reuse ;  /* 0x000000010d0de824 */ /* 0x100fe200078e0a06 */
[----:B------:R-:W-:Y:S01]  /*3160*/  ISETP.GT.U32.AND P6, PT, R6, R15, PT ;  /* 0x0000000f0600720c */ /* 0x000fe20003fc4070 */
[----:B------:R-:W-:Y:S01]  /*3170*/  @!P5 IMAD.IADD R16, R16, 0x1, -R6 ;  /* 0x000000011010d824 */ /* 0x000fe200078e0a06 */
[----:B------:R-:W-:Y:S01]  /*3180*/  ISETP.GT.U32.AND P5, PT, R6, R14, PT ;  /* 0x0000000e0600720c */ /* 0x000fe20003fa4070 */
[----:B------:R-:W-:Y:S01]  /*3190*/  IMAD.MOV.U32 R20, RZ, RZ, R13 ;  /* 0x000000ffff147224 */ /* 0x000fe200078e000d */
[----:B0-----:R-:W-:Y:S01]  /*31a0*/  IABS R5, R4 ;  /* 0x0000000400057213 */ /* 0x001fe20000000000 */
[----:B------:R-:W-:-:S02]  /*31b0*/  IMAD.MOV R19, RZ, RZ, -R19 ;  /* 0x000000ffff137224 */ /* 0x000fc400078e0a13 */
[----:B------:R-:W-:Y:S01]  /*31c0*/  @!P3 IMAD.MOV R20, RZ, RZ, -R20 ;  /* 0x000000ffff14b224 */ /* 0x000fe200078e0a14 */
[----:B------:R-:W-:Y:S01]  /*31d0*/  ISETP.GE.AND P3, PT, R11, RZ, PT ;  /* 0x000000ff0b00720c */ /* 0x000fe20003f66270 */
[----:B------:R-:W-:Y:S01]  /*31e0*/  IMAD R11, R6, R19, R17 ;  /* 0x00000013060b7224 */ /* 0x000fe200078e0211 */
[----:B------:R-:W-:Y:S01]  /*31f0*/  IADD3 R19, R28, 0xc2, RZ ;  /* 0x000000c21c137810 */ /* 0x000fe20007ffe0ff */
[----:B------:R-:W-:Y:S02]  /*3200*/  IMAD.MOV.U32 R21, RZ, RZ, R18 ;  /* 0x000000ffff157224 */ /* 0x000fe400078e0012 */
[--C-:B------:R-:W-:Y:S01]  /*3210*/  @!P6 IMAD.IADD R15, R15, 0x1, -R6.reuse ;  /* 0x000000010f0fe824 */ /* 0x100fe200078e0a06 */
[----:B------:R-:W-:Y:S01]  /*3220*/  ISETP.GT.U32.AND P6, PT, R6, R16, PT ;  /* 0x000000100600720c */ /* 0x000fe20003fc4070 */
[----:B------:R-:W-:Y:S01]  /*3230*/  @!P5 IMAD.IADD R14, R14, 0x1, -R6 ;  /* 0x000000010e0ed824 */ /* 0x000fe200078e0a06 */
[C---:B------:R-:W-:Y:S01]  /*3240*/  ISETP.GT.U32.AND P5, PT, R6.reuse, R11, PT ;  /* 0x0000000b0600720c */ /* 0x040fe20003fa4070 */
[----:B------:R-:W-:Y:S01]  /*3250*/  @!P0 IMAD.MOV R21, RZ, RZ, -R21 ;  /* 0x000000ffff158224 */ /* 0x000fe200078e0a15 */
[----:B------:R-:W-:Y:S01]  /*3260*/  ISETP.GT.U32.AND P0, PT, R6, R15, PT ;  /* 0x0000000f0600720c */ /* 0x000fe20003f04070 */
[----:B------:R-:W-:-:S03]  /*3270*/  IMAD.HI.U32 R2, R24, R5, RZ ;  /* 0x0000000518027227 */ /* 0x000fc600078e00ff */
[----:B------:R-:W-:Y:S01]  /*3280*/  STL [R1+0x32c], R21 ;  /* 0x00032c1501007387 */ /* 0x000fe20000100800 */
[----:B------:R-:W-:Y:S02]  /*3290*/  IMAD.MOV R2, RZ, RZ, -R2 ;  /* 0x000000ffff027224 */ /* 0x000fe400078e0a02 */
[----:B------:R-:W-:Y:S01]  /*32a0*/  IMAD.HI.U32 R18, R24, R7, RZ ;  /* 0x0000000718127227 */ /* 0x000fe200078e00ff */
[----:B------:R0:W-:Y:S03]  /*32b0*/  STL [R1+0x328], R20 ;  /* 0x0003281401007387 */ /* 0x0001e60000100800 */
[----:B------:R-:W-:Y:S01]  /*32c0*/  IMAD R5, R6, R2, R5 ;  /* 0x0000000206057224 */ /* 0x000fe200078e0205 */
[----:B------:R-:W-:Y:S01]  /*32d0*/  IADD3 R2, R28, 0xc8, RZ ;  /* 0x000000c81c027810 */ /* 0x000fe20007ffe0ff */
[----:B------:R-:W-:-:S03]  /*32e0*/  IMAD.HI.U32 R17, R24, R3, RZ ;  /* 0x0000000318117227 */ /* 0x000fc600078e00ff */
[----:B------:R-:W-:Y:S01]  /*32f0*/  IABS R13, R2 ;  /* 0x00000002000d7213 */ /* 0x000fe20000000000 */
[----:B------:R-:W-:Y:S02]  /*3300*/  IMAD.MOV R18, RZ, RZ, -R18 ;  /* 0x000000ffff127224 */ /* 0x000fe400078e0a12 */
[----:B------:R-:W-:Y:S02]  /*3310*/  IMAD.MOV R17, RZ, RZ, -R17 ;  /* 0x000000ffff117224 */ /* 0x000fe400078e0a11 */
[--C-:B------:R-:W-:Y:S01]  /*3320*/  @!P6 IMAD.IADD R16, R16, 0x1, -R6.reuse ;  /* 0x000000011010e824 */ /* 0x100fe200078e0a06 */
[----:B------:R-:W-:Y:S01]  /*3330*/  ISETP.GT.U32.AND P6, PT, R6, R5, PT ;  /* 0x000000050600720c */ /* 0x000fe20003fc4070 */
[----:B------:R-:W-:Y:S02]  /*3340*/  @!P5 IMAD.IADD R11, R11, 0x1, -R6 ;  /* 0x000000010b0bd824 */ /* 0x000fe400078e0a06 */
[----:B0-----:R-:W-:Y:S02]  /*3350*/  IMAD.MOV.U32 R20, RZ, RZ, R14 ;  /* 0x000000ffff147224 */ /* 0x001fe400078e000e */
[----:B------:R-:W-:Y:S01]  /*3360*/  @!P0 IMAD.IADD R15, R15, 0x1, -R6 ;  /* 0x000000010f0f8824 */ /* 0x000fe200078e0a06 */
[----:B------:R-:W-:Y:S01]  /*3370*/  ISETP.GE.AND P0, PT, R4, RZ, PT ;  /* 0x000000ff0400720c */ /* 0x000fe20003f06270 */
[----:B------:R-:W-:Y:S01]  /*3380*/  IMAD R4, R6, R18, R7 ;  /* 0x0000001206047224 */ /* 0x000fe200078e0207 */
[----:B------:R-:W-:Y:S01]  /*3390*/  IADD3 R7, R28, 0xc7, RZ ;  /* 0x000000c71c077810 */ /* 0x000fe20007ffe0ff */
[----:B------:R-:W-:-:S02]  /*33a0*/  IMAD R3, R6, R17, R3 ;  /* 0x0000001106037224 */ /* 0x000fc400078e0203 */
[----:B------:R-:W-:Y:S01]  /*33b0*/  @!P1 IMAD.MOV R20, RZ, RZ, -R20 ;  /* 0x000000ffff149224 */ /* 0x000fe200078e0a14 */
[C---:B------:R-:W-:Y:S01]  /*33c0*/  ISETP.GT.U32.AND P1, PT, R6.reuse, R11, PT ;  /* 0x0000000b0600720c */ /* 0x040fe20003f24070 */
[----:B------:R-:W-:Y:S01]  /*33d0*/  IMAD.MOV.U32 R18, RZ, RZ, R16 ;  /* 0x000000ffff127224 */ /* 0x000fe200078e0010 */
[C---:B------:R-:W-:Y:S01]  /*33e0*/  ISETP.GT.U32.AND P5, PT, R6.reuse, R4, PT ;  /* 0x000000040600720c */ /* 0x040fe20003fa4070 */
[----:B------:R-:W-:Y:S01]  /*33f0*/  @!P6 IMAD.IADD R5, R5, 0x1, -R6 ;  /* 0x000000010505e824 */ /* 0x000fe200078e0a06 */
[----:B------:R-:W-:Y:S01]  /*3400*/  STL [R1+0x2f8], R20 ;  /* 0x0002f81401007387 */ /* 0x000fe20000100800 */
[----:B------:R-:W-:Y:S01]  /*3410*/  @!P4 IMAD.MOV R18, RZ, RZ, -R18 ;  /* 0x000000ffff12c224 */ /* 0x000fe200078e0a12 */
[C---:B------:R-:W-:Y:S01]  /*3420*/  ISETP.GT.U32.AND P4, PT, R6.reuse, R3, PT ;  /* 0x000000030600720c */ /* 0x040fe20003f84070 */
[----:B------:R-:W-:Y:S01]  /*3430*/  @!P2 IMAD.MOV R15, RZ, RZ, -R15 ;  /* 0x000000ffff0fa224 */ /* 0x000fe200078e0a0f */
[----:B------:R-:W-:Y:S01]  /*3440*/  ISETP.GT.U32.AND P6, PT, R6, R5, PT ;  /* 0x000000050600720c */ /* 0x000fe20003fc4070 */
[----:B------:R-:W-:Y:S01]  /*3450*/  IMAD.HI.U32 R17, R24, R13, RZ ;  /* 0x0000000d18117227 */ /* 0x000fe200078e00ff */
[----:B------:R-:W-:Y:S01]  /*3460*/  STL [R1+0x308], R18 ;  /* 0x0003081201007387 */ /* 0x000fe20000100800 */
[----:B------:R-:W-:-:S02]  /*3470*/  IABS R14, R7 ;  /* 0x00000007000e7213 */ /* 0x000fc40000000000 */
[--C-:B------:R-:W-:Y:S01]  /*3480*/  @!P1 IMAD.IADD R11, R11, 0x1, -R6.reuse ;  /* 0x000000010b0b9824 */ /* 0x100fe200078e0a06 */
[----:B------:R0:W-:Y:S01]  /*3490*/  STL [R1+0x30c], R15 ;  /* 0x00030c0f01007387 */ /* 0x0001e20000100800 */
[----:B------:R-:W-:Y:S01]  /*34a0*/  IMAD.MOV R16, RZ, RZ, -R17 ;  /* 0x000000ffff107224 */ /* 0x000fe200078e0a11 */
[----:B------:R-:W-:Y:S01]  /*34b0*/  ISETP.GE.AND P2, PT, R0, RZ, PT ;  /* 0x000000ff0000720c */ /* 0x000fe20003f46270 */
[--C-:B------:R-:W-:Y:S01]  /*34c0*/  @!P5 IMAD.IADD R4, R4, 0x1, -R6.reuse ;  /* 0x000000010404d824 */ /* 0x100fe200078e0a06 */
[----:B------:R-:W-:Y:S01]  /*34d0*/  ISETP.GE.AND P1, PT, R12, RZ, PT ;  /* 0x000000ff0c00720c */ /* 0x000fe20003f26270 */
[----:B------:R-:W-:Y:S01]  /*34e0*/  @!P4 IMAD.IADD R3, R3, 0x1, -R6 ;  /* 0x000000010303c824 */ /* 0x000fe200078e0a06 */
[----:B------:R-:W-:Y:S01]  /*34f0*/  ISETP.GE.AND P4, PT, R2, RZ, PT ;  /* 0x000000ff0200720c */ /* 0x000fe20003f86270 */
[C---:B------:R-:W-:Y:S01]  /*3500*/  IMAD R0, R6.reuse, R16, R13 ;  /* 0x0000001006007224 */ /* 0x040fe200078e020d */
[----:B------:R-:W-:Y:S01]  /*3510*/  ISETP.GT.U32.AND P5, PT, R6, R4, PT ;  /* 0x000000040600720c */ /* 0x000fe20003fa4070 */
[----:B------:R-:W-:Y:S01]  /*3520*/  IMAD.HI.U32 R12, R24, R14, RZ ;  /* 0x0000000e180c7227 */ /* 0x000fe200078e00ff */
[----:B------:R-:W-:-:S03]  /*3530*/  IADD3 R13, R28, 0xc6, RZ ;  /* 0x000000c61c0d7810 */ /* 0x000fc60007ffe0ff */
[----:B0-----:R-:W-:Y:S01]  /*3540*/  IMAD.MOV.U32 R15, RZ, RZ, R11 ;  /* 0x000000ffff0f7224 */ /* 0x001fe200078e000b */
[----:B------:R-:W-:Y:S01]  /*3550*/  IABS R18, R13 ;  /* 0x0000000d00127213 */ /* 0x000fe20000000000 */
[----:B------:R-:W-:Y:S01]  /*3560*/  @!P6 IMAD.IADD R5, R5, 0x1, -R6 ;  /* 0x000000010505e824 */ /* 0x000fe200078e0a06 */
[C---:B------:R-:W-:Y:S01]  /*3570*/  ISETP.GT.U32.AND P6, PT, R6.reuse, R0, PT ;  /* 0x000000000600720c */ /* 0x040fe20003fc4070 */
[----:B------:R-:W-:Y:S01]  /*3580*/  @!P3 IMAD.MOV R15, RZ, RZ, -R15 ;  /* 0x000000ffff0fb224 */ /* 0x000fe200078e0a0f */
[----:B------:R-:W-:Y:S01]  /*3590*/  ISETP.GT.U32.AND P3, PT, R6, R3, PT ;  /* 0x000000030600720c */ /* 0x000fe20003f64070 */
[----:B------:R-:W-:Y:S01]  /*35a0*/  IMAD.MOV R12, RZ, RZ, -R12 ;  /* 0x000000ffff0c7224 */ /* 0x000fe200078e0a0c */
[----:B------:R-:W-:Y:S01]  /*35b0*/  IADD3 R11, R28, 0xc4, RZ ;  /* 0x000000c41c0b7810 */ /* 0x000fe20007ffe0ff */
[----:B------:R-:W-:Y:S01]  /*35c0*/  @!P0 IMAD.MOV R5, RZ, RZ, -R5 ;  /* 0x000000ffff058224 */ /* 0x000fe200078e0a05 */
[----:B------:R-:W-:Y:S01]  /*35d0*/  STL [R1+0x310], R15 ;  /* 0x0003100f01007387 */ /* 0x000fe20000100800 */
[----:B------:R-:W-:Y:S01]  /*35e0*/  IMAD R2, R6, R12, R14 ;  /* 0x0000000c06027224 */ /* 0x000fe200078e020e */
[----:B------:R-:W-:Y:S01]  /*35f0*/  IADD3 R12, R28, 0xc5, RZ ;  /* 0x000000c51c0c7810 */ /* 0x000fe20007ffe0ff */
[----:B------:R-:W-:Y:S01]  /*3600*/  @!P5 IMAD.IADD R4, R4, 0x1, -R6 ;  /* 0x000000010404d824 */ /* 0x000fe200078e0a06 */
[----:B------:R0:W-:Y:S01]  /*3610*/  STL [R1+0x314], R5 ;  /* 0x0003140501007387 */ /* 0x0001e20000100800 */
[----:B------:R-:W-:-:S02]  /*3620*/  ISETP.GE.AND P5, PT, R7, RZ, PT ;  /* 0x000000ff0700720c */ /* 0x000fc40003fa6270 */
[--C-:B------:R-:W-:Y:S01]  /*3630*/  @!P6 IMAD.IADD R0, R0, 0x1, -R6.reuse ;  /* 0x000000010000e824 */ /* 0x100fe200078e0a06 */
[----:B------:R-:W-:Y:S01]  /*3640*/  ISETP.GE.AND P0, PT, R13, RZ, PT ;  /* 0x000000ff0d00720c */ /* 0x000fe20003f06270 */
[----:B------:R-:W-:Y:S01]  /*3650*/  @!P3 IMAD.IADD R3, R3, 0x1, -R6 ;  /* 0x000000010303b824 */ /* 0x000fe200078e0a06 */
[C---:B------:R-:W-:Y:S01]  /*3660*/  ISETP.GT.U32.AND P3, PT, R6.reuse, R2, PT ;  /* 0x000000020600720c */ /* 0x040fe20003f64070 */
[----:B------:R-:W-:Y:S01]  /*3670*/  @!P2 IMAD.MOV R4, RZ, RZ, -R4 ;  /* 0x000000ffff04a224 */ /* 0x000fe200078e0a04 */
[----:B------:R-:W-:Y:S01]  /*3680*/  ISETP.GT.U32.AND P6, PT, R6, R0, PT ;  /* 0x000000000600720c */ /* 0x000fe20003fc4070 */
[----:B0-----:R-:W-:Y:S01]  /*3690*/  IMAD.MOV.U32 R5, RZ, RZ, R3 ;  /* 0x000000ffff057224 */ /* 0x001fe200078e0003 */
[----:B------:R-:W-:Y:S02]  /*36a0*/  ISETP.GE.AND P2, PT, R12, RZ, PT ;  /* 0x000000ff0c00720c */ /* 0x000fe40003f46270 */
[----:B------:R0:W-:Y:S01]  /*36b0*/  STL [R1+0x318], R4 ;  /* 0x0003180401007387 */ /* 0x0001e20000100800 */
[----:B------:R-:W-:Y:S01]  /*36c0*/  IABS R12, R12 ;  /* 0x0000000c000c7213 */ /* 0x000fe20000000000 */
[----:B------:R-:W-:Y:S01]  /*36d0*/  @!P1 IMAD.MOV R5, RZ, RZ, -R5 ;  /* 0x000000ffff059224 */ /* 0x000fe200078e0a05 */
[----:B------:R-:W-:-:S02]  /*36e0*/  ISETP.GE.AND P1, PT, R11, RZ, PT ;  /* 0x000000ff0b00720c */ /* 0x000fc40003f26270 */
[----:B------:R-:W-:Y:S02]  /*36f0*/  IABS R11, R11 ;  /* 0x0000000b000b7213 */ /* 0x000fe40000000000 */
[--C-:B------:R-:W-:Y:S01]  /*3700*/  @!P3 IMAD.IADD R2, R2, 0x1, -R6.reuse ;  /* 0x000000010202b824 */ /* 0x100fe200078e0a06 */
[----:B------:R1:W-:Y:S01]  /*3710*/  STL [R1+0x320], R5 ;  /* 0x0003200501007387 */ /* 0x0003e20000100800 */
[----:B------:R-:W-:Y:S01]  /*3720*/  @!P6 IMAD.IADD R0, R0, 0x1, -R6 ;  /* 0x000000010000e824 */ /* 0x000fe200078e0a06 */
[----:B------:R-:W-:Y:S01]  /*3730*/  IADD3 R7, R28, 0xc3, RZ ;  /* 0x000000c31c077810 */ /* 0x000fe20007ffe0ff */
[----:B0-----:R-:W-:Y:S01]  /*3740*/  IMAD.HI.U32 R4, R24, R12, RZ ;  /* 0x0000000c18047227 */ /* 0x001fe200078e00ff */
[----:B------:R-:W-:Y:S02]  /*3750*/  ISETP.GT.U32.AND P3, PT, R6, R2, PT ;  /* 0x000000020600720c */ /* 0x000fe40003f64070 */
[----:B------:R-:W-:Y:S01]  /*3760*/  ISETP.GE.AND P6, PT, R7, RZ, PT ;  /* 0x000000ff0700720c */ /* 0x000fe20003fc6270 */
[----:B------:R-:W-:Y:S01]  /*3770*/  IMAD.HI.U32 R3, R24, R11, RZ ;  /* 0x0000000b18037227 */ /* 0x000fe200078e00ff */
[----:B------:R-:W-:-:S02]  /*3780*/  IABS R7, R7 ;  /* 0x0000000700077213 */ /* 0x000fc40000000000 */
[----:B------:R-:W-:Y:S01]  /*3790*/  IADD3 R15, R28, 0xc1, RZ ;  /* 0x000000c11c0f7810 */ /* 0x000fe20007ffe0ff */
[----:B-1----:R-:W-:-:S03]  /*37a0*/  IMAD.HI.U32 R5, R24, R18, RZ ;  /* 0x0000001218057227 */ /* 0x002fc600078e00ff */
[----:B------:R-:W-:Y:S01]  /*37b0*/  IABS R17, R15 ;  /* 0x0000000f00117213 */ /* 0x000fe20000000000 */
[----:B------:R-:W-:Y:S02]  /*37c0*/  IMAD.MOV R5, RZ, RZ, -R5 ;  /* 0x000000ffff057224 */ /* 0x000fe400078e0a05 */
[----:B------:R-:W-:Y:S02]  /*37d0*/  IMAD.MOV.U32 R13, RZ, RZ, R0 ;  /* 0x000000ffff0d7224 */ /* 0x000fe400078e0000 */
[C---:B------:R-:W-:Y:S02]  /*37e0*/  IMAD R18, R6.reuse, R5, R18 ;  /* 0x0000000506127224 */ /* 0x040fe400078e0212 */
[----:B------:R-:W-:Y:S02]  /*37f0*/  IMAD.MOV R4, RZ, RZ, -R4 ;  /* 0x000000ffff047224 */ /* 0x000fe400078e0a04 */
[----:B------:R-:W-:Y:S02]  /*3800*/  IMAD.MOV R3, RZ, RZ, -R3 ;  /* 0x000000ffff037224 */ /* 0x000fe400078e0a03 */
[----:B------:R-:W-:Y:S01]  /*3810*/  @!P4 IMAD.MOV R13, RZ, RZ, -R13 ;  /* 0x000000ffff0dc224 */ /* 0x000fe200078e0a0d */
[----:B------:R-:W-:Y:S01]  /*3820*/  ISETP.GT.U32.AND P4, PT, R6, R18, PT ;  /* 0x000000120600720c */ /* 0x000fe20003f84070 */
[----:B------:R-:W-:-:S02]  /*3830*/  @!P3 IMAD.IADD R2, R2, 0x1, -R6 ;  /* 0x000000010202b824 */ /* 0x000fc400078e0a06 */
[C---:B------:R-:W-:Y:S01]  /*3840*/  IMAD R12, R6.reuse, R4, R12 ;  /* 0x00000004060c7224 */ /* 0x040fe200078e020c */
[----:B------:R0:W-:Y:S01]  /*3850*/  STL [R1+0x31c], R13 ;  /* 0x00031c0d01007387 */ /* 0x0001e20000100800 */
[C---:B------:R-:W-:Y:S02]  /*3860*/  IMAD R11, R6.reuse, R3, R11 ;  /* 0x00000003060b7224 */ /* 0x040fe400078e020b */
[----:B------:R-:W-:Y:S01]  /*3870*/  IMAD.MOV.U32 R5, RZ, RZ, R2 ;  /* 0x000000ffff057224 */ /* 0x000fe200078e0002 */
[----:B------:R-:W-:Y:S01]  /*3880*/  ISETP.GT.U32.AND P3, PT, R6, R12, PT ;  /* 0x0000000c0600720c */ /* 0x000fe20003f64070 */
[----:B------:R-:W-:Y:S01]  /*3890*/  IMAD.HI.U32 R0, R24, R7, RZ ;  /* 0x0000000718007227 */ /* 0x000fe200078e00ff */
[----:B------:R-:W-:-:S03]  /*38a0*/  IABS R2, R19 ;  /* 0x0000001300027213 */ /* 0x000fc60000000000 */
[----:B------:R-:W-:Y:S01]  /*38b0*/  @!P5 IMAD.MOV R5, RZ, RZ, -R5 ;  /* 0x000000ffff05d224 */ /* 0x000fe200078e0a05 */
[----:B------:R-:W-:Y:S01]  /*38c0*/  ISETP.GT.U32.AND P5, PT, R6, R11, PT ;  /* 0x0000000b0600720c */ /* 0x000fe20003fa4070 */
[----:B------:R-:W-:Y:S02]  /*38d0*/  @!P4 IMAD.IADD R18, R18, 0x1, -R6 ;  /* 0x000000011212c824 */ /* 0x000fe400078e0a06 */
[----:B------:R-:W-:Y:S01]  /*38e0*/  IMAD.MOV R0, RZ, RZ, -R0 ;  /* 0x000000ffff007224 */ /* 0x000fe200078e0a00 */
[----:B------:R1:W-:Y:S01]  /*38f0*/  STL [R1+0x414], R5 ;  /* 0x0004140501007387 */ /* 0x0003e20000100800 */
[----:B0-----:R-:W-:Y:S01]  /*3900*/  IMAD.HI.U32 R13, R24, R2, RZ ;  /* 0x00000002180d7227 */ /* 0x001fe200078e00ff */
[----:B------:R-:W-:-:S03]  /*3910*/  ISETP.GT.U32.AND P4, PT, R6, R18, PT ;  /* 0x000000120600720c */ /* 0x000fc60003f84070 */
[--C-:B------:R-:W-:Y:S02]  /*3920*/  @!P3 IMAD.IADD R12, R12, 0x1, -R6.reuse ;  /* 0x000000010c0cb824 */ /* 0x100fe400078e0a06 */
[----:B------:R-:W-:Y:S01]  /*3930*/  IMAD R7, R6, R0, R7 ;  /* 0x0000000006077224 */ /* 0x000fe200078e0207 */
[----:B------:R-:W-:Y:S01]  /*3940*/  IADD3 R0, R28, 0xc0, RZ ;  /* 0x000000c01c007810 */ /* 0x000fe20007ffe0ff */
[----:B------:R-:W-:Y:S01]  /*3950*/  @!P5 IMAD.IADD R11, R11, 0x1, -R6 ;  /* 0x000000010b0bd824 */ /* 0x000fe200078e0a06 */
[----:B------:R-:W-:Y:S01]  /*3960*/  ISETP.GT.U32.AND P3, PT, R6, R12, PT ;  /* 0x0000000c0600720c */ /* 0x000fe20003f64070 */
[----:B------:R-:W-:Y:S01]  /*3970*/  IMAD.HI.U32 R4, R24, R17, RZ ;  /* 0x0000001118047227 */ /* 0x000fe200078e00ff */
[----:B-1----:R-:W-:Y:S02]  /*3980*/  IADD3 R5, R28, 0xbf, RZ ;  /* 0x000000bf1c057810 */ /* 0x002fe40007ffe0ff */
[----:B------:R-:W-:Y:S01]  /*3990*/  ISETP.GT.U32.AND P5, PT, R6, R11, PT ;  /* 0x0000000b0600720c */ /* 0x000fe20003fa4070 */
[----:B------:R-:W-:Y:S01]  /*39a0*/  IMAD.MOV R13, RZ, RZ, -R13 ;  /* 0x000000ffff0d7224 */ /* 0x000fe200078e0a0d */
[----:B------:R-:W-:Y:S01]  /*39b0*/  IABS R3, R0 ;  /* 0x0000000000037213 */ /* 0x000fe20000000000 */
[----:B------:R-:W-:Y:S01]  /*39c0*/  IMAD.MOV R4, RZ, RZ, -R4 ;  /* 0x000000ffff047224 */ /* 0x000fe200078e0a04 */
[----:B------:R-:W-:Y:S01]  /*39d0*/  IABS R16, R5 ;  /* 0x0000000500107213 */ /* 0x000fe20000000000 */
[----:B------:R-:W-:Y:S01]  /*39e0*/  @!P4 IMAD.IADD R18, R18, 0x1, -R6 ;  /* 0x000000011212c824 */ /* 0x000fe200078e0a06 */
[C---:B------:R-:W-:Y:S01]  /*39f0*/  ISETP.GT.U32.AND P4, PT, R6.reuse, R7, PT ;  /* 0x000000070600720c */ /* 0x040fe20003f84070 */
[----:B------:R-:W-:-:S02]  /*3a00*/  IMAD R2, R6, R13, R2 ;  /* 0x0000000d06027224 */ /* 0x000fc400078e0202 */
[----:B------:R-:W-:Y:S01]  /*3a10*/  IMAD R17, R6, R4, R17 ;  /* 0x0000000406117224 */ /* 0x000fe200078e0211 */
[----:B------:R-:W-:Y:S01]  /*3a20*/  IADD3 R4, R28, 0xbe, RZ ;  /* 0x000000be1c047810 */ /* 0x000fe20007ffe0ff */
[--C-:B------:R-:W-:Y:S01]  /*3a30*/  @!P3 IMAD.IADD R12, R12, 0x1, -R6.reuse ;  /* 0x000000010c0cb824 */ /* 0x100fe200078e0a06 */
[C---:B------:R-:W-:Y:S01]  /*3a40*/  ISETP.GT.U32.AND P3, PT, R6.reuse, R2, PT ;  /* 0x000000020600720c */ /* 0x040fe20003f64070 */
[----:B------:R-:W-:Y:S01]  /*3a50*/  @!P5 IMAD.IADD R11, R11, 0x1, -R6 ;  /* 0x000000010b0bd824 */ /* 0x000fe200078e0a06 */
[----:B------:R-:W-:Y:S01]  /*3a60*/  ISETP.GT.U32.AND P5, PT, R6, R17, PT ;  /* 0x000000110600720c */ /* 0x000fe20003fa4070 */
[----:B------:R-:W-:Y:S01]  /*3a70*/  IMAD.MOV.U32 R20, RZ, RZ, R18 ;  /* 0x000000ffff147224 */ /* 0x000fe200078e0012 */
[----:B------:R-:W-:Y:S01]  /*3a80*/  IABS R18, R4 ;  /* 0x0000000400127213 */ /* 0x000fe20000000000 */
[----:B------:R-:W-:-:S04]  /*3a90*/  IMAD.HI.U32 R14, R24, R3, RZ ;  /* 0x00000003180e7227 */ /* 0x000fc800078e00ff */
[----:B------:R-:W-:Y:S01]  /*3aa0*/  @!P4 IMAD.IADD R7, R7, 0x1, -R6 ;  /* 0x000000010707c824 */ /* 0x000fe200078e0a06 */
[----:B------:R-:W-:Y:S01]  /*3ab0*/  ISETP.GE.AND P4, PT, R19, RZ, PT ;  /* 0x000000ff1300720c */ /* 0x000fe20003f86270 */
[----:B------:R-:W-:Y:S02]  /*3ac0*/  @!P0 IMAD.MOV R20, RZ, RZ, -R20 ;  /* 0x000000ffff148224 */ /* 0x000fe400078e0a14 */
[--C-:B------:R-:W-:Y:S01]  /*3ad0*/  @!P3 IMAD.IADD R2, R2, 0x1, -R6.reuse ;  /* 0x000000010202b824 */ /* 0x100fe200078e0a06 */
[----:B------:R-:W-:Y:S01]  /*3ae0*/  ISETP.GT.U32.AND P0, PT, R6, R7, PT ;  /* 0x000000070600720c */ /* 0x000fe20003f04070 */
[----:B------:R-:W-:Y:S01]  /*3af0*/  @!P5 IMAD.IADD R17, R17, 0x1, -R6 ;  /* 0x000000011111d824 */ /* 0x000fe200078e0a06 */
[----:B------:R-:W-:Y:S01]  /*3b00*/  ISETP.GE.AND P3, PT, R15, RZ, PT ;  /* 0x000000ff0f00720c */ /* 0x000fe20003f66270 */
[----:B------:R-:W-:Y:S01]  /*3b10*/  IMAD.MOV.U32 R15, RZ, RZ, R18 ;  /* 0x000000ffff0f7224 */ /* 0x000fe200078e0012 */
[----:B------:R0:W-:Y:S01]  /*3b20*/  STL [R1+0x304], R20 ;  /* 0x0003041401007387 */ /* 0x0001e20000100800 */
[----:B------:R-:W-:Y:S01]  /*3b30*/  IMAD.HI.U32 R13, R24, R16, RZ ;  /* 0x00000010180d7227 */ /* 0x000fe200078e00ff */
[----:B------:R-:W-:-:S03]  /*3b40*/  ISETP.GT.U32.AND P5, PT, R6, R17, PT ;  /* 0x000000110600720c */ /* 0x000fc60003fa4070 */
[----:B------:R-:W-:Y:S02]  /*3b50*/  IMAD.MOV R14, RZ, RZ, -R14 ;  /* 0x000000ffff0e7224 */ /* 0x000fe400078e0a0e */
[----:B------:R-:W-:Y:S02]  /*3b60*/  IMAD.MOV R13, RZ, RZ, -R13 ;  /* 0x000000ffff0d7224 */ /* 0x000fe400078e0a0d */
[----:B------:R-:W-:Y:S01]  /*3b70*/  IMAD R3, R6, R14, R3 ;  /* 0x0000000e06037224 */ /* 0x000fe200078e0203 */
[----:B------:R-:W-:Y:S01]  /*3b80*/  IADD3 R14, R28, 0xbb, RZ ;  /* 0x000000bb1c0e7810 */ /* 0x000fe20007ffe0ff */
[----:B0-----:R-:W-:Y:S02]  /*3b90*/  IMAD.MOV.U32 R20, RZ, RZ, R12 ;  /* 0x000000ffff147224 */ /* 0x001fe400078e000c */
[----:B------:R-:W-:-:S04]  /*3ba0*/  IMAD.HI.U32 R12, R24, R15, RZ ;  /* 0x0000000f180c7227 */ /* 0x000fc800078e00ff */
[----:B------:R-:W-:Y:S01]  /*3bb0*/  @!P0 IMAD.IADD R7, R7, 0x1, -R6 ;  /* 0x0000000107078824 */ /* 0x000fe200078e0a06 */
[C---:B------:R-:W-:Y:S01]  /*3bc0*/  ISETP.GT.U32.AND P0, PT, R6.reuse, R3, PT ;  /* 0x000000030600720c */ /* 0x040fe20003f04070 */
[----:B------:R-:W-:Y:S02]  /*3bd0*/  IMAD.MOV R12, RZ, RZ, -R12 ;  /* 0x000000ffff0c7224 */ /* 0x000fe400078e0a0c */
[C---:B------:R-:W-:Y:S02]  /*3be0*/  IMAD R16, R6.reuse, R13, R16 ;  /* 0x0000000d06107224 */ /* 0x040fe400078e0210 */
[----:B------:R-:W-:Y:S01]  /*3bf0*/  @!P2 IMAD.MOV R20, RZ, RZ, -R20 ;  /* 0x000000ffff14a224 */ /* 0x000fe200078e0a14 */
[C---:B------:R-:W-:Y:S01]  /*3c00*/  ISETP.GT.U32.AND P2, PT, R6.reuse, R2, PT ;  /* 0x000000020600720c */ /* 0x040fe20003f44070 */
[----:B------:R-:W-:Y:S02]  /*3c10*/  IMAD.MOV.U32 R13, RZ, RZ, R7 ;  /* 0x000000ffff0d7224 */ /* 0x000fe400078e0007 */
[C---:B------:R-:W-:Y:S01]  /*3c20*/  IMAD R15, R6.reuse, R12, R15 ;  /* 0x0000000c060f7224 */ /* 0x040fe200078e020f */
[----:B------:R-:W-:Y:S01]  /*3c30*/  STL [R1+0x2fc], R20 ;  /* 0x0002fc1401007387 */ /* 0x000fe20000100800 */
[----:B------:R-:W-:Y:S01]  /*3c40*/  @!P6 IMAD.MOV R13, RZ, RZ, -R13 ;  /* 0x000000ffff0de224 */ /* 0x000fe200078e0a0d */
[C---:B------:R-:W-:Y:S01]  /*3c50*/  ISETP.GT.U32.AND P6, PT, R6.reuse, R16, PT ;  /* 0x000000100600720c */ /* 0x040fe20003fc4070 */
[--C-:B------:R-:W-:Y:S01]  /*3c60*/  @!P5 IMAD.IADD R17, R17, 0x1, -R6.reuse ;  /* 0x000000011111d824 */ /* 0x100fe200078e0a06 */
[----:B------:R-:W-:Y:S01]  /*3c70*/  ISETP.GT.U32.AND P5, PT, R6, R15, PT ;  /* 0x0000000f0600720c */ /* 0x000fe20003fa4070 */
[----:B------:R-:W-:Y:S01]  /*3c80*/  @!P1 IMAD.MOV R11, RZ, RZ, -R11 ;  /* 0x000000ffff0b9224 */ /* 0x000fe200078e0a0b */
[----:B------:R-:W-:Y:S01]  /*3c90*/  ISETP.GE.AND P1, PT, R0, RZ, PT ;  /* 0x000000ff0000720c */ /* 0x000fe20003f26270 */
[--C-:B------:R-:W-:Y:S01]  /*3ca0*/  @!P0 IMAD.IADD R3, R3, 0x1, -R6.reuse ;  /* 0x0000000103038824 */ /* 0x100fe200078e0a06 */
[----:B------:R-:W-:Y:S01]  /*3cb0*/  IADD3 R0, R28, 0xbd, RZ ;  /* 0x000000bd1c007810 */ /* 0x000fe20007ffe0ff */
[----:B------:R-:W-:Y:S01]  /*3cc0*/  @!P2 IMAD.IADD R2, R2, 0x1, -R6 ;  /* 0x000000010202a824 */ /* 0x000fe200078e0a06 */
[----:B------:R0:W-:Y:S01]  /*3cd0*/  STL [R1+0x2c0], R11 ;  /* 0x0002c00b01007387 */ /* 0x0001e20000100800 */
[----:B------:R-:W-:Y:S01]  /*3ce0*/  ISETP.GE.AND P0, PT, R4, RZ, PT ;  /* 0x000000ff0400720c */ /* 0x000fe20003f06270 */
[----:B------:R-:W-:Y:S01]  /*3cf0*/  @!P3 IMAD.MOV R17, RZ, RZ, -R17 ;  /* 0x000000ffff11b224 */ /* 0x000fe200078e0a11 */
[----:B------:R-:W-:Y:S01]  /*3d00*/  IABS R7, R0 ;  /* 0x0000000000077213 */ /* 0x000fe20000000000 */
[----:B------:R-:W-:Y:S01]  /*3d10*/  IMAD.MOV.U32 R12, RZ, RZ, R2 ;  /* 0x000000ffff0c7224 */ /* 0x000fe200078e0002 */
[----:B------:R-:W-:Y:S01]  /*3d20*/  ISETP.GE.AND P2, PT, R5, RZ, PT ;  /* 0x000000ff0500720c */ /* 0x000fe20003f46270 */
[--C-:B------:R-:W-:Y:S01]  /*3d30*/  @!P6 IMAD.IADD R16, R16, 0x1, -R6.reuse ;  /* 0x000000011010e824 */ /* 0x100fe200078e0a06 */
[----:B------:R-:W-:Y:S01]  /*3d40*/  ISETP.GT.U32.AND P6, PT, R6, R3, PT ;  /* 0x000000030600720c */ /* 0x000fe20003fc4070 */
[----:B------:R-:W-:Y:S01]  /*3d50*/  @!P5 IMAD.IADD R15, R15, 0x1, -R6 ;  /* 0x000000010f0fd824 */ /* 0x000fe200078e0a06 */
[----:B------:R1:W-:Y:S01]  /*3d60*/  STL [R1+0x2f0], R13 ;  /* 0x0002f00d01007387 */ /* 0x0003e20000100800 */
[----:B0-----:R-:W-:Y:S01]  /*3d70*/  IADD3 R11, R28, 0xbc, RZ ;  /* 0x000000bc1c0b7810 */ /* 0x001fe20007ffe0ff */
[----:B------:R-:W-:Y:S01]  /*3d80*/  IMAD.HI.U32 R5, R24, R7, RZ ;  /* 0x0000000718057227 */ /* 0x000fe200078e00ff */
[----:B------:R-:W-:-:S02]  /*3d90*/  ISETP.GT.U32.AND P5, PT, R6, R16, PT ;  /* 0x000000100600720c */ /* 0x000fc40003fa4070 */
[----:B------:R-:W-:Y:S01]  /*3da0*/  IABS R4, R11 ;  /* 0x0000000b00047213 */ /* 0x000fe20000000000 */
[----:B------:R-:W-:Y:S01]  /*3db0*/  @!P4 IMAD.MOV R12, RZ, RZ, -R12 ;  /* 0x000000ffff0cc224 */ /* 0x000fe200078e0a0c */
[C---:B------:R-:W-:Y:S01]  /*3dc0*/  ISETP.GT.U32.AND P4, PT, R6.reuse, R15, PT ;  /* 0x0000000f0600720c */ /* 0x040fe20003f84070 */
[----:B------:R-:W-:Y:S02]  /*3dd0*/  IMAD.MOV R5, RZ, RZ, -R5 ;  /* 0x000000ffff057224 */ /* 0x000fe400078e0a05 */
[----:B------:R-:W-:Y:S01]  /*3de0*/  IMAD.MOV.U32 R2, RZ, RZ, R4 ;  /* 0x000000ffff027224 */ /* 0x000fe200078e0004 */
[----:B------:R0:W-:Y:S01]  /*3df0*/  STL [R1+0x2f4], R12 ;  /* 0x0002f40c01007387 */ /* 0x0001e20000100800 */
[----:B------:R-:W-:Y:S01]  /*3e00*/  IMAD R7, R6, R5, R7 ;  /* 0x0000000506077224 */ /* 0x000fe200078e0207 */
[----:B-1----:R-:W-:Y:S01]  /*3e10*/  IADD3 R13, R28, 0xba, RZ ;  /* 0x000000ba1c0d7810 */ /* 0x002fe20007ffe0ff */
[----:B------:R-:W-:Y:S01]  /*3e20*/  IMAD.HI.U32 R4, R24, R2, RZ ;  /* 0x0000000218047227 */ /* 0x000fe200078e00ff */
[----:B------:R1:W-:Y:S02]  /*3e30*/  STL [R1+0x2d0], R17 ;  /* 0x0002d01101007387 */ /* 0x0003e40000100800 */
[----:B------:R-:W-:Y:S01]  /*3e40*/  IABS R19, R13 ;  /* 0x0000000d00137213 */ /* 0x000fe20000000000 */
[----:B------:R-:W-:-:S02]  /*3e50*/  IMAD.MOV R4, RZ, RZ, -R4 ;  /* 0x000000ffff047224 */ /* 0x000fc400078e0a04 */
[----:B------:R-:W-:Y:S01]  /*3e60*/  @!P6 IMAD.IADD R3, R3, 0x1, -R6 ;  /* 0x000000010303e824 */ /* 0x000fe200078e0a06 */
[C---:B------:R-:W-:Y:S01]  /*3e70*/  ISETP.GT.U32.AND P6, PT, R6.reuse, R7, PT ;  /* 0x000000070600720c */ /* 0x040fe20003fc4070 */
[----:B------:R-:W-:Y:S01]  /*3e80*/  IMAD R2, R6, R4, R2 ;  /* 0x0000000406027224 */ /* 0x000fe200078e0202 */
[----:B0-----:R-:W-:Y:S01]  /*3e90*/  IABS R12, R14 ;  /* 0x0000000e000c7213 */ /* 0x001fe20000000000 */
[--C-:B------:R-:W-:Y:S02]  /*3ea0*/  @!P4 IMAD.IADD R15, R15, 0x1, -R6.reuse ;  /* 0x000000010f0fc824 */ /* 0x100fe400078e0a06 */
[----:B------:R-:W-:Y:S01]  /*3eb0*/  @!P5 IMAD.IADD R16, R16, 0x1, -R6 ;  /* 0x000000011010d824 */ /* 0x000fe200078e0a06 */
[----:B------:R-:W-:Y:S01]  /*3ec0*/  ISETP.GT.U32.AND P4, PT, R6, R2, PT ;  /* 0x000000020600720c */ /* 0x000fe20003f84070 */
[----:B------:R-:W-:Y:S01]  /*3ed0*/  IMAD.HI.U32 R4, R24, R12, RZ ;  /* 0x0000000c18047227 */ /* 0x000fe200078e00ff */
[----:B------:R-:W-:Y:S02]  /*3ee0*/  ISETP.GE.AND P5, PT, R0, RZ, PT ;  /* 0x000000ff0000720c */ /* 0x000fe40003fa6270 */
[----:B------:R-:W-:Y:S01]  /*3ef0*/  IADD3 R0, R28, 0xb9, RZ ;  /* 0x000000b91c007810 */ /* 0x000fe20007ffe0ff */
[----:B------:R-:W-:-:S04]  /*3f00*/  IMAD.HI.U32 R5, R24, R19, RZ ;  /* 0x0000001318057227 */ /* 0x000fc800078e00ff */
[----:B------:R-:W-:Y:S01]  /*3f10*/  @!P6 IMAD.IADD R7, R7, 0x1, -R6 ;  /* 0x000000010707e824 */ /* 0x000fe200078e0a06 */
[----:B------:R-:W-:Y:S01]  /*3f20*/  ISETP.GE.AND P6, PT, R11, RZ, PT ;  /* 0x000000ff0b00720c */ /* 0x000fe20003fc6270 */
[----:B------:R-:W-:Y:S01]  /*3f30*/  IMAD.MOV R4, RZ, RZ, -R4 ;  /* 0x000000ffff047224 */ /* 0x000fe200078e0a04 */
[----:B------:R-:W-:Y:S01]  /*3f40*/  IADD3 R11, R28, 0xb8, RZ ;  /* 0x000000b81c0b7810 */ /* 0x000fe20007ffe0ff */
[----:B------:R-:W-:Y:S01]  /*3f50*/  @!P4 IMAD.IADD R2, R2, 0x1, -R6 ;  /* 0x000000010202c824 */ /* 0x000fe200078e0a06 */
[C---:B------:R-:W-:Y:S01]  /*3f60*/  ISETP.GT.U32.AND P4, PT, R6.reuse, R7, PT ;  /* 0x000000070600720c */ /* 0x040fe20003f84070 */
[----:B------:R-:W-:Y:S02]  /*3f70*/  IMAD.MOV.U32 R18, RZ, RZ, R3 ;  /* 0x000000ffff127224 */ /* 0x000fe400078e0003 */
[----:B------:R-:W-:Y:S02]  /*3f80*/  IMAD.MOV R5, RZ, RZ, -R5 ;  /* 0x000000ffff057224 */ /* 0x000fe400078e0a05 */
[C---:B------:R-:W-:Y:S01]  /*3f90*/  IMAD R12, R6.reuse, R4, R12 ;  /* 0x00000004060c7224 */ /* 0x040fe200078e020c */
[----:B------:R-:W-:Y:S01]  /*3fa0*/  IABS R4, R0 ;  /* 0x0000000000047213 */ /* 0x000fe20000000000 */
[----:B------:R-:W-:Y:S01]  /*3fb0*/  @!P1 IMAD.MOV R18, RZ, RZ, -R18 ;  /* 0x000000ffff129224 */ /* 0x000fe200078e0a12 */
[C---:B------:R-:W-:Y:S01]  /*3fc0*/  ISETP.GT.U32.AND P1, PT, R6.reuse, R2, PT ;  /* 0x000000020600720c */ /* 0x040fe20003f24070 */
[C---:B------:R-:W-:Y:S01]  /*3fd0*/  IMAD R19, R6.reuse, R5, R19 ;  /* 0x0000000506137224 */ /* 0x040fe200078e0213 */
[----:B------:R-:W-:Y:S01]  /*3fe0*/  IABS R5, R11 ;  /* 0x0000000b00057213 */ /* 0x000fe20000000000 */
[----:B-1----:R-:W-:Y:S01]  /*3ff0*/  IMAD.MOV.U32 R17, RZ, RZ, R15 ;  /* 0x000000ffff117224 */ /* 0x002fe200078e000f */
[----:B------:R-:W-:Y:S01]  /*4000*/  ISETP.GT.U32.AND P3, PT, R6, R12, PT ;  /* 0x0000000c0600720c */ /* 0x000fe20003f64070 */
[----:B------:R-:W-:Y:S01]  /*4010*/  IMAD.HI.U32 R3, R24, R4, RZ ;  /* 0x0000000418037227 */ /* 0x000fe200078e00ff */
[----:B------:R-:W-:Y:S03]  /*4020*/  STL [R1+0x2ec], R18 ;  /* 0x0002ec1201007387 */ /* 0x000fe60000100800 */
[----:B------:R-:W-:Y:S01]  /*4030*/  @!P2 IMAD.MOV R16, RZ, RZ, -R16 ;  /* 0x000000ffff10a224 */ /* 0x000fe200078e0a10 */
[----:B------:R-:W-:Y:S01]  /*4040*/  ISETP.GT.U32.AND P2, PT, R6, R19, PT ;  /* 0x000000130600720c */ /* 0x000fe20003f44070 */
[----:B------:R-:W-:Y:S01]  /*4050*/  @!P0 IMAD.MOV R17, RZ, RZ, -R17 ;  /* 0x000000ffff118224 */ /* 0x000fe200078e0a11 */
[----:B------:R-:W-:Y:S01]  /*4060*/  ISETP.GE.AND P0, PT, R14, RZ, PT ;  /* 0x000000ff0e00720c */ /* 0x000fe20003f06270 */
[----:B------:R-:W-:Y:S01]  /*4070*/  IMAD.HI.U32 R15, R24, R5, RZ ;  /* 0x00000005180f7227 */ /* 0x000fe200078e00ff */
[----:B------:R-:W-:Y:S03]  /*4080*/  STL [R1+0x2d8], R16 ;  /* 0x0002d81001007387 */ /* 0x000fe60000100800 */
[--C-:B------:R-:W-:Y:S01]  /*4090*/  @!P4 IMAD.IADD R7, R7, 0x1, -R6.reuse ;  /* 0x000000010707c824 */ /* 0x100fe200078e0a06 */
[----:B------:R0:W-:Y:S01]  /*40a0*/  STL [R1+0x2e8], R17 ;  /* 0x0002e81101007387 */ /* 0x0001e20000100800 */
[----:B------:R-:W-:Y:S01]  /*40b0*/  IMAD.MOV R3, RZ, RZ, -R3 ;  /* 0x000000ffff037224 */ /* 0x000fe200078e0a03 */
[----:B------:R-:W-:Y:S01]  /*40c0*/  ISETP.GE.AND P4, PT, R13, RZ, PT ;  /* 0x000000ff0d00720c */ /* 0x000fe20003f86270 */
[----:B------:R-:W-:Y:S01]  /*40d0*/  IMAD.MOV R15, RZ, RZ, -R15 ;  /* 0x000000ffff0f7224 */ /* 0x000fe200078e0a0f */
[----:B------:R-:W-:Y:S01]  /*40e0*/  IADD3 R13, R28, 0xb5, RZ ;  /* 0x000000b51c0d7810 */ /* 0x000fe20007ffe0ff */
[----:B------:R-:W-:Y:S01]  /*40f0*/  @!P1 IMAD.IADD R2, R2, 0x1, -R6 ;  /* 0x0000000102029824 */ /* 0x000fe200078e0a06 */
[----:B------:R-:W-:Y:S01]  /*4100*/  ISETP.GE.AND P1, PT, R0, RZ, PT ;  /* 0x000000ff0000720c */ /* 0x000fe20003f26270 */
[----:B------:R-:W-:Y:S01]  /*4110*/  IMAD R4, R6, R3, R4 ;  /* 0x0000000306047224 */ /* 0x000fe200078e0204 */
[----:B------:R-:W-:Y:S01]  /*4120*/  IADD3 R0, R28, 0xb7, RZ ;  /* 0x000000b71c007810 */ /* 0x000fe20007ffe0ff */
[----:B------:R-:W-:Y:S01]  /*4130*/  @!P3 IMAD.IADD R12, R12, 0x1, -R6 ;  /* 0x000000010c0cb824 */ /* 0x000fe200078e0a06 */
[----:B------:R-:W-:Y:S01]  /*4140*/  IADD3 R3, R28, 0xb6, RZ ;  /* 0x000000b61c037810 */ /* 0x000fe20007ffe0ff */
[----:B0-----:R-:W-:Y:S01]  /*4150*/  IMAD.MOV.U32 R17, RZ, RZ, R7 ;  /* 0x000000ffff117224 */ /* 0x001fe200078e0007 */
[----:B------:R-:W-:Y:S01]  /*4160*/  IABS R7, R0 ;  /* 0x0000000000077213 */ /* 0x000fe20000000000 */
[C---:B------:R-:W-:Y:S01]  /*4170*/  IMAD R5, R6.reuse, R15, R5 ;  /* 0x0000000f06057224 */ /* 0x040fe200078e0205 */
[C---:B------:R-:W-:Y:S01]  /*4180*/  ISETP.GT.U32.AND P3, PT, R6.reuse, R12, PT ;  /* 0x0000000c0600720c */ /* 0x040fe20003f64070 */
[----:B------:R-:W-:Y:S01]  /*4190*/  IMAD.MOV.U32 R16, RZ, RZ, R2 ;  /* 0x000000ffff107224 */ /* 0x000fe200078e0002 */
[----:B------:R-:W-:Y:S01]  /*41a0*/  IABS R2, R3 ;  /* 0x0000000300027213 */ /* 0x000fe20000000000 */
[----:B------:R-:W-:Y:S01]  /*41b0*/  @!P5 IMAD.MOV R17, RZ, RZ, -R17 ;  /* 0x000000ffff11d224 */ /* 0x000fe200078e0a11 */
[C---:B------:R-:W-:Y:S01]  /*41c0*/  ISETP.GT.U32.AND P5, PT, R6.reuse, R4, PT ;  /* 0x000000040600720c */ /* 0x040fe20003fa4070 */
[----:B------:R-:W-:Y:S01]  /*41d0*/  @!P2 IMAD.IADD R19, R19, 0x1, -R6 ;  /* 0x000000011313a824 */ /* 0x000fe200078e0a06 */
[----:B------:R-:W-:Y:S01]  /*41e0*/  IABS R15, R13 ;  /* 0x0000000d000f7213 */ /* 0x000fe20000000000 */
[----:B------:R-:W-:Y:S01]  /*41f0*/  @!P6 IMAD.MOV R16, RZ, RZ, -R16 ;  /* 0x000000ffff10e224 */ /* 0x000fe200078e0a10 */
[C---:B------:R-:W-:Y:S01]  /*4200*/  ISETP.GT.U32.AND P6, PT, R6.reuse, R5, PT ;  /* 0x000000050600720c */ /* 0x040fe20003fc4070 */
[----:B------:R0:W-:Y:S01]  /*4210*/  STL [R1+0x2dc], R17 ;  /* 0x0002dc1101007387 */ /* 0x0001e20000100800 */
[----:B------:R-:W-:-:S03]  /*4220*/  ISETP.GT.U32.AND P2, PT, R6, R19, PT ;  /* 0x000000130600720c */ /* 0x000fc60003f44070 */
[--C-:B------:R-:W-:Y:S01]  /*4230*/  @!P3 IMAD.IADD R12, R12, 0x1, -R6.reuse ;  /* 0x000000010c0cb824 */ /* 0x100fe200078e0a06 */
[----:B------:R-:W-:Y:S01]  /*4240*/  ISETP.GE.AND P3, PT, R11, RZ, PT ;  /* 0x000000ff0b00720c */ /* 0x000fe20003f66270 */
[----:B------:R-:W-:Y:S01]  /*4250*/  IMAD.HI.U32 R11, R24, R7, RZ ;  /* 0x00000007180b7227 */ /* 0x000fe200078e00ff */
[----:B------:R-:W-:Y:S03]  /*4260*/  STL [R1+0x2e4], R16 ;  /* 0x0002e41001007387 */ /* 0x000fe60000100800 */
[--C-:B------:R-:W-:Y:S02]  /*4270*/  @!P5 IMAD.IADD R4, R4, 0x1, -R6.reuse ;  /* 0x000000010404d824 */ /* 0x100fe400078e0a06 */
[--C-:B------:R-:W-:Y:S02]  /*4280*/  @!P6 IMAD.IADD R5, R5, 0x1, -R6.reuse ;  /* 0x000000010505e824 */ /* 0x100fe400078e0a06 */
[----:B------:R-:W-:Y:S01]  /*4290*/  @!P2 IMAD.IADD R19, R19, 0x1, -R6 ;  /* 0x000000011313a824 */ /* 0x000fe200078e0a06 */
[----:B------:R-:W-:Y:S01]  /*42a0*/  ISETP.GT.U32.AND P5, PT, R6, R4, PT ;  /* 0x000000040600720c */ /* 0x000fe20003fa4070 */
[----:B------:R-:W-:Y:S01]  /*42b0*/  IMAD.MOV R11, RZ, RZ, -R11 ;  /* 0x000000ffff0b7224 */ /* 0x000fe200078e0a0b */
[----:B------:R-:W-:Y:S01]  /*42c0*/  ISETP.GE.AND P2, PT, R0, RZ, PT ;  /* 0x000000ff0000720c */ /* 0x000fe20003f46270 */
[----:B------:R-:W-:Y:S01]  /*42d0*/  IMAD.HI.U32 R0, R24, R2, RZ ;  /* 0x0000000218007227 */ /* 0x000fe200078e00ff */
[----:B------:R-:W-:-:S03]  /*42e0*/  ISETP.GT.U32.AND P6, PT, R6, R5, PT ;  /* 0x000000050600720c */ /* 0x000fc60003fc4070 */
[----:B------:R-:W-:Y:S02]  /*42f0*/  IMAD.MOV R0, RZ, RZ, -R0 ;  /* 0x000000ffff007224 */ /* 0x000fe400078e0a00 */
[----:B------:R-:W-:Y:S01]  /*4300*/  IMAD R7, R6, R11, R7 ;  /* 0x0000000b06077224 */ /* 0x000fe200078e0207 */
[----:B------:R-:W-:Y:S01]  /*4310*/  IADD3 R11, R28, 0xb4, RZ ;  /* 0x000000b41c0b7810 */ /* 0x000fe20007ffe0ff */
[----:B------:R-:W-:Y:S01]  /*4320*/  IMAD R2, R6, R0, R2 ;  /* 0x0000000006027224 */ /* 0x000fe200078e0202 */
[----:B------:R-:W-:Y:S01]  /*4330*/  IADD3 R0, R28, 0xb2, RZ ;  /* 0x000000b21c007810 */ /* 0x000fe20007ffe0ff */
[----:B------:R-:W-:Y:S01]  /*4340*/  @!P5 IMAD.IADD R4, R4, 0x1, -R6 ;  /* 0x000000010404d824 */ /* 0x000fe200078e0a06 */
[C---:B------:R-:W-:Y:S01]  /*4350*/  ISETP.GT.U32.AND P5, PT, R6.reuse, R7, PT ;  /* 0x000000070600720c */ /* 0x040fe20003fa4070 */
[----:B------:R-:W-:Y:S01]  /*4360*/  IMAD.MOV.U32 R14, RZ, RZ, R12 ;  /* 0x000000ffff0e7224 */ /* 0x000fe200078e000c */
[----:B0-----:R-:W-:Y:S01]  /*4370*/  IABS R17, R11 ;  /* 0x0000000b00117213 */ /* 0x001fe20000000000 */
[----:B------:R-:W-:Y:S01]  /*4380*/  @!P6 IMAD.IADD R5, R5, 0x1, -R6 ;  /* 0x000000010505e824 */ /* 0x000fe200078e0a06 */
[----:B------:R-:W-:Y:S01]  /*4390*/  ISETP.GT.U32.AND P6, PT, R6, R2, PT ;  /* 0x000000020600720c */ /* 0x000fe20003fc4070 */
[----:B------:R-:W-:Y:S01]  /*43a0*/  @!P0 IMAD.MOV R14, RZ, RZ, -R14 ;  /* 0x000000ffff0e8224 */ /* 0x000fe200078e0a0e */
[----:B------:R-:W-:Y:S01]  /*43b0*/  ISETP.GE.AND P0, PT, R3, RZ, PT ;  /* 0x000000ff0300720c */ /* 0x000fe20003f06270 */
[----:B------:R-:W-:Y:S01]  /*43c0*/  IMAD.HI.U32 R3, R24, R15, RZ ;  /* 0x0000000f18037227 */ /* 0x000fe200078e00ff */
[----:B------:R-:W-:-:S02]  /*43d0*/  IADD3 R12, R28, 0xb1, RZ ;  /* 0x000000b11c0c7810 */ /* 0x000fc40007ffe0ff */
[----:B------:R0:W-:Y:S01]  /*43e0*/  STL [R1+0x2e0], R14 ;  /* 0x0002e00e01007387 */ /* 0x0001e20000100800 */
[----:B------:R-:W-:Y:S02]  /*43f0*/  IMAD.MOV R3, RZ, RZ, -R3 ;  /* 0x000000ffff037224 */ /* 0x000fe400078e0a03 */
[----:B------:R-:W-:Y:S02]  /*4400*/  @!P5 IMAD.IADD R7, R7, 0x1, -R6 ;  /* 0x000000010707d824 */ /* 0x000fe400078e0a06 */
[----:B------:R-:W-:-:S04]  /*4410*/  IMAD.HI.U32 R20, R24, R17, RZ ;  /* 0x0000001118147227 */ /* 0x000fc800078e00ff */
[----:B------:R-:W-:Y:S01]  /*4420*/  @!P6 IMAD.IADD R2, R2, 0x1, -R6 ;  /* 0x000000010202e824 */ /* 0x000fe200078e0a06 */
[----:B0-----:R-:W-:Y:S01]  /*4430*/  IADD3 R14, R28, 0xb3, RZ ;  /* 0x000000b31c0e7810 */ /* 0x001fe20007ffe0ff */
[C---:B------:R-:W-:Y:S01]  /*4440*/  IMAD R15, R6.reuse, R3, R15 ;  /* 0x00000003060f7224 */ /* 0x040fe200078e020f */
[C---:B------:R-:W-:Y:S01]  /*4450*/  ISETP.GT.U32.AND P6, PT, R6.reuse, R7, PT ;  /* 0x000000070600720c */ /* 0x040fe20003fc4070 */
[----:B------:R-:W-:Y:S01]  /*4460*/  IMAD.MOV R20, RZ, RZ, -R20 ;  /* 0x000000ffff147224 */ /* 0x000fe200078e0a14 */
[----:B------:R-:W-:Y:S01]  /*4470*/  IABS R16, R14 ;  /* 0x0000000e00107213 */ /* 0x000fe20000000000 */
[----:B------:R-:W-:Y:S01]  /*4480*/  @!P4 IMAD.MOV R19, RZ, RZ, -R19 ;  /* 0x000000ffff13c224 */ /* 0x000fe200078e0a13 */
[----:B------:R-:W-:Y:S01]  /*4490*/  IABS R3, R0 ;  /* 0x0000000000037213 */ /* 0x000fe20000000000 */
[----:B------:R-:W-:Y:S01]  /*44a0*/  IMAD.MOV.U32 R21, RZ, RZ, R4 ;  /* 0x000000ffff157224 */ /* 0x000fe200078e0004 */
[----:B------:R-:W-:Y:S01]  /*44b0*/  ISETP.GT.U32.AND P5, PT, R6, R15, PT ;  /* 0x0000000f0600720c */ /* 0x000fe20003fa4070 */
[----:B------:R-:W-:Y:S01]  /*44c0*/  IMAD.HI.U32 R18, R24, R16, RZ ;  /* 0x0000001018127227 */ /* 0x000fe200078e00ff */
[----:B------:R-:W-:Y:S01]  /*44d0*/  ISETP.GE.AND P4, PT, R13, RZ, PT ;  /* 0x000000ff0d00720c */ /* 0x000fe20003f86270 */
[----:B------:R0:W-:Y:S02]  /*44e0*/  STL [R1+0x2d4], R19 ;  /* 0x0002d41301007387 */ /* 0x0001e40000100800 */
[----:B------:R-:W-:Y:S01]  /*44f0*/  IMAD R13, R6, R20, R17 ;  /* 0x00000014060d7224 */ /* 0x000fe200078e0211 */
[----:B------:R-:W-:Y:S01]  /*4500*/  IABS R17, R12 ;  /* 0x0000000c00117213 */ /* 0x000fe20000000000 */
[----:B------:R-:W-:-:S02]  /*4510*/  IMAD.MOV R18, RZ, RZ, -R18 ;  /* 0x000000ffff127224 */ /* 0x000fc400078e0a12 */
[----:B------:R-:W-:Y:S01]  /*4520*/  @!P6 IMAD.IADD R7, R7, 0x1, -R6 ;  /* 0x000000010707e824 */ /* 0x000fe200078e0a06 */
[C---:B------:R-:W-:Y:S01]  /*4530*/  ISETP.GT.U32.AND P6, PT, R6.reuse, R13, PT ;  /* 0x0000000d0600720c */ /* 0x040fe20003fc4070 */
[----:B------:R-:W-:Y:S01]  /*4540*/  @!P1 IMAD.MOV R21, RZ, RZ, -R21 ;  /* 0x000000ffff159224 */ /* 0x000fe200078e0a15 */
[C---:B------:R-:W-:Y:S01]  /*4550*/  ISETP.GT.U32.AND P1, PT, R6.reuse, R2, PT ;  /* 0x000000020600720c */ /* 0x040fe20003f24070 */
[----:B0-----:R-:W-:Y:S02]  /*4560*/  IMAD.MOV.U32 R19, RZ, RZ, R3 ;  /* 0x000000ffff137224 */ /* 0x001fe400078e0003 */
[----:B------:R-:W-:Y:S01]  /*4570*/  IMAD R3, R6, R18, R16 ;  /* 0x0000001206037224 */ /* 0x000fe200078e0210 */
[----:B------:R-:W-:Y:S01]  /*4580*/  STL [R1+0x2cc], R21 ;  /* 0x0002cc1501007387 */ /* 0x000fe20000100800 */
[----:B------:R-:W-:-:S04]  /*4590*/  IMAD.HI.U32 R4, R24, R19, RZ ;  /* 0x0000001318047227 */ /* 0x000fc800078e00ff */
[----:B------:R-:W-:Y:S01]  /*45a0*/  IMAD.MOV.U32 R16, RZ, RZ, R7 ;  /* 0x000000ffff107224 */ /* 0x000fe200078e0007 */
[----:B------:R-:W-:Y:S01]  /*45b0*/  IADD3 R7, R28, 0xb0, RZ ;  /* 0x000000b01c077810 */ /* 0x000fe20007ffe0ff */
[----:B------:R-:W-:Y:S02]  /*45c0*/  IMAD.MOV R4, RZ, RZ, -R4 ;  /* 0x000000ffff047224 */ /* 0x000fe400078e0a04 */
[----:B------:R-:W-:Y:S02]  /*45d0*/  @!P5 IMAD.IADD R15, R15, 0x1, -R6 ;  /* 0x000000010f0fd824 */ /* 0x000fe400078e0a06 */
[----:B------:R-:W-:Y:S01]  /*45e0*/  @!P2 IMAD.MOV R16, RZ, RZ, -R16 ;  /* 0x000000ffff10a224 */ /* 0x000fe200078e0a10 */
[C---:B------:R-:W-:Y:S01]  /*45f0*/  ISETP.GT.U32.AND P2, PT, R6.reuse, R3, PT ;  /* 0x000000030600720c */ /* 0x040fe20003f44070 */
[C---:B------:R-:W-:Y:S01]  /*4600*/  IMAD R4, R6.reuse, R4, R19 ;  /* 0x0000000406047224 */ /* 0x040fe200078e0213 */
[----:B------:R-:W-:Y:S01]  /*4610*/  ISETP.GT.U32.AND P5, PT, R6, R15, PT ;  /* 0x0000000f0600720c */ /* 0x000fe20003fa4070 */
[----:B------:R-:W-:-:S02]  /*4620*/  IMAD.MOV.U32 R18, RZ, RZ, R5 ;  /* 0x000000ffff127224 */ /* 0x000fc400078e0005 */
[----:B------:R-:W-:Y:S01]  /*4630*/  @!P6 IMAD.IADD R13, R13, 0x1, -R6 ;  /* 0x000000010d0de824 */ /* 0x000fe200078e0a06 */
[----:B------:R-:W-:Y:S01]  /*4640*/  ISETP.GT.U32.AND P6, PT, R6, R4, PT ;  /* 0x000000040600720c */ /* 0x000fe20003fc4070 */
[----:B------:R-:W-:Y:S01]  /*4650*/  @!P3 IMAD.MOV R18, RZ, RZ, -R18 ;  /* 0x000000ffff12b224 */ /* 0x000fe200078e0a12 */
[----:B------:R-:W-:Y:S01]  /*4660*/  ISETP.GE.AND P3, PT, R11, RZ, PT ;  /* 0x000000ff0b00720c */ /* 0x000fe20003f66270 */
[----:B------:R-:W-:Y:S01]  /*4670*/  IMAD.HI.U32 R5, R24, R17, RZ ;  /* 0x0000001118057227 */ /* 0x000fe200078e00ff */
[----:B------:R-:W-:Y:S02]  /*4680*/  IADD3 R11, R28, 0xaf, RZ ;  /* 0x000000af1c0b7810 */ /* 0x000fe40007ffe0ff */
[----:B------:R0:W-:Y:S01]  /*4690*/  STL [R1+0x2bc], R18 ;  /* 0x0002bc1201007387 */ /* 0x0001e20000100800 */
[--C-:B------:R-:W-:Y:S01]  /*46a0*/  @!P1 IMAD.IADD R2, R2, 0x1, -R6.reuse ;  /* 0x0000000102029824 */ /* 0x100fe200078e0a06 */
[----:B------:R-:W-:Y:S01]  /*46b0*/  ISETP.GE.AND P1, PT, R14, RZ, PT ;  /* 0x000000ff0e00720c */ /* 0x000fe20003f26270 */
[--C-:B------:R-:W-:Y:S01]  /*46c0*/  @!P2 IMAD.IADD R3, R3, 0x1, -R6.reuse ;  /* 0x000000010303a824 */ /* 0x100fe200078e0a06 */
[----:B------:R1:W-:Y:S01]  /*46d0*/  STL [R1+0x2b8], R16 ;  /* 0x0002b81001007387 */ /* 0x0003e20000100800 */
[----:B------:R-:W-:Y:S01]  /*46e0*/  IMAD.MOV R5, RZ, RZ, -R5 ;  /* 0x000000ffff057224 */ /* 0x000fe200078e0a05 */
[----:B------:R-:W-:Y:S01]  /*46f0*/  IADD3 R14, R28, 0xad, RZ ;  /* 0x000000ad1c0e7810 */ /* 0x000fe20007ffe0ff */
[----:B------:R-:W-:Y:S01]  /*4700*/  @!P5 IMAD.IADD R15, R15, 0x1, -R6 ;  /* 0x000000010f0fd824 */ /* 0x000fe200078e0a06 */
[----:B------:R-:W-:Y:S01]  /*4710*/  ISETP.GE.AND P5, PT, R0, RZ, PT ;  /* 0x000000ff0000720c */ /* 0x000fe20003fa6270 */
[C---:B------:R-:W-:Y:S01]  /*4720*/  IMAD R0, R6.reuse, R5, R17 ;  /* 0x0000000506007224 */ /* 0x040fe200078e0211 */
[----:B------:R-:W-:Y:S01]  /*4730*/  ISETP.GT.U32.AND P2, PT, R6, R3, PT ;  /* 0x000000030600720c */ /* 0x000fe20003f44070 */
[----:B0-----:R-:W-:Y:S01]  /*4740*/  IMAD.MOV.U32 R18, RZ, RZ, R2 ;  /* 0x000000ffff127224 */ /* 0x001fe200078e0002 */
[----:B------:R-:W-:Y:S01]  /*4750*/  IABS R17, R7 ;  /* 0x0000000700117213 */ /* 0x000fe20000000000 */
[----:B------:R-:W-:Y:S01]  /*4760*/  @!P6 IMAD.IADD R4, R4, 0x1, -R6 ;  /* 0x000000010404e824 */ /* 0x000fe200078e0a06 */
[----:B-1----:R-:W-:Y:S01]  /*4770*/  IADD3 R16, R28, 0xae, RZ ;  /* 0x000000ae1c107810 */ /* 0x002fe20007ffe0ff */
[----:B------:R-:W-:Y:S01]  /*4780*/  @!P0 IMAD.MOV R18, RZ, RZ, -R18 ;  /* 0x000000ffff128224 */ /* 0x000fe200078e0a12 */
[----:B------:R-:W-:Y:S01]  /*4790*/  ISETP.GT.U32.AND P0, PT, R6, R13, PT ;  /* 0x0000000d0600720c */ /* 0x000fe20003f04070 */
[----:B------:R-:W-:Y:S01]  /*47a0*/  IMAD.HI.U32 R19, R24, R17, RZ ;  /* 0x0000001118137227 */ /* 0x000fe200078e00ff */
[----:B------:R-:W-:-:S02]  /*47b0*/  ISETP.GT.U32.AND P6, PT, R6, R4, PT ;  /* 0x000000040600720c */ /* 0x000fc40003fc4070 */
[----:B------:R0:W-:Y:S01]  /*47c0*/  STL [R1+0x2b4], R18 ;  /* 0x0002b41201007387 */ /* 0x0001e20000100800 */
[----:B------:R-:W-:Y:S01]  /*47d0*/  IMAD.MOV R19, RZ, RZ, -R19 ;  /* 0x000000ffff137224 */ /* 0x000fe200078e0a13 */
[----:B------:R-:W-:Y:S01]  /*47e0*/  IABS R5, R16 ;  /* 0x0000001000057213 */ /* 0x000fe20000000000 */
[----:B------:R-:W-:Y:S01]  /*47f0*/  @!P2 IMAD.IADD R3, R3, 0x1, -R6 ;  /* 0x000000010303a824 */ /* 0x000fe200078e0a06 */
[----:B------:R-:W-:Y:S01]  /*4800*/  ISETP.GE.AND P2, PT, R12, RZ, PT ;  /* 0x000000ff0c00720c */ /* 0x000fe20003f46270 */
[----:B------:R-:W-:Y:S01]  /*4810*/  IMAD R12, R6, R19, R17 ;  /* 0x00000013060c7224 */ /* 0x000fe200078e0211 */
[----:B------:R-:W-:Y:S01]  /*4820*/  IABS R2, R14 ;  /* 0x0000000e00027213 */ /* 0x000fe20000000000 */
[----:B------:R-:W-:Y:S01]  /*4830*/  IMAD.HI.U32 R20, R24, R5, RZ ;  /* 0x0000000518147227 */ /* 0x000fe200078e00ff */
[----:B0-----:R-:W-:-:S03]  /*4840*/  IABS R18, R11 ;  /* 0x0000000b00127213 */ /* 0x001fc60000000000 */
[--C-:B------:R-:W-:Y:S01]  /*4850*/  @!P0 IMAD.IADD R13, R13, 0x1, -R6.reuse ;  /* 0x000000010d0d8824 */ /* 0x100fe200078e0a06 */
[----:B------:R-:W-:Y:S01]  /*4860*/  ISETP.GT.U32.AND P0, PT, R6, R0, PT ;  /* 0x000000000600720c */ /* 0x000fe20003f04070 */
[----:B------:R-:W-:Y:S01]  /*4870*/  @!P6 IMAD.IADD R4, R4, 0x1, -R6 ;  /* 0x000000010404e824 */ /* 0x000fe200078e0a06 */
[----:B------:R-:W-:Y:S01]  /*4880*/  ISETP.GT.U32.AND P6, PT, R6, R12, PT ;  /* 0x0000000c0600720c */ /* 0x000fe20003fc4070 */
[----:B------:R-:W-:-:S04]  /*4890*/  IMAD.HI.U32 R17, R24, R18, RZ ;  /* 0x0000001218117227 */ /* 0x000fc800078e00ff */
[----:B------:R-:W-:-:S04]  /*48a0*/  IMAD.HI.U32 R19, R24, R2, RZ ;  /* 0x0000000218137227 */ /* 0x000fc800078e00ff */
[----:B------:R-:W-:Y:S02]  /*48b0*/  IMAD.MOV R17, RZ, RZ, -R17 ;  /* 0x000000ffff117224 */ /* 0x000fe400078e0a11 */
[----:B------:R-:W-:Y:S01]  /*48c0*/  @!P0 IMAD.IADD R0, R0, 0x1, -R6 ;  /* 0x0000000100008824 */ /* 0x000fe200078e0a06 */
[----:B------:R-:W-:Y:S01]  /*48d0*/  ISETP.GE.AND P0, PT, R7, RZ, PT ;  /* 0x000000ff0700720c */ /* 0x000fe20003f06270 */
[----:B------:R-:W-:Y:S01]  /*48e0*/  IMAD.MOV R20, RZ, RZ, -R20 ;  /* 0x000000ffff147224 */ /* 0x000fe200078e0a14 */
[----:B------:R-:W-:Y:S01]  /*48f0*/  IADD3 R7, R28, 0xac, RZ ;  /* 0x000000ac1c077810 */ /* 0x000fe20007ffe0ff */
[----:B------:R-:W-:Y:S02]  /*4900*/  IMAD.MOV R19, RZ, RZ, -R19 ;  /* 0x000000ffff137224 */ /* 0x000fe400078e0a13 */
[----:B------:R-:W-:Y:S01]  /*4910*/  IMAD R17, R6, R17, R18 ;  /* 0x0000001106117224 */ /* 0x000fe200078e0212 */
[----:B------:R-:W-:Y:S01]  /*4920*/  IADD3 R18, R28, 0xab, RZ ;  /* 0x000000ab1c127810 */ /* 0x000fe20007ffe0ff */
[----:B------:R-:W-:Y:S01]  /*4930*/  @!P6 IMAD.IADD R12, R12, 0x1, -R6 ;  /* 0x000000010c0ce824 */ /* 0x000fe200078e0a06 */
[C---:B------:R-:W-:Y:S01]  /*4940*/  ISETP.GT.U32.AND P6, PT, R6.reuse, R0, PT ;  /* 0x000000000600720c */ /* 0x040fe20003fc4070 */
[----:B------:R-:W-:-:S02]  /*4950*/  IMAD R5, R6, R20, R5 ;  /* 0x0000001406057224 */ /* 0x000fc400078e0205 */
[C---:B------:R-:W-:Y:S01]  /*4960*/  IMAD R2, R6.reuse, R19, R2 ;  /* 0x0000001306027224 */ /* 0x040fe200078e0202 */
[----:B------:R-:W-:Y:S01]  /*4970*/  IABS R19, R7 ;  /* 0x0000000700137213 */ /* 0x000fe20000000000 */
[----:B------:R-:W-:Y:S02]  /*4980*/  IMAD.MOV.U32 R21, RZ, RZ, R13 ;  /* 0x000000ffff157224 */ /* 0x000fe400078e000d */
[----:B------:R-:W-:Y:S01]  /*4990*/  @!P4 IMAD.MOV R15, RZ, RZ, -R15 ;  /* 0x000000ffff0fc224 */ /* 0x000fe200078e0a0f */
[C---:B------:R-:W-:Y:S01]  /*49a0*/  ISETP.GT.U32.AND P4, PT, R6.reuse, R17, PT ;  /* 0x000000110600720c */ /* 0x040fe20003f84070 */
[----:B------:R-:W-:Y:S01]  /*49b0*/  @!P3 IMAD.MOV R21, RZ, RZ, -R21 ;  /* 0x000000ffff15b224 */ /* 0x000fe200078e0a15 */
[C---:B------:R-:W-:Y:S01]  /*49c0*/  ISETP.GT.U32.AND P3, PT, R6.reuse, R12, PT ;  /* 0x0000000c0600720c */ /* 0x040fe20003f64070 */
[----:B------:R-:W-:Y:S01]  /*49d0*/  @!P1 IMAD.MOV R3, RZ, RZ, -R3 ;  /* 0x000000ffff039224 */ /* 0x000fe200078e0a03 */
[----:B------:R-:W-:Y:S01]  /*49e0*/  ISETP.GT.U32.AND P1, PT, R6, R5, PT ;  /* 0x000000050600720c */ /* 0x000fe20003f24070 */
[----:B------:R-:W-:Y:S01]  /*49f0*/  IMAD.MOV.U32 R13, RZ, RZ, R19 ;  /* 0x000000ffff0d7224 */ /* 0x000fe200078e0013 */
[----:B------:R0:W-:Y:S01]  /*4a00*/  STL [R1+0x2b0], R15 ;  /* 0x0002b00f01007387 */ /* 0x0001e20000100800 */
[----:B------:R-:W-:-:S02]  /*4a10*/  IMAD.MOV.U32 R19, RZ, RZ, R4 ;  /* 0x000000ffff137224 */ /* 0x000fc400078e0004 */
[----:B------:R-:W-:Y:S01]  /*4a20*/  IMAD.HI.U32 R4, R24, R13, RZ ;  /* 0x0000000d18047227 */ /* 0x000fe200078e00ff */
[----:B------:R-:W-:Y:S03]  /*4a30*/  STL [R1+0x2ac], R21 ;  /* 0x0002ac1501007387 */ /* 0x000fe60000100800 */
[----:B------:R-:W-:Y:S01]  /*4a40*/  @!P6 IMAD.IADD R0, R0, 0x1, -R6 ;  /* 0x000000010000e824 */ /* 0x000fe200078e0a06 */
[----:B------:R-:W-:Y:S01]  /*4a50*/  ISETP.GT.U32.AND P6, PT, R6, R2, PT ;  /* 0x000000020600720c */ /* 0x000fe20003fc4070 */
[----:B------:R-:W-:Y:S01]  /*4a60*/  IMAD.MOV R4, RZ, RZ, -R4 ;  /* 0x000000ffff047224 */ /* 0x000fe200078e0a04 */
[----:B0-----:R-:W-:Y:S01]  /*4a70*/  IABS R15, R18 ;  /* 0x00000012000f7213 */ /* 0x001fe20000000000 */
[--C-:B------:R-:W-:Y:S01]  /*4a80*/  @!P4 IMAD.IADD R17, R17, 0x1, -R6.reuse ;  /* 0x000000011111c824 */ /* 0x100fe200078e0a06 */
[----:B------:R0:W-:Y:S01]  /*4a90*/  STL [R1+0x2a8], R3 ;  /* 0x0002a80301007387 */ /* 0x0001e20000100800 */
[----:B------:R-:W-:Y:S01]  /*4aa0*/  @!P5 IMAD.MOV R19, RZ, RZ, -R19 ;  /* 0x000000ffff13d224 */ /* 0x000fe200078e0a13 */
[----:B------:R-:W-:Y:S01]  /*4ab0*/  ISETP.GE.AND P5, PT, R11, RZ, PT ;  /* 0x000000ff0b00720c */ /* 0x000fe20003fa6270 */
[--C-:B------:R-:W-:Y:S01]  /*4ac0*/  @!P3 IMAD.IADD R12, R12, 0x1, -R6.reuse ;  /* 0x000000010c0cb824 */ /* 0x100fe200078e0a06 */
[----:B------:R-:W-:Y:S01]  /*4ad0*/  ISETP.GE.AND P4, PT, R14, RZ, PT ;  /* 0x000000ff0e00720c */ /* 0x000fe20003f86270 */
[C---:B------:R-:W-:Y:S01]  /*4ae0*/  IMAD R11, R6.reuse, R4, R13 ;  /* 0x00000004060b7224 */ /* 0x040fe200078e020d */
[----:B------:R1:W-:Y:S01]  /*4af0*/  STL [R1+0x2a4], R19 ;  /* 0x0002a41301007387 */ /* 0x0003e20000100800 */
[----:B------:R-:W-:Y:S01]  /*4b00*/  @!P1 IMAD.IADD R5, R5, 0x1, -R6 ;  /* 0x0000000105059824 */ /* 0x000fe200078e0a06 */
[C---:B------:R-:W-:Y:S01]  /*4b10*/  ISETP.GT.U32.AND P1, PT, R6.reuse, R17, PT ;  /* 0x000000110600720c */ /* 0x040fe20003f24070 */
[----:B------:R-:W-:Y:S01]  /*4b20*/  @!P0 IMAD.MOV R12, RZ, RZ, -R12 ;  /* 0x000000ffff0c8224 */ /* 0x000fe200078e0a0c */
[----:B------:R-:W-:Y:S01]  /*4b30*/  ISETP.GT.U32.AND P0, PT, R6, R11, PT ;  /* 0x0000000b0600720c */ /* 0x000fe20003f04070 */
[----:B0-----:R-:W-:Y:S01]  /*4b40*/  IMAD.MOV.U32 R3, RZ, RZ, R15 ;  /* 0x000000ffff037224 */ /* 0x001fe200078e000f */
[----:B------:R-:W-:Y:S01]  /*4b50*/  IADD3 R13, R28, 0xaa, RZ ;  /* 0x000000aa1c0d7810 */ /* 0x000fe20007ffe0ff */
[----:B------:R-:W-:Y:S01]  /*4b60*/  @!P6 IMAD.IADD R2, R2, 0x1, -R6 ;  /* 0x000000010202e824 */ /* 0x000fe200078e0a06 */
[----:B------:R-:W-:Y:S01]  /*4b70*/  ISETP.GT.U32.AND P6, PT, R6, R5, PT ;  /* 0x000000050600720c */ /* 0x000fe20003fc4070 */
[----:B------:R-:W-:Y:S01]  /*4b80*/  IMAD.HI.U32 R14, R24, R3, RZ ;  /* 0x00000003180e7227 */ /* 0x000fe200078e00ff */
[----:B------:R-:W-:-:S02]  /*4b90*/  IABS R4, R13 ;  /* 0x0000000d00047213 */ /* 0x000fc40000000000 */
[----:B------:R-:W-:Y:S01]  /*4ba0*/  ISETP.GE.AND P3, PT, R16, RZ, PT ;  /* 0x000000ff1000720c */ /* 0x000fe20003f66270 */
[----:B-1----:R-:W-:Y:S02]  /*4bb0*/  IMAD.MOV.U32 R19, RZ, RZ, R0 ;  /* 0x000000ffff137224 */ /* 0x002fe400078e0000 */
[----:B------:R-:W-:Y:S02]  /*4bc0*/  IMAD.MOV R14, RZ, RZ, -R14 ;  /* 0x000000ffff0e7224 */ /* 0x000fe400078e0a0e */
[----:B------:R-:W-:Y:S01]  /*4bd0*/  @!P2 IMAD.MOV R19, RZ, RZ, -R19 ;  /* 0x000000ffff13a224 */ /* 0x000fe200078e0a13 */
[C---:B------:R-:W-:Y:S01]  /*4be0*/  ISETP.GT.U32.AND P2, PT, R6.reuse, R2, PT ;  /* 0x000000020600720c */ /* 0x040fe20003f44070 */
[----:B------:R-:W-:Y:S01]  /*4bf0*/  IMAD R0, R6, R14, R3 ;  /* 0x0000000e06007224 */ /* 0x000fe200078e0203 */
[----:B------:R-:W-:Y:S01]  /*4c00*/  IADD3 R3, R28, 0xa9, RZ ;  /* 0x000000a91c037810 */ /* 0x000fe20007ffe0ff */
[--C-:B------:R-:W-:Y:S01]  /*4c10*/  @!P1 IMAD.IADD R17, R17, 0x1, -R6.reuse ;  /* 0x0000000111119824 */ /* 0x100fe200078e0a06 */
[----:B------:R0:W-:Y:S01]  /*4c20*/  STL [R1+0x2a0], R19 ;  /* 0x0002a01301007387 */ /* 0x0001e20000100800 */
[----:B------:R-:W-:Y:S01]  /*4c30*/  @!P0 IMAD.IADD R11, R11, 0x1, -R6 ;  /* 0x000000010b0b8824 */ /* 0x000fe200078e0a06 */
[----:B------:R-:W-:Y:S01]  /*4c40*/  ISETP.GE.AND P1, PT, R7, RZ, PT ;  /* 0x000000ff0700720c */ /* 0x000fe20003f26270 */
[----:B------:R-:W-:Y:S01]  /*4c50*/  IMAD.MOV.U32 R7, RZ, RZ, R4 ;  /* 0x000000ffff077224 */ /* 0x000fe200078e0004 */
[----:B------:R1:W-:Y:S01]  /*4c60*/  STL [R1+0x29c], R12 ;  /* 0x00029c0c01007387 */ /* 0x0003e20000100800 */
[----:B------:R-:W-:Y:S01]  /*4c70*/  @!P6 IMAD.IADD R5, R5, 0x1, -R6 ;  /* 0x000000010505e824 */ /* 0x000fe200078e0a06 */
[----:B------:R-:W-:Y:S01]  /*4c80*/  ISETP.GT.U32.AND P6, PT, R6, R0, PT ;  /* 0x000000000600720c */ /* 0x000fe20003fc4070 */
[----:B------:R-:W-:Y:S01]  /*4c90*/  IMAD.HI.U32 R16, R24, R7, RZ ;  /* 0x0000000718107227 */ /* 0x000fe200078e00ff */
[----:B------:R-:W-:-:S03]  /*4ca0*/  ISETP.GE.AND P0, PT, R13, RZ, PT ;  /* 0x000000ff0d00720c */ /* 0x000fc60003f06270 */
[----:B0-----:R-:W-:Y:S01]  /*4cb0*/  IMAD.MOV.U32 R19, RZ, RZ, R17 ;  /* 0x000000ffff137224 */ /* 0x001fe200078e0011 */
[----:B------:R-:W-:Y:S01]  /*4cc0*/  IADD3 R17, R28, 0xa2, RZ ;  /* 0x000000a21c117810 */ /* 0x000fe20007ffe0ff */
[----:B------:R-:W-:Y:S01]  /*4cd0*/  @!P2 IMAD.IADD R2, R2, 0x1, -R6 ;  /* 0x000000010202a824 */ /* 0x000fe200078e0a06 */
[----:B-1----:R-:W-:Y:S01]  /*4ce0*/  IABS R12, R3 ;  /* 0x00000003000c7213 */ /* 0x002fe20000000000 */
[----:B------:R-:W-:Y:S01]  /*4cf0*/  @!P5 IMAD.MOV R19, RZ, RZ, -R19 ;  /* 0x000000ffff13d224 */ /* 0x000fe200078e0a13 */
[----:B------:R-:W-:Y:S01]  /*4d00*/  ISETP.GT.U32.AND P5, PT, R6, R11, PT ;  /* 0x0000000b0600720c */ /* 0x000fe20003fa4070 */
[----:B------:R-:W-:Y:S01]  /*4d10*/  IMAD.MOV R16, RZ, RZ, -R16 ;  /* 0x000000ffff107224 */ /* 0x000fe200078e0a10 */
[----:B------:R-:W-:Y:S01]  /*4d20*/  ISETP.GE.AND P2, PT, R18, RZ, PT ;  /* 0x000000ff1200720c */ /* 0x000fe20003f46270 */
[----:B------:R-:W-:Y:S01]  /*4d30*/  IMAD.MOV.U32 R4, RZ, RZ, R12 ;  /* 0x000000ffff047224 */ /* 0x000fe200078e000c */
[----:B------:R-:W-:Y:S01]  /*4d40*/  IADD3 R12, R28, 0xa8, RZ ;  /* 0x000000a81c0c7810 */ /* 0x000fe20007ffe0ff */
[----:B------:R-:W-:Y:S01]  /*4d50*/  @!P6 IMAD.IADD R0, R0, 0x1, -R6 ;  /* 0x000000010000e824 */ /* 0x000fe200078e0a06 */
[----:B------:R-:W-:Y:S01]  /*4d60*/  STL [R1+0x298], R19 ;  /* 0x0002981301007387 */ /* 0x000fe20000100800 */
[----:B------:R-:W-:Y:S01]  /*4d70*/  IMAD.HI.U32 R15, R24, R4, RZ ;  /* 0x00000004180f7227 */ /* 0x000fe200078e00ff */
[----:B------:R-:W-:-:S02]  /*4d80*/  IABS R14, R12 ;  /* 0x0000000c000e7213 */ /* 0x000fc40000000000 */
[----:B------:R-:W-:Y:S01]  /*4d90*/  ISETP.GT.U32.AND P6, PT, R6, R0, PT ;  /* 0x000000000600720c */ /* 0x000fe20003fc4070 */
[----:B------:R-:W-:Y:S02]  /*4da0*/  IMAD.MOV R13, RZ, RZ, -R15 ;  /* 0x000000ffff0d7224 */ /* 0x000fe400078e0a0f */
[----:B------:R-:W-:Y:S02]  /*4db0*/  IMAD.MOV.U32 R15, RZ, RZ, R2 ;  /* 0x000000ffff0f7224 */ /* 0x000fe400078e0002 */
[----:B------:R-:W-:-:S04]  /*4dc0*/  IMAD.HI.U32 R2, R24, R14, RZ ;  /* 0x0000000e18027227 */ /* 0x000fc800078e00ff */
[----:B------:R-:W-:Y:S01]  /*4dd0*/  @!P4 IMAD.MOV R15, RZ, RZ, -R15 ;  /* 0x000000ffff0fc224 */ /* 0x000fe200078e0a0f */
[----:B------:R-:W-:Y:S01]  /*4de0*/  ISETP.GE.AND P4, PT, R3, RZ, PT ;  /* 0x000000ff0300720c */ /* 0x000fe20003f86270 */
[----:B------:R-:W-:Y:S02]  /*4df0*/  IMAD.MOV R3, RZ, RZ, -R2 ;  /* 0x000000ffff037224 */ /* 0x000fe400078e0a02 */
[----:B------:R-:W-:Y:S02]  /*4e00*/  @!P5 IMAD.IADD R11, R11, 0x1, -R6 ;  /* 0x000000010b0bd824 */ /* 0x000fe400078e0a06 */
[C---:B------:R-:W-:Y:S02]  /*4e10*/  IMAD R7, R6.reuse, R16, R7 ;  /* 0x0000001006077224 */ /* 0x040fe400078e0207 */
[----:B------:R-:W-:Y:S02]  /*4e20*/  IMAD R3, R6, R3, R14 ;  /* 0x0000000306037224 */ /* 0x000fe400078e020e */
[----:B------:R-:W-:-:S02]  /*4e30*/  IMAD.MOV.U32 R16, RZ, RZ, R11 ;  /* 0x000000ffff107224 */ /* 0x000fc400078e000b */
[----:B------:R-:W-:Y:S01]  /*4e40*/  @!P3 IMAD.MOV R5, RZ, RZ, -R5 ;  /* 0x000000ffff05b224 */ /* 0x000fe200078e0a05 */
[C---:B------:R-:W-:Y:S01]  /*4e50*/  ISETP.GT.U32.AND P3, PT, R6.reuse, R7, PT ;  /* 0x000000070600720c */ /* 0x040fe20003f64070 */
[----:B------:R-:W-:Y:S01]  /*4e60*/  @!P1 IMAD.MOV R16, RZ, RZ, -R16 ;  /* 0x000000ffff109224 */ /* 0x000fe200078e0a10 */
[C---:B------:R-:W-:Y:S01]  /*4e70*/  ISETP.GT.U32.AND P1, PT, R6.reuse, R3, PT ;  /* 0x000000030600720c */ /* 0x040fe20003f24070 */
[----:B------:R-:W-:Y:S01]  /*4e80*/  IMAD R4, R6, R13, R4 ;  /* 0x0000000d06047224 */ /* 0x000fe200078e0204 */
[----:B------:R-:W-:Y:S01]  /*4e90*/  IADD3 R13, R28, 0xa7, RZ ;  /* 0x000000a71c0d7810 */ /* 0x000fe20007ffe0ff */
[--C-:B------:R-:W-:Y:S01]  /*4ea0*/  @!P6 IMAD.IADD R0, R0, 0x1, -R6.reuse ;  /* 0x000000010000e824 */ /* 0x100fe200078e0a06 */
[----:B------:R-:W-:Y:S01]  /*4eb0*/  ISETP.GE.AND P6, PT, R12, RZ, PT ;  /* 0x000000ff0c00720c */ /* 0x000fe20003fc6270 */
[----:B------:R0:W-:Y:S01]  /*4ec0*/  STL [R1+0x27c], R5 ;  /* 0x00027c0501007387 */ /* 0x0001e20000100800 */
[----:B------:R-:W-:Y:S02]  /*4ed0*/  ISETP.GT.U32.AND P5, PT, R6, R4, PT ;  /* 0x000000040600720c */ /* 0x000fe40003fa4070 */
[C---:B------:R-:W-:Y:S01]  /*4ee0*/  IADD3 R12, R28.reuse, 0xa6, RZ ;  /* 0x000000a61c0c7810 */ /* 0x040fe20007ffe0ff */
[----:B------:R1:W-:Y:S01]  /*4ef0*/  STL [R1+0x280], R15 ;  /* 0x0002800f01007387 */ /* 0x0003e20000100800 */
[----:B------:R-:W-:Y:S01]  /*4f00*/  IABS R20, R13 ;  /* 0x0000000d00147213 */ /* 0x000fe20000000000 */
[--C-:B------:R-:W-:Y:S01]  /*4f10*/  @!P3 IMAD.IADD R7, R7, 0x1, -R6.reuse ;  /* 0x000000010707b824 */ /* 0x100fe200078e0a06 */
[----:B------:R-:W-:Y:S01]  /*4f20*/  IABS R21, R12 ;  /* 0x0000000c00157213 */ /* 0x000fe20000000000 */
[----:B------:R-:W-:Y:S01]  /*4f30*/  @!P1 IMAD.IADD R3, R3, 0x1, -R6 ;  /* 0x0000000103039824 */ /* 0x000fe200078e0a06 */
[----:B------:R-:W-:Y:S01]  /*4f40*/  STL [R1+0x284], R16 ;  /* 0x0002841001007387 */ /* 0x000fe20000100800 */
[----:B0-----:R-:W-:-:S02]  /*4f50*/  IADD3 R5, R28, 0xa5, RZ ;  /* 0x000000a51c057810 */ /* 0x001fc40007ffe0ff */
[----:B------:R-:W-:Y:S01]  /*4f60*/  ISETP.GT.U32.AND P3, PT, R6, R7, PT ;  /* 0x000000070600720c */ /* 0x000fe20003f64070 */
[----:B------:R-:W-:Y:S01]  /*4f70*/  IMAD.HI.U32 R11, R24, R21, RZ ;  /* 0x00000015180b7227 */ /* 0x000fe200078e00ff */
[----:B------:R-:W-:Y:S02]  /*4f80*/  ISETP.GT.U32.AND P1, PT, R6, R3, PT ;  /* 0x000000030600720c */ /* 0x000fe40003f24070 */
[----:B------:R-:W-:Y:S01]  /*4f90*/  IABS R2, R5 ;  /* 0x0000000500027213 */ /* 0x000fe20000000000 */
[----:B------:R-:W-:Y:S02]  /*4fa0*/  @!P5 IMAD.IADD R4, R4, 0x1, -R6 ;  /* 0x000000010404d824 */ /* 0x000fe400078e0a06 */
[----:B-1----:R-:W-:Y:S02]  /*4fb0*/  IMAD.MOV.U32 R15, RZ, RZ, R0 ;  /* 0x000000ffff0f7224 */ /* 0x002fe400078e0000 */
[----:B------:R-:W-:Y:S01]  /*4fc0*/  IMAD.MOV R11, RZ, RZ, -R11 ;  /* 0x000000ffff0b7224 */ /* 0x000fe200078e0a0b */
[C---:B------:R-:W-:Y:S01]  /*4fd0*/  ISETP.GT.U32.AND P5, PT, R6.reuse, R4, PT ;  /* 0x000000040600720c */ /* 0x040fe20003fa4070 */
[----:B------:R-:W-:Y:S01]  /*4fe0*/  @!P2 IMAD.MOV R15, RZ, RZ, -R15 ;  /* 0x000000ffff0fa224 */ /* 0x000fe200078e0a0f */
[----:B------:R-:W-:Y:S01]  /*4ff0*/  ISETP.GE.AND P2, PT, R13, RZ, PT ;  /* 0x000000ff0d00720c */ /* 0x000fe20003f46270 */
[----:B------:R-:W-:-:S02]  /*5000*/  IMAD R21, R6, R11, R21 ;  /* 0x0000000b06157224 */ /* 0x000fc400078e0215 */
[----:B------:R-:W-:Y:S01]  /*5010*/  IMAD.HI.U32 R13, R24, R20, RZ ;  /* 0x00000014180d7227 */ /* 0x000fe200078e00ff */
[----:B------:R0:W-:Y:S03]  /*5020*/  STL [R1+0x28c], R15 ;  /* 0x00028c0f01007387 */ /* 0x0001e60000100800 */
[--C-:B------:R-:W-:Y:S01]  /*5030*/  @!P3 IMAD.IADD R7, R7, 0x1, -R6.reuse ;  /* 0x000000010707b824 */ /* 0x100fe200078e0a06 */
[----:B------:R-:W-:Y:S01]  /*5040*/  ISETP.GE.AND P3, PT, R12, RZ, PT ;  /* 0x000000ff0c00720c */ /* 0x000fe20003f66270 */
[--C-:B------:R-:W-:Y:S01]  /*5050*/  @!P1 IMAD.IADD R3, R3, 0x1, -R6.reuse ;  /* 0x0000000103039824 */ /* 0x100fe200078e0a06 */
[----:B------:R-:W-:Y:S01]  /*5060*/  ISETP.GT.U32.AND P1, PT, R6, R21, PT ;  /* 0x000000150600720c */ /* 0x000fe20003f24070 */
[----:B------:R-:W-:Y:S01]  /*5070*/  IMAD.MOV R12, RZ, RZ, -R13 ;  /* 0x000000ffff0c7224 */ /* 0x000fe200078e0a0d */
[----:B------:R-:W-:Y:S01]  /*5080*/  IADD3 R13, R28, 0xa1, RZ ;  /* 0x000000a11c0d7810 */ /* 0x000fe20007ffe0ff */
[----:B------:R-:W-:Y:S01]  /*5090*/  @!P5 IMAD.IADD R4, R4, 0x1, -R6 ;  /* 0x000000010404d824 */ /* 0x000fe200078e0a06 */
[----:B0-----:R-:W-:Y:S01]  /*50a0*/  IADD3 R15, R28, 0xa4, RZ ;  /* 0x000000a41c0f7810 */ /* 0x001fe20007ffe0ff */
[----:B------:R-:W-:Y:S01]  /*50b0*/  IMAD R20, R6, R12, R20 ;  /* 0x0000000c06147224 */ /* 0x000fe200078e0214 */
[----:B------:R-:W-:Y:S01]  /*50c0*/  ISETP.GE.AND P5, PT, R5, RZ, PT ;  /* 0x000000ff0500720c */ /* 0x000fe20003fa6270 */
[----:B------:R-:W-:Y:S01]  /*50d0*/  IMAD.MOV.U32 R16, RZ, RZ, R7 ;  /* 0x000000ffff107224 */ /* 0x000fe200078e0007 */
[----:B------:R-:W-:Y:S01]  /*50e0*/  IADD3 R5, R28, 0xa3, RZ ;  /* 0x000000a31c057810 */ /* 0x000fe20007ffe0ff */
[----:B------:R-:W-:Y:S01]  /*50f0*/  IMAD.HI.U32 R0, R24, R2, RZ ;  /* 0x0000000218007227 */ /* 0x000fe200078e00ff */
[----:B------:R-:W-:-:S02]  /*5100*/  IABS R7, R17 ;  /* 0x0000001100077213 */ /* 0x000fc40000000000 */
[----:B------:R-:W-:Y:S01]  /*5110*/  IABS R12, R5 ;  /* 0x00000005000c7213 */ /* 0x000fe20000000000 */
[----:B------:R-:W-:Y:S02]  /*5120*/  IMAD.MOV.U32 R14, RZ, RZ, R4 ;  /* 0x000000ffff0e7224 */ /* 0x000fe400078e0004 */
[----:B------:R-:W-:Y:S01]  /*5130*/  @!P0 IMAD.MOV R16, RZ, RZ, -R16 ;  /* 0x000000ffff108224 */ /* 0x000fe200078e0a10 */
[C---:B------:R-:W-:Y:S01]  /*5140*/  ISETP.GT.U32.AND P0, PT, R6.reuse, R20, PT ;  /* 0x000000140600720c */ /* 0x040fe20003f04070 */
[----:B------:R-:W-:Y:S02]  /*5150*/  IMAD.MOV R0, RZ, RZ, -R0 ;  /* 0x000000ffff007224 */ /* 0x000fe400078e0a00 */
[----:B------:R-:W-:Y:S01]  /*5160*/  @!P4 IMAD.MOV R14, RZ, RZ, -R14 ;  /* 0x000000ffff0ec224 */ /* 0x000fe200078e0a0e */
[----:B------:R-:W-:Y:S01]  /*5170*/  ISETP.GE.AND P4, PT, R15, RZ, PT ;  /* 0x000000ff0f00720c */ /* 0x000fe20003f86270 */
[----:B------:R-:W-:Y:S01]  /*5180*/  @!P1 IMAD.IADD R21, R21, 0x1, -R6 ;  /* 0x0000000115159824 */ /* 0x000fe200078e0a06 */
[----:B------:R-:W-:Y:S01]  /*5190*/  IABS R15, R15 ;  /* 0x0000000f000f7213 */ /* 0x000fe20000000000 */
[C---:B------:R-:W-:Y:S01]  /*51a0*/  IMAD R0, R6.reuse, R0, R2 ;  /* 0x0000000006007224 */ /* 0x040fe200078e0202 */
[----:B------:R0:W-:Y:S01]  /*51b0*/  STL [R1+0x290], R16 ;  /* 0x0002901001007387 */ /* 0x0001e20000100800 */
[----:B------:R-:W-:Y:S01]  /*51c0*/  IMAD.MOV.U32 R18, RZ, RZ, R3 ;  /* 0x000000ffff127224 */ /* 0x000fe200078e0003 */
[----:B------:R-:W-:Y:S01]  /*51d0*/  ISETP.GT.U32.AND P1, PT, R6, R21, PT ;  /* 0x000000150600720c */ /* 0x000fe20003f24070 */
[----:B------:R-:W-:Y:S01]  /*51e0*/  IMAD.HI.U32 R11, R24, R15, RZ ;  /* 0x0000000f180b7227 */ /* 0x000fe200078e00ff */
[----:B------:R1:W-:Y:S03]  /*51f0*/  STL [R1+0x294], R14 ;  /* 0x0002940e01007387 */ /* 0x0003e60000100800 */
[----:B------:R-:W-:Y:S01]  /*5200*/  @!P6 IMAD.MOV R18, RZ, RZ, -R18 ;  /* 0x000000ffff12e224 */ /* 0x000fe200078e0a12 */
[----:B------:R-:W-:Y:S01]  /*5210*/  ISETP.GT.U32.AND P6, PT, R6, R0, PT ;  /* 0x000000000600720c */ /* 0x000fe20003fc4070 */
[----:B------:R-:W-:Y:S01]  /*5220*/  IMAD.HI.U32 R4, R24, R12, RZ ;  /* 0x0000000c18047227 */ /* 0x000fe200078e00ff */
[----:B0-----:R-:W-:-:S02]  /*5230*/  IABS R16, R13 ;  /* 0x0000000d00107213 */ /* 0x001fc40000000000 */
[----:B------:R0:W-:Y:S01]  /*5240*/  STL [R1+0x288], R18 ;  /* 0x0002881201007387 */ /* 0x0001e20000100800 */
[----:B------:R-:W-:Y:S02]  /*5250*/  @!P0 IMAD.IADD R20, R20, 0x1, -R6 ;  /* 0x0000000114148824 */ /* 0x000fe400078e0a06 */
[----:B------:R-:W-:Y:S02]  /*5260*/  IMAD.MOV R11, RZ, RZ, -R11 ;  /* 0x000000ffff0b7224 */ /* 0x000fe400078e0a0b */
[----:B------:R-:W-:Y:S01]  /*5270*/  IMAD.MOV R4, RZ, RZ, -R4 ;  /* 0x000000ffff047224 */ /* 0x000fe200078e0a04 */
[C---:B------:R-:W-:Y:S01]  /*5280*/  ISETP.GT.U32.AND P0, PT, R6.reuse, R20, PT ;  /* 0x000000140600720c */ /* 0x040fe20003f04070 */
[----:B------:R-:W-:Y:S01]  /*5290*/  IMAD R15, R6, R11, R15 ;  /* 0x0000000b060f7224 */ /* 0x000fe200078e020f */
[----:B------:R-:W-:Y:S01]  /*52a0*/  IADD3 R11, R28, 0x9d, RZ ;  /* 0x0000009d1c0b7810 */ /* 0x000fe20007ffe0ff */
[C---:B------:R-:W-:Y:S02]  /*52b0*/  IMAD R12, R6.reuse, R4, R12 ;  /* 0x00000004060c7224 */ /* 0x040fe400078e020c */
[----:B------:R-:W-:Y:S01]  /*52c0*/  @!P1 IMAD.IADD R21, R21, 0x1, -R6 ;  /* 0x0000000115159824 */ /* 0x000fe200078e0a06 */
[----:B------:R-:W-:Y:S01]  /*52d0*/  ISETP.GT.U32.AND P1, PT, R6, R15, PT ;  /* 0x0000000f0600720c */ /* 0x000fe20003f24070 */
[----:B-1----:R-:W-:Y:S01]  /*52e0*/  IMAD.HI.U32 R14, R24, R7, RZ ;  /* 0x00000007180e7227 */ /* 0x002fe200078e00ff */
[----:B------:R-:W-:-:S03]  /*52f0*/  IABS R4, R11 ;  /* 0x0000000b00047213 */ /* 0x000fc60000000000 */
[----:B------:R-:W-:Y:S01]  /*5300*/  @!P6 IMAD.IADD R0, R0, 0x1, -R6 ;  /* 0x000000010000e824 */ /* 0x000fe200078e0a06 */
[----:B------:R-:W-:Y:S01]  /*5310*/  ISETP.GT.U32.AND P6, PT, R6, R12, PT ;  /* 0x0000000c0600720c */ /* 0x000fe20003fc4070 */
[----:B------:R-:W-:-:S04]  /*5320*/  IMAD.HI.U32 R2, R24, R16, RZ ;  /* 0x0000001018027227 */ /* 0x000fc800078e00ff */
[----:B------:R-:W-:Y:S01]  /*5330*/  IMAD.MOV R3, RZ, RZ, -R14 ;  /* 0x000000ffff037224 */ /* 0x000fe200078e0a0e */
[----:B------:R-:W-:Y:S01]  /*5340*/  IADD3 R14, R28, 0x9f, RZ ;  /* 0x0000009f1c0e7810 */ /* 0x000fe20007ffe0ff */
[----:B------:R-:W-:Y:S02]  /*5350*/  IMAD.MOV R2, RZ, RZ, -R2 ;  /* 0x000000ffff027224 */ /* 0x000fe400078e0a02 */
[----:B------:R-:W-:Y:S01]  /*5360*/  @!P0 IMAD.IADD R20, R20, 0x1, -R6 ;  /* 0x0000000114148824 */ /* 0x000fe200078e0a06 */
[----:B0-----:R-:W-:Y:S01]  /*5370*/  IABS R18, R14 ;  /* 0x0000000e00127213 */ /* 0x001fe20000000000 */
[----:B------:R-:W-:Y:S01]  /*5380*/  IMAD R7, R6, R3, R7 ;  /* 0x0000000306077224 */ /* 0x000fe200078e0207 */
[----:B------:R-:W-:Y:S01]  /*5390*/  IADD3 R3, R28, 0xa0, RZ ;  /* 0x000000a01c037810 */ /* 0x000fe20007ffe0ff */
[C---:B------:R-:W-:Y:S01]  /*53a0*/  IMAD R16, R6.reuse, R2, R16 ;  /* 0x0000000206107224 */ /* 0x040fe200078e0210 */
[----:B------:R-:W-:Y:S01]  /*53b0*/  ISETP.GE.AND P0, PT, R5, RZ, PT ;  /* 0x000000ff0500720c */ /* 0x000fe20003f06270 */
[----:B------:R-:W-:Y:S01]  /*53c0*/  @!P1 IMAD.IADD R15, R15, 0x1, -R6 ;  /* 0x000000010f0f9824 */ /* 0x000fe200078e0a06 */
[----:B------:R-:W-:Y:S01]  /*53d0*/  IABS R2, R3 ;  /* 0x0000000300027213 */ /* 0x000fe20000000000 */
[----:B------:R-:W-:Y:S01]  /*53e0*/  IMAD.MOV.U32 R25, RZ, RZ, R20 ;  /* 0x000000ffff197224 */ /* 0x000fe200078e0014 */
[----:B------:R-:W-:Y:S01]  /*53f0*/  ISETP.GT.U32.AND P1, PT, R6, R0, PT ;  /* 0x000000000600720c */ /* 0x000fe20003f24070 */
[----:B------:R-:W-:Y:S01]  /*5400*/  @!P6 IMAD.IADD R12, R12, 0x1, -R6 ;  /* 0x000000010c0ce824 */ /* 0x000fe200078e0a06 */
[----:B------:R-:W-:Y:S01]  /*5410*/  IADD3 R5, R28, 0x9e, RZ ;  /* 0x0000009e1c057810 */ /* 0x000fe20007ffe0ff */
[----:B------:R-:W-:Y:S01]  /*5420*/  @!P2 IMAD.MOV R25, RZ, RZ, -R25 ;  /* 0x000000ffff19a224 */ /* 0x000fe200078e0a19 */
[----:B------:R-:W-:Y:S01]  /*5430*/  ISETP.GT.U32.AND P2, PT, R6, R15, PT ;  /* 0x0000000f0600720c */ /* 0x000fe20003f44070 */
[----:B------:R-:W-:Y:S01]  /*5440*/  IMAD.HI.U32 R22, R24, R2, RZ ;  /* 0x0000000218167227 */ /* 0x000fe200078e00ff */
[----:B------:R-:W-:-:S02]  /*5450*/  ISETP.GT.U32.AND P6, PT, R6, R12, PT ;  /* 0x0000000c0600720c */ /* 0x000fc40003fc4070 */
[----:B------:R-:W-:Y:S01]  /*5460*/  IABS R19, R5 ;  /* 0x0000000500137213 */ /* 0x000fe20000000000 */
[----:B------:R-:W-:Y:S01]  /*5470*/  IMAD.HI.U32 R20, R24, R18, RZ ;  /* 0x0000001218147227 */ /* 0x000fe200078e00ff */
[----:B------:R0:W-:Y:S03]  /*5480*/  STL [R1+0x278], R25 ;  /* 0x0002781901007387 */ /* 0x0001e60000100800 */
[----:B------:R-:W-:Y:S02]  /*5490*/  IMAD.MOV R22, RZ, RZ, -R22 ;  /* 0x000000ffff167224 */ /* 0x000fe400078e0a16 */
[----:B------:R-:W-:Y:S02]  /*54a0*/  IMAD.MOV R20, RZ, RZ, -R20 ;  /* 0x000000ffff147224 */ /* 0x000fe400078e0a14 */
[----:B------:R-:W-:Y:S01]  /*54b0*/  @!P3 IMAD.MOV R21, RZ, RZ, -R21 ;  /* 0x000000ffff15b224 */ /* 0x000fe200078e0a15 */
[C---:B------:R-:W-:Y:S01]  /*54c0*/  ISETP.GT.U32.AND P3, PT, R6.reuse, R7, PT ;  /* 0x000000070600720c */ /* 0x040fe20003f64070 */
[----:B------:R-:W-:-:S02]  /*54d0*/  IMAD R2, R6, R22, R2 ;  /* 0x0000001606027224 */ /* 0x000fc400078e0202 */
[----:B------:R-:W-:Y:S01]  /*54e0*/  @!P1 IMAD.IADD R0, R0, 0x1, -R6 ;  /* 0x0000000100009824 */ /* 0x000fe200078e0a06 */
[C---:B------:R-:W-:Y:S01]  /*54f0*/  ISETP.GT.U32.AND P1, PT, R6.reuse, R16, PT ;  /* 0x000000100600720c */ /* 0x040fe20003f24070 */
[C---:B------:R-:W-:Y:S01]  /*5500*/  IMAD R18, R6.reuse, R20, R18 ;  /* 0x0000001406127224 */ /* 0x040fe200078e0212 */
[----:B------:R1:W-:Y:S01]  /*5510*/  STL [R1+0x274], R21 ;  /* 0x0002741501007387 */ /* 0x0003e20000100800 */
[--C-:B------:R-:W-:Y:S01]  /*5520*/  @!P2 IMAD.IADD R15, R15, 0x1, -R6.reuse ;  /* 0x000000010f0fa824 */ /* 0x100fe200078e0a06 */
[----:B------:R-:W-:Y:S01]  /*5530*/  ISETP.GT.U32.AND P2, PT, R6, R2, PT ;  /* 0x000000020600720c */ /* 0x000fe20003f44070 */
[----:B------:R-:W-:Y:S01]  /*5540*/  @!P6 IMAD.IADD R12, R12, 0x1, -R6 ;  /* 0x000000010c0ce824 */ /* 0x000fe200078e0a06 */
[----:B------:R-:W-:Y:S01]  /*5550*/  ISETP.GT.U32.AND P6, PT, R6, R18, PT ;  /* 0x000000120600720c */ /* 0x000fe20003fc4070 */
[----:B------:R-:W-:Y:S02]  /*5560*/  IMAD.MOV.U32 R26, RZ, RZ, R0 ;  /* 0x000000ffff1a7224 */ /* 0x000fe400078e0000 */
[----:B------:R-:W-:Y:S01]  /*5570*/  @!P3 IMAD.IADD R7, R7, 0x1, -R6 ;  /* 0x000000010707b824 */ /* 0x000fe200078e0a06 */
[----:B------:R-:W-:Y:S01]  /*5580*/  ISETP.GE.AND P3, PT, R17, RZ, PT ;  /* 0x000000ff1100720c */ /* 0x000fe20003f66270 */
[----:B0-----:R-:W-:Y:S01]  /*5590*/  IMAD.MOV.U32 R25, RZ, RZ, R15 ;  /* 0x000000ffff197224 */ /* 0x001fe200078e000f */
[----:B------:R-:W-:Y:S01]  /*55a0*/  IADD3 R17, R28, 0x9c, RZ ;  /* 0x0000009c1c117810 */ /* 0x000fe20007ffe0ff */
[----:B-1----:R-:W-:-:S04]  /*55b0*/  IMAD.HI.U32 R21, R24, R19, RZ ;  /* 0x0000001318157227 */ /* 0x002fc800078e00ff */
[--C-:B------:R-:W-:Y:S01]  /*55c0*/  @!P1 IMAD.IADD R16, R16, 0x1, -R6.reuse ;  /* 0x0000000110109824 */ /* 0x100fe200078e0a06 */
[----:B------:R-:W-:Y:S01]  /*55d0*/  ISETP.GE.AND P1, PT, R13, RZ, PT ;  /* 0x000000ff0d00720c */ /* 0x000fe20003f26270 */
[--C-:B------:R-:W-:Y:S01]  /*55e0*/  @!P2 IMAD.IADD R2, R2, 0x1, -R6.reuse ;  /* 0x000000010202a824 */ /* 0x100fe200078e0a06 */
[----:B------:R-:W-:Y:S01]  /*55f0*/  ISETP.GT.U32.AND P2, PT, R6, R7, PT ;  /* 0x000000070600720c */ /* 0x000fe20003f44070 */
[----:B------:R-:W-:Y:S01]  /*5600*/  IMAD.MOV R21, RZ, RZ, -R21 ;  /* 0x000000ffff157224 */ /* 0x000fe200078e0a15 */
[----:B------:R-:W-:Y:S01]  /*5610*/  IADD3 R13, R28, 0x9b, RZ ;  /* 0x0000009b1c0d7810 */ /* 0x000fe20007ffe0ff */
[----:B------:R-:W-:Y:S01]  /*5620*/  @!P6 IMAD.IADD R18, R18, 0x1, -R6 ;  /* 0x000000011212e824 */ /* 0x000fe200078e0a06 */
[C---:B------:R-:W-:Y:S01]  /*5630*/  ISETP.GT.U32.AND P6, PT, R6.reuse, R16, PT ;  /* 0x000000100600720c */ /* 0x040fe20003fc4070 */
[----:B------:R-:W-:Y:S01]  /*5640*/  @!P5 IMAD.MOV R26, RZ, RZ, -R26 ;  /* 0x000000ffff1ad224 */ /* 0x000fe200078e0a1a */
[----:B------:R-:W-:Y:S01]  /*5650*/  ISETP.GT.U32.AND P5, PT, R6, R2, PT ;  /* 0x000000020600720c */ /* 0x000fe20003fa4070 */
[----:B------:R-:W-:Y:S01]  /*5660*/  IMAD.HI.U32 R22, R24, R4, RZ ;  /* 0x0000000418167227 */ /* 0x000fe200078e00ff */
[----:B------:R-:W-:-:S02]  /*5670*/  IABS R0, R13 ;  /* 0x0000000d00007213 */ /* 0x000fc40000000000 */
[----:B------:R-:W-:Y:S01]  /*5680*/  STL [R1+0x270], R26 ;  /* 0x0002701a01007387 */ /* 0x000fe20000100800 */
[C---:B------:R-:W-:Y:S02]  /*5690*/  IMAD R19, R6.reuse, R21, R19 ;  /* 0x0000001506137224 */ /* 0x040fe400078e0213 */
[----:B------:R-:W-:Y:S01]  /*56a0*/  IMAD.MOV.U32 R15, RZ, RZ, R12 ;  /* 0x000000ffff0f7224 */ /* 0x000fe200078e000c */
[----:B------:R-:W-:Y:S01]  /*56b0*/  IABS R12, R17 ;  /* 0x00000011000c7213 */ /* 0x000fe20000000000 */
[----:B------:R-:W-:Y:S01]  /*56c0*/  @!P4 IMAD.MOV R25, RZ, RZ, -R25 ;  /* 0x000000ffff19c224 */ /* 0x000fe200078e0a19 */
[C---:B------:R-:W-:Y:S01]  /*56d0*/  ISETP.GT.U32.AND P4, PT, R6.reuse, R18, PT ;  /* 0x000000120600720c */ /* 0x040fe20003f84070 */
[----:B------:R-:W-:Y:S02]  /*56e0*/  IMAD.MOV R22, RZ, RZ, -R22 ;  /* 0x000000ffff167224 */ /* 0x000fe400078e0a16 */
[----:B------:R-:W-:Y:S01]  /*56f0*/  @!P0 IMAD.MOV R15, RZ, RZ, -R15 ;  /* 0x000000ffff0f8224 */ /* 0x000fe200078e0a0f */
[C---:B------:R-:W-:Y:S01]  /*5700*/  ISETP.GT.U32.AND P0, PT, R6.reuse, R19, PT ;  /* 0x000000130600720c */ /* 0x040fe20003f04070 */
[----:B------:R-:W-:Y:S01]  /*5710*/  IMAD R4, R6, R22, R4 ;  /* 0x0000001606047224 */ /* 0x000fe200078e0204 */
[----:B------:R-:W-:Y:S01]  /*5720*/  STL [R1+0x26c], R25 ;  /* 0x00026c1901007387 */ /* 0x000fe20000100800 */
[----:B------:R-:W-:Y:S01]  /*5730*/  @!P2 IMAD.IADD R7, R7, 0x1, -R6 ;  /* 0x000000010707a824 */ /* 0x000fe200078e0a06 */
[----:B------:R-:W-:Y:S01]  /*5740*/  ISETP.GE.AND P2, PT, R3, RZ, PT ;  /* 0x000000ff0300720c */ /* 0x000fe20003f46270 */
[----:B------:R-:W-:Y:S01]  /*5750*/  IMAD.MOV.U32 R3, RZ, RZ, R12 ;  /* 0x000000ffff037224 */ /* 0x000fe200078e000c */
[----:B------:R0:W-:Y:S01]  /*5760*/  STL [R1+0x268], R15 ;  /* 0x0002680f01007387 */ /* 0x0001e20000100800 */
[--C-:B------:R-:W-:Y:S01]  /*5770*/  @!P6 IMAD.IADD R16, R16, 0x1, -R6.reuse ;  /* 0x000000011010e824 */ /* 0x100fe200078e0a06 */
[----:B------:R-:W-:Y:S01]  /*5780*/  ISETP.GT.U32.AND P6, PT, R6, R4, PT ;  /* 0x000000040600720c */ /* 0x000fe20003fc4070 */
[----:B------:R-:W-:Y:S01]  /*5790*/  @!P5 IMAD.IADD R2, R2, 0x1, -R6 ;  /* 0x000000010202d824 */ /* 0x000fe200078e0a06 */
[----:B------:R-:W-:Y:S01]  /*57a0*/  ISETP.GE.AND P5, PT, R14, RZ, PT ;  /* 0x000000ff0e00720c */ /* 0x000fe20003fa6270 */
[----:B------:R-:W-:-:S04]  /*57b0*/  IMAD.HI.U32 R14, R24, R3, RZ ;  /* 0x00000003180e7227 */ /* 0x000fc800078e00ff */
[----:B------:R-:W-:Y:S01]  /*57c0*/  @!P4 IMAD.IADD R18, R18, 0x1, -R6 ;  /* 0x000000011212c824 */ /* 0x000fe200078e0a06 */
[----:B------:R-:W-:Y:S01]  /*57d0*/  ISETP.GE.AND P4, PT, R5, RZ, PT ;  /* 0x000000ff0500720c */ /* 0x000fe20003f86270 */
[----:B------:R-:W-:-:S04]  /*57e0*/  IMAD.HI.U32 R12, R24, R0, RZ ;  /* 0x00000000180c7227 */ /* 0x000fc800078e00ff */
[----:B------:R-:W-:Y:S01]  /*57f0*/  @!P0 IMAD.IADD R19, R19, 0x1, -R6 ;  /* 0x0000000113138824 */ /* 0x000fe200078e0a06 */
[----:B------:R-:W-:Y:S01]  /*5800*/  ISETP.GE.AND P0, PT, R11, RZ, PT ;  /* 0x000000ff0b00720c */ /* 0x000fe20003f06270 */
[----:B------:R-:W-:Y:S02]  /*5810*/  IMAD.MOV.U32 R20, RZ, RZ, R7 ;  /* 0x000000ffff147224 */ /* 0x000fe400078e0007 */
[----:B------:R-:W-:Y:S02]  /*5820*/  IMAD.MOV R5, RZ, RZ, -R14 ;  /* 0x000000ffff057224 */ /* 0x000fe400078e0a0e */
[----:B------:R-:W-:Y:S02]  /*5830*/  IMAD.MOV R7, RZ, RZ, -R12 ;  /* 0x000000ffff077224 */ /* 0x000fe400078e0a0c */
[----:B------:R-:W-:Y:S01]  /*5840*/  @!P3 IMAD.MOV R20, RZ, RZ, -R20 ;  /* 0x000000ffff14b224 */ /* 0x000fe200078e0a14 */
[C---:B------:R-:W-:Y:S01]  /*5850*/  ISETP.GT.U32.AND P3, PT, R6.reuse, R19, PT ;  /* 0x000000130600720c */ /* 0x040fe20003f64070 */
[----:B------:R-:W-:Y:S01]  /*5860*/  IMAD R5, R6, R5, R3 ;  /* 0x0000000506057224 */ /* 0x000fe200078e0203 */
[----:B------:R-:W-:Y:S01]  /*5870*/  IADD3 R3, R28, 0x9a, RZ ;  /* 0x0000009a1c037810 */ /* 0x000fe20007ffe0ff */
[----:B------:R-:W-:Y:S01]  /*5880*/  IMAD.MOV.U32 R12, RZ, RZ, R2 ;  /* 0x000000ffff0c7224 */ /* 0x000fe200078e0002 */
[----:B------:R-:W-:Y:S01]  /*5890*/  STL [R1+0x264], R20 ;  /* 0x0002641401007387 */ /* 0x000fe20000100800 */
[----:B0-----:R-:W-:Y:S01]  /*58a0*/  IMAD.MOV.U32 R15, RZ, RZ, R16 ;  /* 0x000000ffff0f7224 */ /* 0x001fe200078e0010 */
[----:B------:R-:W-:Y:S01]  /*58b0*/  IABS R14, R3 ;  /* 0x00000003000e7213 */ /* 0x000fe20000000000 */
[----:B------:R-:W-:Y:S01]  /*58c0*/  @!P6 IMAD.IADD R4, R4, 0x1, -R6 ;  /* 0x000000010404e824 */ /* 0x000fe200078e0a06 */
[----:B------:R-:W-:Y:S01]  /*58d0*/  ISETP.GE.AND P6, PT, R17, RZ, PT ;  /* 0x000000ff1100720c */ /* 0x000fe20003fc6270 */
[----:B------:R-:W-:Y:S01]  /*58e0*/  IMAD R2, R6, R7, R0 ;  /* 0x0000000706027224 */ /* 0x000fe200078e0200 */
[C---:B------:R-:W-:Y:S01]  /*58f0*/  IADD3 R0, R28.reuse, 0x99, RZ ;  /* 0x000000991c007810 */ /* 0x040fe20007ffe0ff */
[----:B------:R-:W-:Y:S01]  /*5900*/  IMAD.MOV.U32 R11, RZ, RZ, R18 ;  /* 0x000000ffff0b7224 */ /* 0x000fe200078e0012 */
[----:B------:R-:W-:Y:S01]  /*5910*/  IADD3 R16, R28, 0x93, RZ ;  /* 0x000000931c107810 */ /* 0x000fe20007ffe0ff */
[----:B------:R-:W-:Y:S01]  /*5920*/  @!P2 IMAD.MOV R12, RZ, RZ, -R12 ;  /* 0x000000ffff0ca224 */ /* 0x000fe200078e0a0c */
[C---:B------:R-:W-:Y:S01]  /*5930*/  ISETP.GT.U32.AND P2, PT, R6.reuse, R5, PT ;  /* 0x000000050600720c */ /* 0x040fe20003f44070 */
[----:B------:R-:W-:Y:S01]  /*5940*/  @!P1 IMAD.MOV R15, RZ, RZ, -R15 ;  /* 0x000000ffff0f9224 */ /* 0x000fe200078e0a0f */
[C---:B------:R-:W-:Y:S01]  /*5950*/  ISETP.GT.U32.AND P1, PT, R6.reuse, R4, PT ;  /* 0x000000040600720c */ /* 0x040fe20003f24070 */
[----:B------:R-:W-:Y:S01]  /*5960*/  @!P5 IMAD.MOV R11, RZ, RZ, -R11 ;  /* 0x000000ffff0bd224 */ /* 0x000fe200078e0a0b */
[----:B------:R-:W-:Y:S01]  /*5970*/  ISETP.GT.U32.AND P5, PT, R6, R2, PT ;  /* 0x000000020600720c */ /* 0x000fe20003fa4070 */
[----:B------:R-:W-:Y:S01]  /*5980*/  @!P3 IMAD.IADD R19, R19, 0x1, -R6 ;  /* 0x000000011313b824 */ /* 0x000fe200078e0a06 */
[----:B------:R-:W-:Y:S01]  /*5990*/  STL [R1+0x260], R15 ;  /* 0x0002600f01007387 */ /* 0x000fe20000100800 */
[----:B------:R-:W-:-:S02]  /*59a0*/  IABS R7, R0 ;  /* 0x0000000000077213 */ /* 0x000fc40000000000 */
[----:B------:R-:W-:Y:S01]  /*59b0*/  ISETP.GE.AND P3, PT, R13, RZ, PT ;  /* 0x000000ff0d00720c */ /* 0x000fe20003f66270 */
[----:B------:R0:W-:Y:S01]  /*59c0*/  STL [R1+0x25c], R12 ;  /* 0x00025c0c01007387 */ /* 0x0001e20000100800 */
[----:B------:R-:W-:Y:S02]  /*59d0*/  IADD3 R13, R28, 0x98, RZ ;  /* 0x000000981c0d7810 */ /* 0x000fe40007ffe0ff */
[--C-:B------:R-:W-:Y:S01]  /*59e0*/  @!P2 IMAD.IADD R5, R5, 0x1, -R6.reuse ;  /* 0x000000010505a824 */ /* 0x100fe200078e0a06 */
[----:B------:R1:W-:Y:S01]  /*59f0*/  STL [R1+0x240], R11 ;  /* 0x0002400b01007387 */ /* 0x0003e20000100800 */
[--C-:B------:R-:W-:Y:S01]  /*5a00*/  @!P1 IMAD.IADD R4, R4, 0x1, -R6.reuse ;  /* 0x0000000104049824 */ /* 0x100fe200078e0a06 */
[----:B------:R-:W-:Y:S01]  /*5a10*/  ISETP.GE.AND P1, PT, R3, RZ, PT ;  /* 0x000000ff0300720c */ /* 0x000fe20003f26270 */
[----:B------:R-:W-:Y:S01]  /*5a20*/  @!P5 IMAD.IADD R2, R2, 0x1, -R6 ;  /* 0x000000010202d824 */ /* 0x000fe200078e0a06 */
[----:B------:R-:W-:Y:S01]  /*5a30*/  ISETP.GT.U32.AND P5, PT, R6, R5, PT ;  /* 0x000000050600720c */ /* 0x000fe20003fa4070 */
[----:B------:R-:W-:Y:S01]  /*5a40*/  IMAD.MOV.U32 R3, RZ, RZ, R7 ;  /* 0x000000ffff037224 */ /* 0x000fe200078e0007 */
[----:B------:R-:W-:Y:S01]  /*5a50*/  ISETP.GE.AND P2, PT, R0, RZ, PT ;  /* 0x000000ff0000720c */ /* 0x000fe20003f46270 */
[----:B------:R-:W-:Y:S01]  /*5a60*/  IMAD.HI.U32 R7, R24, R14, RZ ;  /* 0x0000000e18077227 */ /* 0x000fe200078e00ff */
[----:B0-----:R-:W-:-:S03]  /*5a70*/  IADD3 R12, R28, 0x96, RZ ;  /* 0x000000961c0c7810 */ /* 0x001fc60007ffe0ff */
[----:B-1----:R-:W-:Y:S01]  /*5a80*/  IMAD.MOV.U32 R11, RZ, RZ, R19 ;  /* 0x000000ffff0b7224 */ /* 0x002fe200078e0013 */
[----:B------:R-:W-:Y:S01]  /*5a90*/  IADD3 R19, R28, 0x94, RZ ;  /* 0x000000941c137810 */ /* 0x000fe20007ffe0ff */
[----:B------:R-:W-:-:S04]  /*5aa0*/  IMAD.HI.U32 R0, R24, R3, RZ ;  /* 0x0000000318007227 */ /* 0x000fc800078e00ff */
[----:B------:R-:W-:Y:S01]  /*5ab0*/  @!P4 IMAD.MOV R11, RZ, RZ, -R11 ;  /* 0x000000ffff0bc224 */ /* 0x000fe200078e0a0b */
[C---:B------:R-:W-:Y:S01]  /*5ac0*/  ISETP.GT.U32.AND P4, PT, R6.reuse, R2, PT ;  /* 0x000000020600720c */ /* 0x040fe20003f84070 */
[----:B------:R-:W-:Y:S02]  /*5ad0*/  @!P5 IMAD.IADD R5, R5, 0x1, -R6 ;  /* 0x000000010505d824 */ /* 0x000fe400078e0a06 */
[----:B------:R-:W-:Y:S01]  /*5ae0*/  IMAD.MOV R0, RZ, RZ, -R0 ;  /* 0x000000ffff007224 */ /* 0x000fe200078e0a00 */
[----:B------:R0:W-:Y:S01]  /*5af0*/  STL [R1+0x244], R11 ;  /* 0x0002440b01007387 */ /* 0x0001e20000100800 */
[----:B------:R-:W-:Y:S02]  /*5b00*/  IMAD.MOV.U32 R15, RZ, RZ, R5 ;  /* 0x000000ffff0f7224 */ /* 0x000fe400078e0005 */
[----:B------:R-:W-:Y:S01]  /*5b10*/  IMAD R3, R6, R0, R3 ;  /* 0x0000000006037224 */ /* 0x000fe200078e0203 */
[----:B------:R-:W-:Y:S01]  /*5b20*/  IADD3 R0, R28, 0x95, RZ ;  /* 0x000000951c007810 */ /* 0x000fe20007ffe0ff */
[----:B------:R-:W-:-:S03]  /*5b30*/  @!P6 IMAD.MOV R15, RZ, RZ, -R15 ;  /* 0x000000ffff0fe224 */ /* 0x000fc600078e0a0f */
[----:B------:R-:W-:Y:S01]  /*5b40*/  ISETP.GT.U32.AND P6, PT, R6, R3, PT ;  /* 0x000000030600720c */ /* 0x000fe20003fc4070 */
[----:B------:R-:W-:Y:S02]  /*5b50*/  @!P4 IMAD.IADD R2, R2, 0x1, -R6 ;  /* 0x000000010202c824 */ /* 0x000fe400078e0a06 */
[----:B0-----:R-:W-:Y:S02]  /*5b60*/  IMAD.MOV.U32 R11, RZ, RZ, R4 ;  /* 0x000000ffff0b7224 */ /* 0x001fe400078e0004 */
[----:B------:R-:W-:Y:S01]  /*5b70*/  IMAD.MOV R4, RZ, RZ, -R7 ;  /* 0x000000ffff047224 */ /* 0x000fe200078e0a07 */
[----:B------:R-:W-:Y:S01]  /*5b80*/  IADD3 R7, R28, 0x97, RZ ;  /* 0x000000971c077810 */ /* 0x000fe20007ffe0ff */
[----:B------:R-:W-:Y:S01]  /*5b90*/  @!P0 IMAD.MOV R11, RZ, RZ, -R11 ;  /* 0x000000ffff0b8224 */ /* 0x000fe200078e0a0b */
[----:B------:R-:W-:Y:S01]  /*5ba0*/  ISETP.GE.AND P0, PT, R13, RZ, PT ;  /* 0x000000ff0d00720c */ /* 0x000fe20003f06270 */
[----:B------:R-:W-:Y:S01]  /*5bb0*/  IMAD R14, R6, R4, R14 ;  /* 0x00000004060e7224 */ /* 0x000fe200078e020e */
[----:B------:R-:W-:-:S02]  /*5bc0*/  IABS R13, R13 ;  /* 0x0000000d000d7213 */ /* 0x000fc40000000000 */
[----:B------:R0:W-:Y:S01]  /*5bd0*/  STL [R1+0x248], R11 ;  /* 0x0002480b01007387 */ /* 0x0001e20000100800 */
[----:B------:R-:W-:Y:S01]  /*5be0*/  @!P6 IMAD.IADD R3, R3, 0x1, -R6 ;  /* 0x000000010303e824 */ /* 0x000fe200078e0a06 */
[----:B------:R-:W-:Y:S01]  /*5bf0*/  ISETP.GT.U32.AND P5, PT, R6, R14, PT ;  /* 0x0000000e0600720c */ /* 0x000fe20003fa4070 */
[----:B------:R-:W-:Y:S01]  /*5c00*/  IMAD.HI.U32 R4, R24, R13, RZ ;  /* 0x0000000d18047227 */ /* 0x000fe200078e00ff */
[----:B------:R-:W-:Y:S01]  /*5c10*/  STL [R1+0x24c], R15 ;  /* 0x00024c0f01007387 */ /* 0x000fe20000100800 */
[----:B------:R-:W-:Y:S02]  /*5c20*/  ISETP.GE.AND P4, PT, R7, RZ, PT ;  /* 0x000000ff0700720c */ /* 0x000fe40003f86270 */
[----:B------:R-:W-:Y:S01]  /*5c30*/  IMAD.MOV R4, RZ, RZ, -R4 ;  /* 0x000000ffff047224 */ /* 0x000fe200078e0a04 */
[----:B------:R-:W-:Y:S01]  /*5c40*/  IABS R7, R7 ;  /* 0x0000000700077213 */ /* 0x000fe20000000000 */
[----:B0-----:R-:W-:Y:S01]  /*5c50*/  IMAD.MOV.U32 R11, RZ, RZ, R2 ;  /* 0x000000ffff0b7224 */ /* 0x001fe200078e0002 */
[C---:B------:R-:W-:Y:S01]  /*5c60*/  ISETP.GT.U32.AND P6, PT, R6.reuse, R3, PT ;  /* 0x000000030600720c */ /* 0x040fe20003fc4070 */
[----:B------:R-:W-:-:S02]  /*5c70*/  IMAD R13, R6, R4, R13 ;  /* 0x00000004060d7224 */ /* 0x000fc400078e020d */
[----:B------:R-:W-:Y:S01]  /*5c80*/  @!P3 IMAD.MOV R11, RZ, RZ, -R11 ;  /* 0x000000ffff0bb224 */ /* 0x000fe200078e0a0b */
[----:B------:R-:W-:Y:S01]  /*5c90*/  ISETP.GE.AND P3, PT, R12, RZ, PT ;  /* 0x000000ff0c00720c */ /* 0x000fe20003f66270 */
[----:B------:R-:W-:Y:S01]  /*5ca0*/  @!P5 IMAD.IADD R14, R14, 0x1, -R6 ;  /* 0x000000010e0ed824 */ /* 0x000fe200078e0a06 */
[----:B------:R-:W-:Y:S01]  /*5cb0*/  IABS R12, R12 ;  /* 0x0000000c000c7213 */ /* 0x000fe20000000000 */
[----:B------:R-:W-:Y:S01]  /*5cc0*/  IMAD.HI.U32 R2, R24, R7, RZ ;  /* 0x0000000718027227 */ /* 0x000fe200078e00ff */
[----:B------:R0:W-:Y:S02]  /*5cd0*/  STL [R1+0x258], R11 ;  /* 0x0002580b01007387 */ /* 0x0001e40000100800 */
[----:B------:R-:W-:Y:S01]  /*5ce0*/  ISETP.GT.U32.AND P5, PT, R6, R14, PT ;  /* 0x0000000e0600720c */ /* 0x000fe20003fa4070 */
[----:B------:R-:W-:-:S04]  /*5cf0*/  IMAD.HI.U32 R4, R24, R12, RZ ;  /* 0x0000000c18047227 */ /* 0x000fc800078e00ff */
[----:B------:R-:W-:Y:S02]  /*5d00*/  IMAD.MOV R4, RZ, RZ, -R4 ;  /* 0x000000ffff047224 */ /* 0x000fe400078e0a04 */
[----:B------:R-:W-:Y:S01]  /*5d10*/  IMAD.MOV R2, RZ, RZ, -R2 ;  /* 0x000000ffff027224 */ /* 0x000fe200078e0a02 */
[----:B0-----:R-:W-:Y:S01]  /*5d20*/  IABS R11, R0 ;  /* 0x00000000000b7213 */ /* 0x001fe20000000000 */
[C---:B------:R-:W-:Y:S02]  /*5d30*/  IMAD R12, R6.reuse, R4, R12 ;  /* 0x00000004060c7224 */ /* 0x040fe400078e020c */
[----:B------:R-:W-:Y:S01]  /*5d40*/  IMAD R7, R6, R2, R7 ;  /* 0x0000000206077224 */ /* 0x000fe200078e0207 */
[----:B------:R-:W-:Y:S01]  /*5d50*/  IABS R2, R19 ;  /* 0x0000001300027213 */ /* 0x000fe20000000000 */
[----:B------:R-:W-:Y:S01]  /*5d60*/  @!P5 IMAD.IADD R14, R14, 0x1, -R6 ;  /* 0x000000010e0ed824 */ /* 0x000fe200078e0a06 */
[----:B------:R-:W-:Y:S01]  /*5d70*/  ISETP.GT.U32.AND P5, PT, R6, R13, PT ;  /* 0x0000000d0600720c */ /* 0x000fe20003fa4070 */
[----:B------:R-:W-:-:S04]  /*5d80*/  IMAD.HI.U32 R5, R24, R11, RZ ;  /* 0x0000000b18057227 */ /* 0x000fc800078e00ff */
[----:B------:R-:W-:Y:S02]  /*5d90*/  IMAD.MOV R5, RZ, RZ, -R5 ;  /* 0x000000ffff057224 */ /* 0x000fe400078e0a05 */
[----:B------:R-:W-:Y:S02]  /*5da0*/  IMAD.MOV.U32 R15, RZ, RZ, R14 ;  /* 0x000000ffff0f7224 */ /* 0x000fe400078e000e */
[----:B------:R-:W-:Y:S01]  /*5db0*/  IMAD R11, R6, R5, R11 ;  /* 0x00000005060b7224 */ /* 0x000fe200078e020b */
[----:B------:R-:W-:Y:S01]  /*5dc0*/  IADD3 R5, R28, 0x92, RZ ;  /* 0x000000921c057810 */ /* 0x000fe20007ffe0ff */
[--C-:B------:R-:W-:Y:S01]  /*5dd0*/  @!P6 IMAD.IADD R3, R3, 0x1, -R6.reuse ;  /* 0x000000010303e824 */ /* 0x100fe200078e0a06 */
[C---:B------:R-:W-:Y:S01]  /*5de0*/  ISETP.GT.U32.AND P6, PT, R6.reuse, R12, PT ;  /* 0x0000000c0600720c */ /* 0x040fe20003fc4070 */
[----:B------:R-:W-:Y:S01]  /*5df0*/  @!P1 IMAD.MOV R15, RZ, RZ, -R15 ;  /* 0x000000ffff0f9224 */ /* 0x000fe200078e0a0f */
[C---:B------:R-:W-:Y:S01]  /*5e00*/  ISETP.GT.U32.AND P1, PT, R6.reuse, R7, PT ;  /* 0x000000070600720c */ /* 0x040fe20003f24070 */
[----:B------:R-:W-:Y:S01]  /*5e10*/  @!P5 IMAD.IADD R13, R13, 0x1, -R6 ;  /* 0x000000010d0dd824 */ /* 0x000fe200078e0a06 */
[----:B------:R-:W-:Y:S01]  /*5e20*/  ISETP.GT.U32.AND P5, PT, R6, R11, PT ;  /* 0x0000000b0600720c */ /* 0x000fe20003fa4070 */
[----:B------:R-:W-:Y:S01]  /*5e30*/  IMAD.MOV.U32 R14, RZ, RZ, R3 ;  /* 0x000000ffff0e7224 */ /* 0x000fe200078e0003 */
[----:B------:R0:W-:Y:S01]  /*5e40*/  STL [R1+0x254], R15 ;  /* 0x0002540f01007387 */ /* 0x0001e20000100800 */
[----:B------:R-:W-:Y:S01]  /*5e50*/  IMAD.HI.U32 R4, R24, R2, RZ ;  /* 0x0000000218047227 */ /* 0x000fe200078e00ff */
[----:B------:R-:W-:-:S03]  /*5e60*/  IABS R18, R5 ;  /* 0x0000000500127213 */ /* 0x000fc60000000000 */
[----:B------:R-:W-:Y:S02]  /*5e70*/  IMAD.MOV R4, RZ, RZ, -R4 ;  /* 0x000000ffff047224 */ /* 0x000fe400078e0a04 */
[--C-:B------:R-:W-:Y:S02]  /*5e80*/  @!P6 IMAD.IADD R12, R12, 0x1, -R6.reuse ;  /* 0x000000010c0ce824 */ /* 0x100fe400078e0a06 */
        /* <DEDUP_REMOVED lines=8> */
[C---:B------:R-:W-:Y:S01]  /*5f10*/  ISETP.GT.U32.AND P6, PT, R6.reuse, R7, PT ;  /* 0x000000070600720c */ /* 0x040fe20003fc4070 */
[----:B------:R-:W-:Y:S01]  /*5f20*/  IMAD.MOV R3, RZ, RZ, -R3 ;  /* 0x000000ffff037224 */ /* 0x000fe200078e0a03 */
[----:B------:R0:W-:Y:S01]  /*5f30*/  STL [R1+0x250], R14 ;  /* 0x0002500e01007387 */ /* 0x0001e20000100800 */
[----:B------:R-:W-:Y:S01]  /*5f40*/  IMAD R2, R6, R4, R2 ;  /* 0x0000000406027224 */ /* 0x000fe200078e0202 */
[----:B------:R-:W-:Y:S01]  /*5f50*/  IADD3 R4, R28, 0x91, RZ ;  /* 0x000000911c047810 */ /* 0x000fe20007ffe0ff */
[----:B------:R-:W-:Y:S01]  /*5f60*/  IMAD R15, R6, R3, R15 ;  /* 0x00000003060f7224 */ /* 0x000fe200078e020f */
[----:B------:R-:W-:Y:S01]  /*5f70*/  IADD3 R3, R28, 0x90, RZ ;  /* 0x000000901c037810 */ /* 0x000fe20007ffe0ff */
[--C-:B------:R-:W-:Y:S01]  /*5f80*/  @!P1 IMAD.IADD R13, R13, 0x1, -R6.reuse ;  /* 0x000000010d0d9824 */ /* 0x100fe200078e0a06 */
[----:B------:R-:W-:Y:S01]  /*5f90*/  ISETP.GT.U32.AND P1, PT, R6, R2, PT ;  /* 0x000000020600720c */ /* 0x000fe20003f24070 */
[--C-:B------:R-:W-:Y:S01]  /*5fa0*/  @!P5 IMAD.IADD R12, R12, 0x1, -R6.reuse ;  /* 0x000000010c0cd824 */ /* 0x100fe200078e0a06 */
[----:B------:R-:W-:Y:S01]  /*5fb0*/  ISETP.GT.U32.AND P5, PT, R6, R15, PT ;  /* 0x0000000f0600720c */ /* 0x000fe20003fa4070 */
[--C-:B------:R-:W-:Y:S01]  /*5fc0*/  @!P2 IMAD.IADD R11, R11, 0x1, -R6.reuse ;  /* 0x000000010b0ba824 */ /* 0x100fe200078e0a06 */
[----:B------:R-:W-:Y:S01]  /*5fd0*/  ISETP.GE.AND P2, PT, R19, RZ, PT ;  /* 0x000000ff1300720c */ /* 0x000fe20003f46270 */
[----:B------:R-:W-:Y:S01]  /*5fe0*/  @!P6 IMAD.IADD R7, R7, 0x1, -R6 ;  /* 0x000000010707e824 */ /* 0x000fe200078e0a06 */
[----:B------:R-:W-:Y:S01]  /*5ff0*/  IABS R19, R3 ;  /* 0x0000000300137213 */ /* 0x000fe20000000000 */
[----:B0-----:R-:W-:Y:S01]  /*6000*/  IMAD.HI.U32 R14, R24, R18, RZ ;  /* 0x00000012180e7227 */ /* 0x001fe200078e00ff */
[----:B------:R-:W-:-:S02]  /*6010*/  IABS R17, R4 ;  /* 0x0000000400117213 */ /* 0x000fc40000000000 */
[----:B------:R-:W-:Y:S01]  /*6020*/  ISETP.GE.AND P6, PT, R0, RZ, PT ;  /* 0x000000ff0000720c */ /* 0x000fe20003fc6270 */
[----:B------:R-:W-:Y:S02]  /*6030*/  IMAD.MOV.U32 R21, RZ, RZ, R13 ;  /* 0x000000ffff157224 */ /* 0x000fe400078e000d */
[--C-:B------:R-:W-:Y:S01]  /*6040*/  @!P1 IMAD.IADD R2, R2, 0x1, -R6.reuse ;  /* 0x0000000102029824 */ /* 0x100fe200078e0a06 */
[----:B------:R-:W-:Y:S01]  /*6050*/  ISETP.GE.AND P1, PT, R16, RZ, PT ;  /* 0x000000ff1000720c */ /* 0x000fe20003f26270 */
[----:B------:R-:W-:Y:S02]  /*6060*/  @!P5 IMAD.IADD R15, R15, 0x1, -R6 ;  /* 0x000000010f0fd824 */ /* 0x000fe400078e0a06 */
[----:B------:R-:W-:Y:S02]  /*6070*/  IMAD.MOV.U32 R16, RZ, RZ, R19 ;  /* 0x000000ffff107224 */ /* 0x000fe400078e0013 */
[----:B------:R-:W-:Y:S01]  /*6080*/  IMAD.MOV R14, RZ, RZ, -R14 ;  /* 0x000000ffff0e7224 */ /* 0x000fe200078e0a0e */
[----:B------:R-:W-:Y:S01]  /*6090*/  ISETP.GT.U32.AND P5, PT, R6, R15, PT ;  /* 0x0000000f0600720c */ /* 0x000fe20003fa4070 */
[----:B------:R-:W-:-:S04]  /*60a0*/  IMAD.HI.U32 R13, R24, R16, RZ ;  /* 0x00000010180d7227 */ /* 0x000fc800078e00ff */
[----:B------:R-:W-:Y:S02]  /*60b0*/  IMAD.MOV.U32 R20, RZ, RZ, R7 ;  /* 0x000000ffff147224 */ /* 0x000fe400078e0007 */
[----:B------:R-:W-:Y:S01]  /*60c0*/  @!P0 IMAD.MOV R21, RZ, RZ, -R21 ;  /* 0x000000ffff158224 */ /* 0x000fe200078e0a15 */
[C---:B------:R-:W-:Y:S01]  /*60d0*/  ISETP.GT.U32.AND P0, PT, R6.reuse, R2, PT ;  /* 0x000000020600720c */ /* 0x040fe20003f04070 */
[----:B------:R-:W-:Y:S02]  /*60e0*/  IMAD.MOV R7, RZ, RZ, -R13 ;  /* 0x000000ffff077224 */ /* 0x000fe400078e0a0d */
[C---:B------:R-:W-:Y:S01]  /*60f0*/  IMAD R18, R6.reuse, R14, R18 ;  /* 0x0000000e06127224 */ /* 0x040fe200078e0212 */
[----:B------:R0:W-:Y:S01]  /*6100*/  STL [R1+0x22c], R21 ;  /* 0x00022c1501007387 */ /* 0x0001e20000100800 */
[----:B------:R-:W-:Y:S02]  /*6110*/  IMAD R16, R6, R7, R16 ;  /* 0x0000000706107224 */ /* 0x000fe400078e0210 */
[----:B------:R-:W-:-:S04]  /*6120*/  IMAD.HI.U32 R0, R24, R17, RZ ;  /* 0x0000001118007227 */ /* 0x000fc800078e00ff */
[----:B------:R-:W-:Y:S01]  /*6130*/  @!P4 IMAD.MOV R20, RZ, RZ, -R20 ;  /* 0x000000ffff14c224 */ /* 0x000fe200078e0a14 */
[C---:B------:R-:W-:Y:S01]  /*6140*/  ISETP.GT.U32.AND P4, PT, R6.reuse, R18, PT ;  /* 0x000000120600720c */ /* 0x040fe20003f84070 */
[----:B------:R-:W-:Y:S01]  /*6150*/  @!P5 IMAD.IADD R15, R15, 0x1, -R6 ;  /* 0x000000010f0fd824 */ /* 0x000fe200078e0a06 */
[----:B------:R-:W-:Y:S01]  /*6160*/  ISETP.GT.U32.AND P5, PT, R6, R16, PT ;  /* 0x000000100600720c */ /* 0x000fe20003fa4070 */
[----:B------:R-:W-:Y:S01]  /*6170*/  IMAD.MOV R0, RZ, RZ, -R0 ;  /* 0x000000ffff007224 */ /* 0x000fe200078e0a00 */
[----:B------:R-:W-:Y:S01]  /*6180*/  STL [R1+0x230], R20 ;  /* 0x0002301401007387 */ /* 0x000fe20000100800 */
[----:B------:R-:W-:Y:S01]  /*6190*/  @!P0 IMAD.IADD R2, R2, 0x1, -R6 ;  /* 0x0000000102028824 */ /* 0x000fe200078e0a06 */
[----:B------:R-:W-:Y:S01]  /*61a0*/  ISETP.GE.AND P0, PT, R4, RZ, PT ;  /* 0x000000ff0400720c */ /* 0x000fe20003f06270 */
[----:B------:R-:W-:Y:S01]  /*61b0*/  IMAD R17, R6, R0, R17 ;  /* 0x0000000006117224 */ /* 0x000fe200078e0211 */
[----:B------:R-:W-:Y:S01]  /*61c0*/  IADD3 R4, R28, 0x8e, RZ ;  /* 0x0000008e1c047810 */ /* 0x000fe20007ffe0ff */
[----:B------:R-:W-:Y:S01]  /*61d0*/  @!P3 IMAD.MOV R12, RZ, RZ, -R12 ;  /* 0x000000ffff0cb224 */ /* 0x000fe200078e0a0c */
[----:B------:R-:W-:Y:S01]  /*61e0*/  ISETP.GE.AND P3, PT, R5, RZ, PT ;  /* 0x000000ff0500720c */ /* 0x000fe20003f66270 */
[----:B------:R-:W-:Y:S01]  /*61f0*/  @!P6 IMAD.MOV R11, RZ, RZ, -R11 ;  /* 0x000000ffff0be224 */ /* 0x000fe200078e0a0b */
[----:B------:R-:W-:Y:S01]  /*6200*/  ISETP.GT.U32.AND P6, PT, R6, R17, PT ;  /* 0x000000110600720c */ /* 0x000fe20003fc4070 */
[----:B------:R-:W-:Y:S01]  /*6210*/  IMAD.MOV.U32 R5, RZ, RZ, R2 ;  /* 0x000000ffff057224 */ /* 0x000fe200078e0002 */
[----:B------:R-:W-:Y:S01]  /*6220*/  IADD3 R0, R28, 0x8f, RZ ;  /* 0x0000008f1c007810 */ /* 0x000fe20007ffe0ff */
[--C-:B------:R-:W-:Y:S01]  /*6230*/  @!P4 IMAD.IADD R18, R18, 0x1, -R6.reuse ;  /* 0x000000011212c824 */ /* 0x100fe200078e0a06 */
[----:B------:R-:W-:Y:S01]  /*6240*/  ISETP.GE.AND P4, PT, R3, RZ, PT ;  /* 0x000000ff0300720c */ /* 0x000fe20003f86270 */
[----:B------:R-:W-:Y:S01]  /*6250*/  @!P2 IMAD.MOV R5, RZ, RZ, -R5 ;  /* 0x000000ffff05a224 */ /* 0x000fe200078e0a05 */
[----:B------:R-:W-:Y:S01]  /*6260*/  IABS R3, R4 ;  /* 0x0000000400037213 */ /* 0x000fe20000000000 */
[--C-:B------:R-:W-:Y:S01]  /*6270*/  @!P5 IMAD.IADD R16, R16, 0x1, -R6.reuse ;  /* 0x000000011010d824 */ /* 0x100fe200078e0a06 */
[----:B------:R-:W-:Y:S01]  /*6280*/  STL [R1+0x234], R12 ;  /* 0x0002340c01007387 */ /* 0x000fe20000100800 */
[----:B------:R-:W-:Y:S01]  /*6290*/  IABS R13, R0 ;  /* 0x00000000000d7213 */ /* 0x000fe20000000000 */
[----:B0-----:R-:W-:Y:S01]  /*62a0*/  IMAD.MOV.U32 R21, RZ, RZ, R15 ;  /* 0x000000ffff157224 */ /* 0x001fe200078e000f */
[----:B------:R-:W-:Y:S01]  /*62b0*/  IADD3 R2, R28, 0x8c, RZ ;  /* 0x0000008c1c027810 */ /* 0x000fe20007ffe0ff */
[----:B------:R0:W-:Y:S01]  /*62c0*/  STL [R1+0x238], R11 ;  /* 0x0002380b01007387 */ /* 0x0001e20000100800 */
[C---:B------:R-:W-:Y:S01]  /*62d0*/  ISETP.GT.U32.AND P5, PT, R6.reuse, R16, PT ;  /* 0x000000100600720c */ /* 0x040fe20003fa4070 */
[----:B------:R-:W-:Y:S01]  /*62e0*/  @!P6 IMAD.IADD R17, R17, 0x1, -R6 ;  /* 0x000000011111e824 */ /* 0x000fe200078e0a06 */
[----:B------:R-:W-:Y:S01]  /*62f0*/  ISETP.GT.U32.AND P6, PT, R6, R18, PT ;  /* 0x000000120600720c */ /* 0x000fe20003fc4070 */
[----:B------:R1:W-:Y:S01]  /*6300*/  STL [R1+0x23c], R5 ;  /* 0x00023c0501007387 */ /* 0x0003e20000100800 */
[----:B------:R-:W-:-:S02]  /*6310*/  IMAD.HI.U32 R7, R24, R13, RZ ;  /* 0x0000000d18077227 */ /* 0x000fc400078e00ff */
[----:B------:R-:W-:Y:S02]  /*6320*/  ISETP.GT.U32.AND P2, PT, R6, R17, PT ;  /* 0x000000110600720c */ /* 0x000fe40003f44070 */
[----:B------:R-:W-:Y:S01]  /*6330*/  IMAD.MOV R7, RZ, RZ, -R7 ;  /* 0x000000ffff077224 */ /* 0x000fe200078e0a07 */
[----:B0-----:R-:W-:Y:S01]  /*6340*/  IADD3 R11, R28, 0x8d, RZ ;  /* 0x0000008d1c0b7810 */ /* 0x001fe20007ffe0ff */
[----:B------:R-:W-:Y:S02]  /*6350*/  @!P1 IMAD.MOV R21, RZ, RZ, -R21 ;  /* 0x000000ffff159224 */ /* 0x000fe400078e0a15 */
[----:B------:R-:W-:Y:S01]  /*6360*/  IMAD R13, R6, R7, R13 ;  /* 0x00000007060d7224 */ /* 0x000fe200078e020d */
[----:B------:R-:W-:Y:S01]  /*6370*/  IABS R14, R11 ;  /* 0x0000000b000e7213 */ /* 0x000fe20000000000 */
[----:B-1----:R-:W-:Y:S01]  /*6380*/  IMAD.HI.U32 R5, R24, R3, RZ ;  /* 0x0000000318057227 */ /* 0x002fe200078e00ff */
[----:B------:R-:W-:Y:S01]  /*6390*/  IABS R7, R2 ;  /* 0x0000000200077213 */ /* 0x000fe20000000000 */
[----:B------:R-:W-:Y:S02]  /*63a0*/  STL [R1+0x1c4], R21 ;  /* 0x0001c41501007387 */ /* 0x000fe40000100800 */
[----:B------:R-:W-:-:S02]  /*63b0*/  IMAD.MOV R5, RZ, RZ, -R5 ;  /* 0x000000ffff057224 */ /* 0x000fc400078e0a05 */
[--C-:B------:R-:W-:Y:S02]  /*63c0*/  @!P5 IMAD.IADD R16, R16, 0x1, -R6.reuse ;  /* 0x000000011010d824 */ /* 0x100fe400078e0a06 */
[----:B------:R-:W-:Y:S01]  /*63d0*/  IMAD R3, R6, R5, R3 ;  /* 0x0000000506037224 */ /* 0x000fe200078e0203 */
[----:B------:R-:W-:Y:S01]  /*63e0*/  IADD3 R5, R28, 0x8b, RZ ;  /* 0x0000008b1c057810 */ /* 0x000fe20007ffe0ff */
[--C-:B------:R-:W-:Y:S01]  /*63f0*/  @!P6 IMAD.IADD R18, R18, 0x1, -R6.reuse ;  /* 0x000000011212e824 */ /* 0x100fe200078e0a06 */
[C---:B------:R-:W-:Y:S01]  /*6400*/  ISETP.GT.U32.AND P6, PT, R6.reuse, R13, PT ;  /* 0x0000000d0600720c */ /* 0x040fe20003fc4070 */
[----:B------:R-:W-:Y:S01]  /*6410*/  @!P2 IMAD.IADD R17, R17, 0x1, -R6 ;  /* 0x000000011111a824 */ /* 0x000fe200078e0a06 */
[----:B------:R-:W-:Y:S01]  /*6420*/  ISETP.GT.U32.AND P5, PT, R6, R3, PT ;  /* 0x000000030600720c */ /* 0x000fe20003fa4070 */
[----:B------:R-:W-:Y:S01]  /*6430*/  IMAD.HI.U32 R19, R24, R14, RZ ;  /* 0x0000000e18137227 */ /* 0x000fe200078e00ff */
[----:B------:R-:W-:Y:S02]  /*6440*/  IABS R12, R5 ;  /* 0x00000005000c7213 */ /* 0x000fe40000000000 */
[----:B------:R-:W-:Y:S01]  /*6450*/  ISETP.GE.AND P2, PT, R0, RZ, PT ;  /* 0x000000ff0000720c */ /* 0x000fe20003f46270 */
[----:B------:R-:W-:-:S02]  /*6460*/  IMAD.MOV R19, RZ, RZ, -R19 ;  /* 0x000000ffff137224 */ /* 0x000fc400078e0a13 */
[----:B------:R-:W-:-:S04]  /*6470*/  IMAD.HI.U32 R15, R24, R12, RZ ;  /* 0x0000000c180f7227 */ /* 0x000fc800078e00ff */
[--C-:B------:R-:W-:Y:S01]  /*6480*/  @!P6 IMAD.IADD R13, R13, 0x1, -R6.reuse ;  /* 0x000000010d0de824 */ /* 0x100fe200078e0a06 */
[----:B------:R-:W-:Y:S01]  /*6490*/  ISETP.GE.AND P6, PT, R4, RZ, PT ;  /* 0x000000ff0400720c */ /* 0x000fe20003fc6270 */
[----:B------:R-:W-:Y:S01]  /*64a0*/  @!P5 IMAD.IADD R3, R3, 0x1, -R6 ;  /* 0x000000010303d824 */ /* 0x000fe200078e0a06 */
[----:B------:R-:W-:Y:S01]  /*64b0*/  IADD3 R4, R28, 0x8a, RZ ;  /* 0x0000008a1c047810 */ /* 0x000fe20007ffe0ff */
[----:B------:R-:W-:Y:S01]  /*64c0*/  IMAD.MOV R15, RZ, RZ, -R15 ;  /* 0x000000ffff0f7224 */ /* 0x000fe200078e0a0f */
[C---:B------:R-:W-:Y:S01]  /*64d0*/  ISETP.GT.U32.AND P1, PT, R6.reuse, R13, PT ;  /* 0x0000000d0600720c */ /* 0x040fe20003f24070 */
[----:B------:R-:W-:Y:S01]  /*64e0*/  @!P0 IMAD.MOV R17, RZ, RZ, -R17 ;  /* 0x000000ffff118224 */ /* 0x000fe200078e0a11 */
[----:B------:R-:W-:Y:S01]  /*64f0*/  ISETP.GT.U32.AND P5, PT, R6, R3, PT ;  /* 0x000000030600720c */ /* 0x000fe20003fa4070 */
[----:B------:R-:W-:Y:S01]  /*6500*/  IMAD.HI.U32 R0, R24, R7, RZ ;  /* 0x0000000718007227 */ /* 0x000fe200078e00ff */
[----:B------:R-:W-:-:S03]  /*6510*/  ISETP.GE.AND P0, PT, R11, RZ, PT ;  /* 0x000000ff0b00720c */ /* 0x000fc60003f06270 */
[C---:B------:R-:W-:Y:S02]  /*6520*/  IMAD R11, R6.reuse, R15, R12 ;  /* 0x0000000f060b7224 */ /* 0x040fe400078e020c */
[C---:B------:R-:W-:Y:S02]  /*6530*/  IMAD R14, R6.reuse, R19, R14 ;  /* 0x00000013060e7224 */ /* 0x040fe400078e020e */
[----:B------:R-:W-:Y:S02]  /*6540*/  IMAD.MOV.U32 R20, RZ, RZ, R18 ;  /* 0x000000ffff147224 */ /* 0x000fe400078e0012 */
[----:B------:R-:W-:Y:S02]  /*6550*/  IMAD.MOV R0, RZ, RZ, -R0 ;  /* 0x000000ffff007224 */ /* 0x000fe400078e0a00 */
[----:B------:R-:W-:Y:S01]  /*6560*/  @!P5 IMAD.IADD R3, R3, 0x1, -R6 ;  /* 0x000000010303d824 */ /* 0x000fe200078e0a06 */
[C---:B------:R-:W-:Y:S01]  /*6570*/  ISETP.GT.U32.AND P5, PT, R6.reuse, R11, PT ;  /* 0x0000000b0600720c */ /* 0x040fe20003fa4070 */
[----:B------:R-:W-:Y:S01]  /*6580*/  @!P3 IMAD.MOV R20, RZ, RZ, -R20 ;  /* 0x000000ffff14b224 */ /* 0x000fe200078e0a14 */
[C---:B------:R-:W-:Y:S01]  /*6590*/  ISETP.GT.U32.AND P3, PT, R6.reuse, R14, PT ;  /* 0x0000000e0600720c */ /* 0x040fe20003f64070 */
[----:B------:R-:W-:Y:S01]  /*65a0*/  IMAD R7, R6, R0, R7 ;  /* 0x0000000006077224 */ /* 0x000fe200078e0207 */
[----:B------:R-:W-:Y:S01]  /*65b0*/  IABS R0, R4 ;  /* 0x0000000400007213 */ /* 0x000fe20000000000 */
[----:B------:R-:W-:Y:S01]  /*65c0*/  @!P1 IMAD.IADD R13, R13, 0x1, -R6 ;  /* 0x000000010d0d9824 */ /* 0x000fe200078e0a06 */
[----:B------:R-:W-:Y:S01]  /*65d0*/  ISETP.GE.AND P1, PT, R2, RZ, PT ;  /* 0x000000ff0200720c */ /* 0x000fe20003f26270 */
[----:B------:R-:W-:Y:S01]  /*65e0*/  @!P4 IMAD.MOV R16, RZ, RZ, -R16 ;  /* 0x000000ffff10c224 */ /* 0x000fe200078e0a10 */
[----:B------:R-:W-:Y:S01]  /*65f0*/  ISETP.GT.U32.AND P4, PT, R6, R7, PT ;  /* 0x000000070600720c */ /* 0x000fe20003f84070 */
[----:B------:R-:W-:Y:S01]  /*6600*/  IMAD.MOV.U32 R15, RZ, RZ, R13 ;  /* 0x000000ffff0f7224 */ /* 0x000fe200078e000d */
[----:B------:R-:W-:Y:S01]  /*6610*/  IADD3 R2, R28, 0x89, RZ ;  /* 0x000000891c027810 */ /* 0x000fe20007ffe0ff */
[----:B------:R-:W-:Y:S01]  /*6620*/  STL [R1+0x1c8], R20 ;  /* 0x0001c81401007387 */ /* 0x000fe20000100800 */
[----:B------:R-:W-:-:S02]  /*6630*/  IMAD.HI.U32 R12, R24, R0, RZ ;  /* 0x00000000180c7227 */ /* 0x000fc400078e00ff */
[----:B------:R-:W-:Y:S01]  /*6640*/  IABS R13, R2 ;  /* 0x00000002000d7213 */ /* 0x000fe20000000000 */
[----:B------:R-:W-:Y:S01]  /*6650*/  STL [R1+0x1dc], R17 ;  /* 0x0001dc1101007387 */ /* 0x000fe20000100800 */
[----:B------:R-:W-:Y:S02]  /*6660*/  @!P2 IMAD.MOV R15, RZ, RZ, -R15 ;  /* 0x000000ffff0fa224 */ /* 0x000fe400078e0a0f */
[--C-:B------:R-:W-:Y:S01]  /*6670*/  @!P5 IMAD.IADD R11, R11, 0x1, -R6.reuse ;  /* 0x000000010b0bd824 */ /* 0x100fe200078e0a06 */
[----:B------:R-:W-:Y:S01]  /*6680*/  STL [R1+0x21c], R16 ;  /* 0x00021c1001007387 */ /* 0x000fe20000100800 */
[--C-:B------:R-:W-:Y:S01]  /*6690*/  @!P3 IMAD.IADD R14, R14, 0x1, -R6.reuse ;  /* 0x000000010e0eb824 */ /* 0x100fe200078e0a06 */
[----:B------:R-:W-:Y:S01]  /*66a0*/  ISETP.GE.AND P3, PT, R5, RZ, PT ;  /* 0x000000ff0500720c */ /* 0x000fe20003f66270 */
[----:B------:R-:W-:Y:S01]  /*66b0*/  @!P4 IMAD.IADD R7, R7, 0x1, -R6 ;  /* 0x000000010707c824 */ /* 0x000fe200078e0a06 */
[----:B------:R0:W-:Y:S01]  /*66c0*/  STL [R1+0x220], R15 ;  /* 0x0002200f01007387 */ /* 0x0001e20000100800 */
[C---:B------:R-:W-:Y:S01]  /*66d0*/  ISETP.GT.U32.AND P5, PT, R6.reuse, R11, PT ;  /* 0x0000000b0600720c */ /* 0x040fe20003fa4070 */
[----:B------:R-:W-:Y:S01]  /*66e0*/  IMAD.MOV R12, RZ, RZ, -R12 ;  /* 0x000000ffff0c7224 */ /* 0x000fe200078e0a0c */
[----:B------:R-:W-:-:S02]  /*66f0*/  ISETP.GT.U32.AND P2, PT, R6, R14, PT ;  /* 0x0000000e0600720c */ /* 0x000fc40003f44070 */
[C---:B------:R-:W-:Y:S01]  /*6700*/  ISETP.GT.U32.AND P4, PT, R6.reuse, R7, PT ;  /* 0x000000070600720c */ /* 0x040fe20003f84070 */
[----:B------:R-:W-:Y:S01]  /*6710*/  IMAD R0, R6, R12, R0 ;  /* 0x0000000c06007224 */ /* 0x000fe200078e0200 */
[----:B------:R-:W-:Y:S01]  /*6720*/  IADD3 R5, R28, 0x88, RZ ;  /* 0x000000881c057810 */ /* 0x000fe20007ffe0ff */
[----:B0-----:R-:W-:-:S03]  /*6730*/  IMAD.MOV.U32 R15, RZ, RZ, R3 ;  /* 0x000000ffff0f7224 */ /* 0x001fc600078e0003 */
[----:B------:R-:W-:Y:S01]  /*6740*/  IABS R12, R5 ;  /* 0x00000005000c7213 */ /* 0x000fe20000000000 */
[----:B------:R-:W-:-:S04]  /*6750*/  IMAD.HI.U32 R3, R24, R13, RZ ;  /* 0x0000000d18037227 */ /* 0x000fc800078e00ff */
[----:B------:R-:W-:Y:S02]  /*6760*/  IMAD.MOV R3, RZ, RZ, -R3 ;  /* 0x000000ffff037224 */ /* 0x000fe400078e0a03 */
[--C-:B------:R-:W-:Y:S02]  /*6770*/  @!P5 IMAD.IADD R11, R11, 0x1, -R6.reuse ;  /* 0x000000010b0bd824 */ /* 0x100fe400078e0a06 */
[----:B------:R-:W-:Y:S01]  /*6780*/  IMAD R13, R6, R3, R13 ;  /* 0x00000003060d7224 */ /* 0x000fe200078e020d */
[----:B------:R-:W-:Y:S01]  /*6790*/  IADD3 R3, R28, 0x86, RZ ;  /* 0x000000861c037810 */ /* 0x000fe20007ffe0ff */
[--C-:B------:R-:W-:Y:S01]  /*67a0*/  @!P2 IMAD.IADD R14, R14, 0x1, -R6.reuse ;  /* 0x000000010e0ea824 */ /* 0x100fe200078e0a06 */
[C---:B------:R-:W-:Y:S01]  /*67b0*/  ISETP.GT.U32.AND P2, PT, R6.reuse, R0, PT ;  /* 0x000000000600720c */ /* 0x040fe20003f44070 */
[----:B------:R-:W-:Y:S01]  /*67c0*/  @!P4 IMAD.IADD R7, R7, 0x1, -R6 ;  /* 0x000000010707c824 */ /* 0x000fe200078e0a06 */
[----:B------:R-:W-:Y:S01]  /*67d0*/  ISETP.GT.U32.AND P5, PT, R6, R13, PT ;  /* 0x0000000d0600720c */ /* 0x000fe20003fa4070 */
[----:B------:R-:W-:Y:S01]  /*67e0*/  @!P6 IMAD.MOV R15, RZ, RZ, -R15 ;  /* 0x000000ffff0fe224 */ /* 0x000fe200078e0a0f */
[----:B------:R-:W-:Y:S01]  /*67f0*/  ISETP.GE.AND P4, PT, R2, RZ, PT ;  /* 0x000000ff0200720c */ /* 0x000fe20003f86270 */
[----:B------:R-:W-:Y:S01]  /*6800*/  IMAD.HI.U32 R16, R24, R12, RZ ;  /* 0x0000000c18107227 */ /* 0x000fe200078e00ff */
[----:B------:R-:W-:-:S02]  /*6810*/  IADD3 R2, R28, 0x87, RZ ;  /* 0x000000871c027810 */ /* 0x000fc40007ffe0ff */
[----:B------:R-:W-:Y:S01]  /*6820*/  ISETP.GE.AND P6, PT, R4, RZ, PT ;  /* 0x000000ff0400720c */ /* 0x000fe20003fc6270 */
[----:B------:R-:W-:Y:S01]  /*6830*/  IMAD.MOV.U32 R17, RZ, RZ, R14 ;  /* 0x000000ffff117224 */ /* 0x000fe200078e000e */
[----:B------:R-:W-:Y:S01]  /*6840*/  IABS R4, R2 ;  /* 0x0000000200047213 */ /* 0x000fe20000000000 */
[----:B------:R-:W-:Y:S01]  /*6850*/  IMAD.MOV R16, RZ, RZ, -R16 ;  /* 0x000000ffff107224 */ /* 0x000fe200078e0a10 */
[----:B------:R0:W-:Y:S01]  /*6860*/  STL [R1+0x228], R15 ;  /* 0x0002280f01007387 */ /* 0x0001e20000100800 */
[--C-:B------:R-:W-:Y:S01]  /*6870*/  @!P2 IMAD.IADD R0, R0, 0x1, -R6.reuse ;  /* 0x000000010000a824 */ /* 0x100fe200078e0a06 */
[----:B------:R-:W-:Y:S01]  /*6880*/  ISETP.GE.AND P2, PT, R5, RZ, PT ;  /* 0x000000ff0500720c */ /* 0x000fe20003f46270 */
[----:B------:R-:W-:Y:S02]  /*6890*/  @!P5 IMAD.IADD R13, R13, 0x1, -R6 ;  /* 0x000000010d0dd824 */ /* 0x000fe400078e0a06 */
[----:B------:R-:W-:Y:S01]  /*68a0*/  @!P0 IMAD.MOV R17, RZ, RZ, -R17 ;  /* 0x000000ffff118224 */ /* 0x000fe200078e0a11 */
[----:B------:R-:W-:Y:S01]  /*68b0*/  ISETP.GT.U32.AND P0, PT, R6, R0, PT ;  /* 0x000000000600720c */ /* 0x000fe20003f04070 */
[----:B------:R-:W-:Y:S01]  /*68c0*/  IMAD.HI.U32 R5, R24, R4, RZ ;  /* 0x0000000418057227 */ /* 0x000fe200078e00ff */
[----:B------:R-:W-:-:S02]  /*68d0*/  ISETP.GT.U32.AND P5, PT, R6, R13, PT ;  /* 0x0000000d0600720c */ /* 0x000fc40003fa4070 */
[----:B0-----:R-:W-:Y:S01]  /*68e0*/  IABS R15, R3 ;  /* 0x00000003000f7213 */ /* 0x001fe20000000000 */
[C---:B------:R-:W-:Y:S01]  /*68f0*/  IMAD R12, R6.reuse, R16, R12 ;  /* 0x00000010060c7224 */ /* 0x040fe200078e020c */
[----:B------:R-:W-:Y:S01]  /*6900*/  STL [R1+0x224], R17 ;  /* 0x0002241101007387 */ /* 0x000fe20000100800 */
[----:B------:R-:W-:Y:S02]  /*6910*/  IMAD.MOV.U32 R14, RZ, RZ, R7 ;  /* 0x000000ffff0e7224 */ /* 0x000fe400078e0007 */
[----:B------:R-:W-:Y:S02]  /*6920*/  IMAD.MOV R5, RZ, RZ, -R5 ;  /* 0x000000ffff057224 */ /* 0x000fe400078e0a05 */
[----:B------:R-:W-:Y:S01]  /*6930*/  @!P1 IMAD.MOV R14, RZ, RZ, -R14 ;  /* 0x000000ffff0e9224 */ /* 0x000fe200078e0a0e */
[C---:B------:R-:W-:Y:S01]  /*6940*/  ISETP.GT.U32.AND P1, PT, R6.reuse, R12, PT ;  /* 0x0000000c0600720c */ /* 0x040fe20003f24070 */
[----:B------:R-:W-:Y:S02]  /*6950*/  IMAD R4, R6, R5, R4 ;  /* 0x0000000506047224 */ /* 0x000fe400078e0204 */
[----:B------:R-:W-:Y:S01]  /*6960*/  IMAD.HI.U32 R7, R24, R15, RZ ;  /* 0x0000000f18077227 */ /* 0x000fe200078e00ff */
[----:B------:R0:W-:Y:S03]  /*6970*/  STL [R1+0x204], R14 ;  /* 0x0002040e01007387 */ /* 0x0001e60000100800 */
[----:B------:R-:W-:Y:S01]  /*6980*/  @!P5 IMAD.IADD R13, R13, 0x1, -R6 ;  /* 0x000000010d0dd824 */ /* 0x000fe200078e0a06 */
[----:B------:R-:W-:Y:S01]  /*6990*/  ISETP.GT.U32.AND P5, PT, R6, R4, PT ;  /* 0x000000040600720c */ /* 0x000fe20003fa4070 */
[----:B------:R-:W-:-:S02]  /*69a0*/  IMAD.MOV R7, RZ, RZ, -R7 ;  /* 0x000000ffff077224 */ /* 0x000fc400078e0a07 */
[----:B------:R-:W-:Y:S01]  /*69b0*/  @!P0 IMAD.IADD R0, R0, 0x1, -R6 ;  /* 0x0000000100008824 */ /* 0x000fe200078e0a06 */
[----:B------:R-:W-:Y:S01]  /*69c0*/  ISETP.GE.AND P0, PT, R3, RZ, PT ;  /* 0x000000ff0300720c */ /* 0x000fe20003f06270 */
[----:B------:R-:W-:Y:S01]  /*69d0*/  IMAD R15, R6, R7, R15 ;  /* 0x00000007060f7224 */ /* 0x000fe200078e020f */
[----:B------:R-:W-:Y:S01]  /*69e0*/  IADD3 R7, R28, 0x84, RZ ;  /* 0x000000841c077810 */ /* 0x000fe20007ffe0ff */
[----:B------:R-:W-:Y:S02]  /*69f0*/  IMAD.MOV.U32 R16, RZ, RZ, R0 ;  /* 0x000000ffff107224 */ /* 0x000fe400078e0000 */
[----:B------:R-:W-:Y:S01]  /*6a00*/  @!P1 IMAD.IADD R12, R12, 0x1, -R6 ;  /* 0x000000010c0c9824 */ /* 0x000fe200078e0a06 */
[----:B------:R-:W-:Y:S01]  /*6a10*/  IABS R5, R7 ;  /* 0x0000000700057213 */ /* 0x000fe20000000000 */
[----:B------:R-:W-:Y:S01]  /*6a20*/  @!P6 IMAD.MOV R16, RZ, RZ, -R16 ;  /* 0x000000ffff10e224 */ /* 0x000fe200078e0a10 */
[C---:B------:R-:W-:Y:S01]  /*6a30*/  ISETP.GT.U32.AND P6, PT, R6.reuse, R15, PT ;  /* 0x0000000f0600720c */ /* 0x040fe20003fc4070 */
[----:B------:R-:W-:Y:S01]  /*6a40*/  @!P3 IMAD.MOV R11, RZ, RZ, -R11 ;  /* 0x000000ffff0bb224 */ /* 0x000fe200078e0a0b */
[----:B------:R-:W-:Y:S01]  /*6a50*/  ISETP.GT.U32.AND P1, PT, R6, R12, PT ;  /* 0x0000000c0600720c */ /* 0x000fe20003f24070 */
[----:B------:R-:W-:Y:S01]  /*6a60*/  @!P5 IMAD.IADD R4, R4, 0x1, -R6 ;  /* 0x000000010404d824 */ /* 0x000fe200078e0a06 */
[----:B------:R-:W-:Y:S01]  /*6a70*/  ISETP.GE.AND P3, PT, R2, RZ, PT ;  /* 0x000000ff0200720c */ /* 0x000fe20003f66270 */
[----:B0-----:R-:W-:Y:S01]  /*6a80*/  IMAD.MOV.U32 R14, RZ, RZ, R13 ;  /* 0x000000ffff0e7224 */ /* 0x001fe200078e000d */
[----:B------:R0:W-:Y:S01]  /*6a90*/  STL [R1+0x208], R11 ;  /* 0x0002080b01007387 */ /* 0x0001e20000100800 */
[----:B------:R-:W-:-:S02]  /*6aa0*/  IADD3 R2, R28, 0x83, RZ ;  /* 0x000000831c027810 */ /* 0x000fc40007ffe0ff */
[----:B------:R-:W-:Y:S01]  /*6ab0*/  ISETP.GT.U32.AND P5, PT, R6, R4, PT ;  /* 0x000000040600720c */ /* 0x000fe20003fa4070 */
[----:B------:R-:W-:Y:S01]  /*6ac0*/  @!P4 IMAD.MOV R14, RZ, RZ, -R14 ;  /* 0x000000ffff0ec224 */ /* 0x000fe200078e0a0e */
[----:B------:R-:W-:Y:S01]  /*6ad0*/  STL [R1+0x218], R16 ;  /* 0x0002181001007387 */ /* 0x000fe20000100800 */
[----:B------:R-:W-:Y:S01]  /*6ae0*/  IABS R0, R2 ;  /* 0x0000000200007213 */ /* 0x000fe20000000000 */
[--C-:B------:R-:W-:Y:S02]  /*6af0*/  @!P6 IMAD.IADD R15, R15, 0x1, -R6.reuse ;  /* 0x000000010f0fe824 */ /* 0x100fe400078e0a06 */
[----:B------:R-:W-:Y:S01]  /*6b00*/  @!P1 IMAD.IADD R12, R12, 0x1, -R6 ;  /* 0x000000010c0c9824 */ /* 0x000fe200078e0a06 */
[----:B0-----:R-:W-:Y:S01]  /*6b10*/  IADD3 R11, R28, 0x85, RZ ;  /* 0x000000851c0b7810 */ /* 0x001fe20007ffe0ff */
[----:B------:R0:W-:Y:S01]  /*6b20*/  STL [R1+0x214], R14 ;  /* 0x0002140e01007387 */ /* 0x0001e20000100800 */
[----:B------:R-:W-:Y:S01]  /*6b30*/  ISETP.GE.AND P1, PT, R7, RZ, PT ;  /* 0x000000ff0700720c */ /* 0x000fe20003f26270 */
[----:B------:R-:W-:Y:S01]  /*6b40*/  IMAD.HI.U32 R7, R24, R5, RZ ;  /* 0x0000000518077227 */ /* 0x000fe200078e00ff */
[----:B------:R-:W-:-:S02]  /*6b50*/  IABS R3, R11 ;  /* 0x0000000b00037213 */ /* 0x000fc40000000000 */
[----:B------:R-:W-:Y:S01]  /*6b60*/  ISETP.GT.U32.AND P6, PT, R6, R15, PT ;  /* 0x0000000f0600720c */ /* 0x000fe20003fc4070 */
[----:B------:R-:W-:Y:S01]  /*6b70*/  IMAD.MOV R7, RZ, RZ, -R7 ;  /* 0x000000ffff077224 */ /* 0x000fe200078e0a07 */
[----:B------:R-:W-:Y:S01]  /*6b80*/  ISETP.GE.AND P4, PT, R11, RZ, PT ;  /* 0x000000ff0b00720c */ /* 0x000fe20003f86270 */
[----:B------:R-:W-:-:S04]  /*6b90*/  IMAD.HI.U32 R13, R24, R3, RZ ;  /* 0x00000003180d7227 */ /* 0x000fc800078e00ff */
[----:B0-----:R-:W-:Y:S02]  /*6ba0*/  IMAD.MOV.U32 R14, RZ, RZ, R12 ;  /* 0x000000ffff0e7224 */ /* 0x001fe400078e000c */
[----:B------:R-:W-:Y:S02]  /*6bb0*/  IMAD.MOV R13, RZ, RZ, -R13 ;  /* 0x000000ffff0d7224 */ /* 0x000fe400078e0a0d */
[----:B------:R-:W-:Y:S02]  /*6bc0*/  @!P5 IMAD.IADD R4, R4, 0x1, -R6 ;  /* 0x000000010404d824 */ /* 0x000fe400078e0a06 */
[----:B------:R-:W-:Y:S01]  /*6bd0*/  @!P2 IMAD.MOV R14, RZ, RZ, -R14 ;  /* 0x000000ffff0ea224 */ /* 0x000fe200078e0a0e */
[----:B------:R-:W-:Y:S01]  /*6be0*/  ISETP.GE.AND P2, PT, R2, RZ, PT ;  /* 0x000000ff0200720c */ /* 0x000fe20003f46270 */
[C---:B------:R-:W-:Y:S02]  /*6bf0*/  IMAD R3, R6.reuse, R13, R3 ;  /* 0x0000000d06037224 */ /* 0x040fe400078e0203 */
[C---:B------:R-:W-:Y:S01]  /*6c00*/  IMAD R2, R6.reuse, R7, R5 ;  /* 0x0000000706027224 */ /* 0x040fe200078e0205 */
[----:B------:R0:W-:Y:S01]  /*6c10*/  STL [R1+0x210], R14 ;  /* 0x0002100e01007387 */ /* 0x0001e20000100800 */
[----:B------:R-:W-:Y:S01]  /*6c20*/  IMAD.MOV.U32 R12, RZ, RZ, R4 ;  /* 0x000000ffff0c7224 */ /* 0x000fe200078e0004 */
[----:B------:R-:W-:Y:S01]  /*6c30*/  ISETP.GT.U32.AND P5, PT, R6, R3, PT ;  /* 0x000000030600720c */ /* 0x000fe20003fa4070 */
[----:B------:R-:W-:Y:S01]  /*6c40*/  IMAD.HI.U32 R11, R24, R0, RZ ;  /* 0x00000000180b7227 */ /* 0x000fe200078e00ff */
[----:B------:R-:W-:-:S02]  /*6c50*/  IADD3 R4, R28, 0x81, RZ ;  /* 0x000000811c047810 */ /* 0x000fc40007ffe0ff */
[----:B------:R-:W-:Y:S01]  /*6c60*/  IADD3 R7, R28, 0x7f, RZ ;  /* 0x0000007f1c077810 */ /* 0x000fe20007ffe0ff */
[----:B------:R-:W-:Y:S01]  /*6c70*/  @!P3 IMAD.MOV R12, RZ, RZ, -R12 ;  /* 0x000000ffff0cb224 */ /* 0x000fe200078e0a0c */
[C---:B------:R-:W-:Y:S01]  /*6c80*/  ISETP.GT.U32.AND P3, PT, R6.reuse, R2, PT ;  /* 0x000000020600720c */ /* 0x040fe20003f64070 */
[----:B------:R-:W-:Y:S01]  /*6c90*/  IMAD.MOV R11, RZ, RZ, -R11 ;  /* 0x000000ffff0b7224 */ /* 0x000fe200078e0a0b */
[----:B0-----:R-:W-:Y:S01]  /*6ca0*/  IABS R14, R7 ;  /* 0x00000007000e7213 */ /* 0x001fe20000000000 */
[----:B------:R-:W-:Y:S01]  /*6cb0*/  @!P6 IMAD.IADD R15, R15, 0x1, -R6 ;  /* 0x000000010f0fe824 */ /* 0x000fe200078e0a06 */
[----:B------:R0:W-:Y:S01]  /*6cc0*/  STL [R1+0x410], R12 ;  /* 0x0004100c01007387 */ /* 0x0001e20000100800 */
[----:B------:R-:W-:Y:S01]  /*6cd0*/  IMAD R0, R6, R11, R0 ;  /* 0x0000000b06007224 */ /* 0x000fe200078e0200 */
[C---:B------:R-:W-:Y:S01]  /*6ce0*/  IADD3 R11, R28.reuse, 0x82, RZ ;  /* 0x000000821c0b7810 */ /* 0x040fe20007ffe0ff */
[----:B------:R-:W-:Y:S01]  /*6cf0*/  IMAD.MOV.U32 R17, RZ, RZ, R15 ;  /* 0x000000ffff117224 */ /* 0x000fe200078e000f */
[----:B------:R-:W-:Y:S01]  /*6d00*/  IADD3 R5, R28, 0x80, RZ ;  /* 0x000000801c057810 */ /* 0x000fe20007ffe0ff */
[--C-:B------:R-:W-:Y:S01]  /*6d10*/  @!P5 IMAD.IADD R3, R3, 0x1, -R6.reuse ;  /* 0x000000010303d824 */ /* 0x100fe200078e0a06 */
[----:B------:R-:W-:Y:S01]  /*6d20*/  ISETP.GE.AND P6, PT, R11, RZ, PT ;  /* 0x000000ff0b00720c */ /* 0x000fe20003fc6270 */
[----:B------:R-:W-:Y:S01]  /*6d30*/  @!P0 IMAD.MOV R17, RZ, RZ, -R17 ;  /* 0x000000ffff118224 */ /* 0x000fe200078e0a11 */
[----:B------:R-:W-:Y:S01]  /*6d40*/  ISETP.GT.U32.AND P0, PT, R6, R0, PT ;  /* 0x000000000600720c */ /* 0x000fe20003f04070 */
[----:B------:R-:W-:Y:S01]  /*6d50*/  @!P3 IMAD.IADD R2, R2, 0x1, -R6 ;  /* 0x000000010202b824 */ /* 0x000fe200078e0a06 */
[----:B------:R-:W-:-:S02]  /*6d60*/  ISETP.GT.U32.AND P5, PT, R6, R3, PT ;  /* 0x000000030600720c */ /* 0x000fc40003fa4070 */
[----:B------:R-:W-:Y:S01]  /*6d70*/  IABS R11, R11 ;  /* 0x0000000b000b7213 */ /* 0x000fe20000000000 */
[----:B------:R1:W-:Y:S01]  /*6d80*/  STL [R1+0x20c], R17 ;  /* 0x00020c1101007387 */ /* 0x0003e20000100800 */
[----:B------:R-:W-:Y:S02]  /*6d90*/  ISETP.GT.U32.AND P3, PT, R6, R2, PT ;  /* 0x000000020600720c */ /* 0x000fe40003f64070 */
[----:B0-----:R-:W-:Y:S01]  /*6da0*/  IABS R12, R4 ;  /* 0x00000004000c7213 */ /* 0x001fe20000000000 */
[----:B------:R-:W-:Y:S01]  /*6db0*/  IMAD.HI.U32 R15, R24, R11, RZ ;  /* 0x0000000b180f7227 */ /* 0x000fe200078e00ff */
[----:B------:R-:W-:-:S03]  /*6dc0*/  IABS R13, R5 ;  /* 0x00000005000d7213 */ /* 0x000fc60000000000 */
[----:B------:R-:W-:Y:S02]  /*6dd0*/  @!P0 IMAD.IADD R0, R0, 0x1, -R6 ;  /* 0x0000000100008824 */ /* 0x000fe400078e0a06 */
[----:B------:R-:W-:-:S03]  /*6de0*/  IMAD.HI.U32 R16, R24, R12, RZ ;  /* 0x0000000c18107227 */ /* 0x000fc600078e00ff */
[----:B------:R-:W-:Y:S01]  /*6df0*/  ISETP.GT.U32.AND P0, PT, R6, R0, PT ;  /* 0x000000000600720c */ /* 0x000fe20003f04070 */
[----:B------:R-:W-:Y:S02]  /*6e00*/  IMAD.MOV R15, RZ, RZ, -R15 ;  /* 0x000000ffff0f7224 */ /* 0x000fe400078e0a0f */
[----:B------:R-:W-:Y:S01]  /*6e10*/  @!P5 IMAD.IADD R3, R3, 0x1, -R6 ;  /* 0x000000010303d824 */ /* 0x000fe200078e0a06 */
[----:B------:R-:W-:Y:S01]  /*6e20*/  ISETP.GE.AND P5, PT, R4, RZ, PT ;  /* 0x000000ff0400720c */ /* 0x000fe20003fa6270 */
[----:B------:R-:W-:Y:S02]  /*6e30*/  IMAD.MOV R16, RZ, RZ, -R16 ;  /* 0x000000ffff107224 */ /* 0x000fe400078e0a10 */
[----:B------:R-:W-:Y:S02]  /*6e40*/  IMAD R11, R6, R15, R11 ;  /* 0x0000000f060b7224 */ /* 0x000fe400078e020b */
[----:B------:R-:W-:Y:S02]  /*6e50*/  @!P3 IMAD.IADD R2, R2, 0x1, -R6 ;  /* 0x000000010202b824 */ /* 0x000fe400078e0a06 */
[----:B------:R-:W-:Y:S01]  /*6e60*/  IMAD.MOV.U32 R19, RZ, RZ, R3 ;  /* 0x000000ffff137224 */ /* 0x000fe200078e0003 */
[C---:B------:R-:W-:Y:S01]  /*6e70*/  ISETP.GT.U32.AND P3, PT, R6.reuse, R11, PT ;  /* 0x0000000b0600720c */ /* 0x040fe20003f64070 */
[----:B------:R-:W-:-:S02]  /*6e80*/  IMAD R16, R6, R16, R12 ;  /* 0x0000001006107224 */ /* 0x000fc400078e020c */
        /* <DEDUP_REMOVED lines=9> */
[----:B------:R0:W-:Y:S01]  /*6f20*/  STL [R1+0x200], R19 ;  /* 0x0002001301007387 */ /* 0x0001e20000100800 */
[----:B------:R-:W-:Y:S01]  /*6f30*/  @!P0 IMAD.IADD R0, R0, 0x1, -R6 ;  /* 0x0000000100008824 */ /* 0x000fe200078e0a06 */
[----:B------:R-:W-:Y:S01]  /*6f40*/  IADD3 R4, R28, 0x7c, RZ ;  /* 0x0000007c1c047810 */ /* 0x000fe20007ffe0ff */
[----:B------:R-:W-:Y:S01]  /*6f50*/  IMAD R14, R6, R3, R14 ;  /* 0x00000003060e7224 */ /* 0x000fe200078e020e */
[----:B------:R2:W-:Y:S01]  /*6f60*/  STL [R1+0x1fc], R18 ;  /* 0x0001fc1201007387 */ /* 0x0005e20000100800 */
[----:B-1----:R-:W-:Y:S01]  /*6f70*/  IMAD.HI.U32 R17, R24, R13, RZ ;  /* 0x0000000d18117227 */ /* 0x002fe200078e00ff */
[----:B------:R-:W-:-:S03]  /*6f80*/  IADD3 R3, R28, 0x7d, RZ ;  /* 0x0000007d1c037810 */ /* 0x000fc60007ffe0ff */
[--C-:B------:R-:W-:Y:S01]  /*6f90*/  @!P3 IMAD.IADD R11, R11, 0x1, -R6.reuse ;  /* 0x000000010b0bb824 */ /* 0x100fe200078e0a06 */
[----:B------:R-:W-:Y:S01]  /*6fa0*/  IABS R5, R3 ;  /* 0x0000000300057213 */ /* 0x000fe20000000000 */
[----:B------:R-:W-:Y:S01]  /*6fb0*/  IMAD.MOV R17, RZ, RZ, -R17 ;  /* 0x000000ffff117224 */ /* 0x000fe200078e0a11 */
[----:B0-----:R-:W-:Y:S01]  /*6fc0*/  IADD3 R19, R28, 0x75, RZ ;  /* 0x000000751c137810 */ /* 0x001fe20007ffe0ff */
[----:B------:R-:W-:Y:S01]  /*6fd0*/  @!P4 IMAD.IADD R16, R16, 0x1, -R6 ;  /* 0x000000011010c824 */ /* 0x000fe200078e0a06 */
[C---:B------:R-:W-:Y:S01]  /*6fe0*/  ISETP.GT.U32.AND P3, PT, R6.reuse, R11, PT ;  /* 0x0000000b0600720c */ /* 0x040fe20003f64070 */
[----:B--2---:R-:W-:Y:S01]  /*6ff0*/  IMAD.MOV.U32 R18, RZ, RZ, R0 ;  /* 0x000000ffff127224 */ /* 0x004fe200078e0000 */
[----:B------:R-:W-:Y:S01]  /*7000*/  IABS R0, R4 ;  /* 0x0000000400007213 */ /* 0x000fe20000000000 */
[C---:B------:R-:W-:Y:S01]  /*7010*/  IMAD R13, R6.reuse, R17, R13 ;  /* 0x00000011060d7224 */ /* 0x040fe200078e020d */
[C---:B------:R-:W-:Y:S01]  /*7020*/  ISETP.GT.U32.AND P4, PT, R6.reuse, R16, PT ;  /* 0x000000100600720c */ /* 0x040fe20003f84070 */
        /* <DEDUP_REMOVED lines=9> */
[----:B------:R-:W-:-:S04]  /*70c0*/  IMAD.HI.U32 R7, R24, R5, RZ ;  /* 0x0000000518077227 */ /* 0x000fc800078e00ff */
[--C-:B------:R-:W-:Y:S02]  /*70d0*/  @!P2 IMAD.IADD R14, R14, 0x1, -R6.reuse ;  /* 0x000000010e0ea824 */ /* 0x100fe400078e0a06 */
[----:B------:R-:W-:Y:S02]  /*70e0*/  @!P4 IMAD.IADD R16, R16, 0x1, -R6 ;  /* 0x000000011010c824 */ /* 0x000fe400078e0a06 */
[----:B0-----:R-:W-:Y:S01]  /*70f0*/  IMAD.MOV.U32 R18, RZ, RZ, R11 ;  /* 0x000000ffff127224 */ /* 0x001fe200078e000b */
[----:B------:R-:W-:Y:S01]  /*7100*/  ISETP.GT.U32.AND P2, PT, R6, R14, PT ;  /* 0x0000000e0600720c */ /* 0x000fe20003f44070 */
[----:B------:R-:W-:-:S04]  /*7110*/  IMAD.HI.U32 R11, R24, R0, RZ ;  /* 0x00000000180b7227 */ /* 0x000fc800078e00ff */
[----:B------:R-:W-:Y:S02]  /*7120*/  IMAD.MOV R7, RZ, RZ, -R7 ;  /* 0x000000ffff077224 */ /* 0x000fe400078e0a07 */
[----:B------:R-:W-:Y:S02]  /*7130*/  @!P0 IMAD.IADD R13, R13, 0x1, -R6 ;  /* 0x000000010d0d8824 */ /* 0x000fe400078e0a06 */
[----:B------:R-:W-:Y:S02]  /*7140*/  IMAD.MOV.U32 R17, RZ, RZ, R16 ;  /* 0x000000ffff117224 */ /* 0x000fe400078e0010 */
[----:B------:R-:W-:Y:S01]  /*7150*/  IMAD.MOV R16, RZ, RZ, -R11 ;  /* 0x000000ffff107224 */ /* 0x000fe200078e0a0b */
[C---:B------:R-:W-:Y:S01]  /*7160*/  ISETP.GT.U32.AND P0, PT, R6.reuse, R13, PT ;  /* 0x0000000d0600720c */ /* 0x040fe20003f04070 */
[----:B------:R-:W-:Y:S01]  /*7170*/  IMAD R11, R6, R7, R5 ;  /* 0x00000007060b7224 */ /* 0x000fe200078e0205 */
[----:B------:R-:W-:Y:S01]  /*7180*/  IADD3 R5, R28, 0x78, RZ ;  /* 0x000000781c057810 */ /* 0x000fe20007ffe0ff */
[----:B------:R-:W-:-:S02]  /*7190*/  IMAD R12, R6, R15, R12 ;  /* 0x0000000f060c7224 */ /* 0x000fc400078e020c */
[----:B------:R-:W-:Y:S01]  /*71a0*/  @!P2 IMAD.IADD R14, R14, 0x1, -R6 ;  /* 0x000000010e0ea824 */ /* 0x000fe200078e0a06 */
[C---:B------:R-:W-:Y:S01]  /*71b0*/  ISETP.GT.U32.AND P2, PT, R6.reuse, R11, PT ;  /* 0x0000000b0600720c */ /* 0x040fe20003f44070 */
[----:B------:R-:W-:Y:S01]  /*71c0*/  @!P6 IMAD.MOV R18, RZ, RZ, -R18 ;  /* 0x000000ffff12e224 */ /* 0x000fe200078e0a12 */
[----:B------:R-:W-:Y:S01]  /*71d0*/  ISETP.GT.U32.AND P4, PT, R6, R12, PT ;  /* 0x0000000c0600720c */ /* 0x000fe20003f84070 */
[----:B------:R-:W-:Y:S01]  /*71e0*/  @!P5 IMAD.MOV R17, RZ, RZ, -R17 ;  /* 0x000000ffff11d224 */ /* 0x000fe200078e0a11 */
[----:B------:R-:W-:Y:S01]  /*71f0*/  ISETP.GE.AND P6, PT, R2, RZ, PT ;  /* 0x000000ff0200720c */ /* 0x000fe20003fc6270 */
[----:B------:R-:W-:Y:S01]  /*7200*/  IMAD R16, R6, R16, R0 ;  /* 0x0000001006107224 */ /* 0x000fe200078e0200 */
[----:B------:R-:W-:Y:S01]  /*7210*/  IADD3 R0, R28, 0x7b, RZ ;  /* 0x0000007b1c007810 */ /* 0x000fe20007ffe0ff */
[----:B------:R-:W-:Y:S01]  /*7220*/  @!P0 IMAD.IADD R13, R13, 0x1, -R6 ;  /* 0x000000010d0d8824 */ /* 0x000fe200078e0a06 */
[----:B------:R-:W-:Y:S01]  /*7230*/  STL [R1+0x1f4], R18 ;  /* 0x0001f41201007387 */ /* 0x000fe20000100800 */
[----:B------:R-:W-:Y:S01]  /*7240*/  ISETP.GE.AND P0, PT, R4, RZ, PT ;  /* 0x000000ff0400720c */ /* 0x000fe20003f06270 */
[----:B------:R-:W-:Y:S01]  /*7250*/  IMAD.MOV.U32 R15, RZ, RZ, R14 ;  /* 0x000000ffff0f7224 */ /* 0x000fe200078e000e */
[----:B------:R-:W-:Y:S01]  /*7260*/  IABS R4, R0 ;  /* 0x0000000000047213 */ /* 0x000fe20000000000 */
[----:B------:R0:W-:Y:S01]  /*7270*/  STL [R1+0x1e0], R17 ;  /* 0x0001e01101007387 */ /* 0x0001e20000100800 */
[--C-:B------:R-:W-:Y:S01]  /*7280*/  @!P2 IMAD.IADD R11, R11, 0x1, -R6.reuse ;  /* 0x000000010b0ba824 */ /* 0x100fe200078e0a06 */
[----:B------:R-:W-:Y:S01]  /*7290*/  IADD3 R2, R28, 0x7a, RZ ;  /* 0x0000007a1c027810 */ /* 0x000fe20007ffe0ff */
[----:B------:R-:W-:Y:S01]  /*72a0*/  @!P4 IMAD.IADD R12, R12, 0x1, -R6 ;  /* 0x000000010c0cc824 */ /* 0x000fe200078e0a06 */
[----:B------:R-:W-:Y:S01]  /*72b0*/  ISETP.GE.AND P5, PT, R3, RZ, PT ;  /* 0x000000ff0300720c */ /* 0x000fe20003fa6270 */
[----:B------:R-:W-:Y:S01]  /*72c0*/  @!P3 IMAD.MOV R15, RZ, RZ, -R15 ;  /* 0x000000ffff0fb224 */ /* 0x000fe200078e0a0f */
[----:B------:R-:W-:Y:S01]  /*72d0*/  ISETP.GT.U32.AND P2, PT, R6, R11, PT ;  /* 0x0000000b0600720c */ /* 0x000fe20003f44070 */
[----:B------:R-:W-:Y:S01]  /*72e0*/  IMAD.HI.U32 R7, R24, R4, RZ ;  /* 0x0000000418077227 */ /* 0x000fe200078e00ff */
[----:B------:R-:W-:-:S02]  /*72f0*/  ISETP.GT.U32.AND P4, PT, R6, R12, PT ;  /* 0x0000000c0600720c */ /* 0x000fc40003f84070 */
[----:B------:R-:W-:Y:S01]  /*7300*/  ISETP.GE.AND P3, PT, R2, RZ, PT ;  /* 0x000000ff0200720c */ /* 0x000fe20003f66270 */
[----:B0-----:R-:W-:Y:S01]  /*7310*/  IMAD.MOV.U32 R17, RZ, RZ, R13 ;  /* 0x000000ffff117224 */ /* 0x001fe200078e000d */
[----:B------:R-:W-:Y:S01]  /*7320*/  IABS R13, R5 ;  /* 0x00000005000d7213 */ /* 0x000fe20000000000 */
[----:B------:R-:W-:Y:S02]  /*7330*/  IMAD.MOV R7, RZ, RZ, -R7 ;  /* 0x000000ffff077224 */ /* 0x000fe400078e0a07 */
[----:B------:R-:W-:Y:S01]  /*7340*/  @!P1 IMAD.MOV R17, RZ, RZ, -R17 ;  /* 0x000000ffff119224 */ /* 0x000fe200078e0a11 */
[----:B------:R-:W-:Y:S01]  /*7350*/  ISETP.GE.AND P1, PT, R0, RZ, PT ;  /* 0x000000ff0000720c */ /* 0x000fe20003f26270 */
[----:B------:R-:W-:Y:S01]  /*7360*/  IMAD R4, R6, R7, R4 ;  /* 0x0000000706047224 */ /* 0x000fe200078e0204 */
[----:B------:R-:W-:Y:S01]  /*7370*/  IADD3 R0, R28, 0x79, RZ ;  /* 0x000000791c007810 */ /* 0x000fe20007ffe0ff */
[--C-:B------:R-:W-:Y:S01]  /*7380*/  @!P2 IMAD.IADD R11, R11, 0x1, -R6.reuse ;  /* 0x000000010b0ba824 */ /* 0x100fe200078e0a06 */
[----:B------:R0:W-:Y:S01]  /*7390*/  STL [R1+0x1ec], R17 ;  /* 0x0001ec1101007387 */ /* 0x0001e20000100800 */
[----:B------:R-:W-:Y:S01]  /*73a0*/  @!P4 IMAD.IADD R12, R12, 0x1, -R6 ;  /* 0x000000010c0cc824 */ /* 0x000fe200078e0a06 */
[----:B------:R-:W-:Y:S01]  /*73b0*/  ISETP.GT.U32.AND P2, PT, R6, R4, PT ;  /* 0x000000040600720c */ /* 0x000fe20003f44070 */
[----:B------:R-:W-:Y:S01]  /*73c0*/  IMAD.MOV.U32 R14, RZ, RZ, R11 ;  /* 0x000000ffff0e7224 */ /* 0x000fe200078e000b */
[----:B------:R1:W-:Y:S01]  /*73d0*/  STL [R1+0x1f0], R15 ;  /* 0x0001f00f01007387 */ /* 0x0003e20000100800 */
[----:B------:R-:W-:Y:S01]  /*73e0*/  IABS R3, R0 ;  /* 0x0000000000037213 */ /* 0x000fe20000000000 */
[----:B------:R-:W-:Y:S01]  /*73f0*/  IMAD.HI.U32 R23, R24, R20, RZ ;  /* 0x0000001418177227 */ /* 0x000fe200078e00ff */
[----:B------:R-:W-:-:S03]  /*7400*/  ISETP.GT.U32.AND P4, PT, R6, R16, PT ;  /* 0x000000100600720c */ /* 0x000fc60003f84070 */
[----:B0-----:R-:W-:Y:S01]  /*7410*/  IMAD.MOV.U32 R17, RZ, RZ, R12 ;  /* 0x000000ffff117224 */ /* 0x001fe200078e000c */
[----:B------:R-:W-:Y:S01]  /*7420*/  IADD3 R12, R28, 0x73, RZ ;  /* 0x000000731c0c7810 */ /* 0x000fe20007ffe0ff */
[----:B------:R-:W-:Y:S01]  /*7430*/  IMAD.HI.U32 R7, R24, R3, RZ ;  /* 0x0000000318077227 */ /* 0x000fe200078e00ff */
[----:B-1----:R-:W-:-:S03]  /*7440*/  IABS R15, R2 ;  /* 0x00000002000f7213 */ /* 0x002fc60000000000 */
[----:B------:R-:W-:Y:S01]  /*7450*/  @!P6 IMAD.MOV R17, RZ, RZ, -R17 ;  /* 0x000000ffff11e224 */ /* 0x000fe200078e0a11 */
[----:B------:R-:W-:Y:S01]  /*7460*/  IABS R11, R12 ;  /* 0x0000000c000b7213 */ /* 0x000fe20000000000 */
[----:B------:R-:W-:Y:S02]  /*7470*/  @!P2 IMAD.IADD R4, R4, 0x1, -R6 ;  /* 0x000000010404a824 */ /* 0x000fe400078e0a06 */
[----:B------:R-:W-:Y:S01]  /*7480*/  IMAD.HI.U32 R2, R24, R15, RZ ;  /* 0x0000000f18027227 */ /* 0x000fe200078e00ff */
[----:B------:R0:W-:Y:S02]  /*7490*/  STL [R1+0x1e4], R17 ;  /* 0x0001e41101007387 */ /* 0x0001e40000100800 */
[----:B------:R-:W-:Y:S01]  /*74a0*/  ISETP.GT.U32.AND P2, PT, R6, R4, PT ;  /* 0x000000040600720c */ /* 0x000fe20003f44070 */
[----:B------:R-:W-:Y:S02]  /*74b0*/  IMAD.MOV R2, RZ, RZ, -R2 ;  /* 0x000000ffff027224 */ /* 0x000fe400078e0a02 */
[----:B------:R-:W-:-:S02]  /*74c0*/  IMAD.MOV R7, RZ, RZ, -R7 ;  /* 0x000000ffff077224 */ /* 0x000fc400078e0a07 */
[----:B------:R-:W-:Y:S02]  /*74d0*/  IMAD R15, R6, R2, R15 ;  /* 0x00000002060f7224 */ /* 0x000fe400078e020f */
[----:B------:R-:W-:Y:S01]  /*74e0*/  @!P5 IMAD.MOV R14, RZ, RZ, -R14 ;  /* 0x000000ffff0ed224 */ /* 0x000fe200078e0a0e */
[----:B0-----:R-:W-:Y:S01]  /*74f0*/  IADD3 R17, R28, 0x77, RZ ;  /* 0x000000771c117810 */ /* 0x001fe20007ffe0ff */
[----:B------:R-:W-:Y:S01]  /*7500*/  IMAD.HI.U32 R2, R24, R13, RZ ;  /* 0x0000000d18027227 */ /* 0x000fe200078e00ff */
[----:B------:R-:W-:Y:S02]  /*7510*/  ISETP.GT.U32.AND P6, PT, R6, R15, PT ;  /* 0x0000000f0600720c */ /* 0x000fe40003fc4070 */
[----:B------:R-:W-:Y:S01]  /*7520*/  ISETP.GE.AND P5, PT, R0, RZ, PT ;  /* 0x000000ff0000720c */ /* 0x000fe20003fa6270 */
[----:B------:R-:W-:Y:S01]  /*7530*/  IMAD R0, R6, R7, R3 ;  /* 0x0000000706007224 */ /* 0x000fe200078e0203 */
[----:B------:R-:W-:Y:S01]  /*7540*/  IABS R7, R17 ;  /* 0x0000001100077213 */ /* 0x000fe20000000000 */
[----:B------:R-:W-:Y:S01]  /*7550*/  IMAD.MOV R2, RZ, RZ, -R2 ;  /* 0x000000ffff027224 */ /* 0x000fe200078e0a02 */
[----:B------:R0:W-:Y:S01]  /*7560*/  STL [R1+0x1e8], R14 ;  /* 0x0001e80e01007387 */ /* 0x0001e20000100800 */
[--C-:B------:R-:W-:Y:S01]  /*7570*/  @!P2 IMAD.IADD R4, R4, 0x1, -R6.reuse ;  /* 0x000000010404a824 */ /* 0x100fe200078e0a06 */
[C---:B------:R-:W-:Y:S01]  /*7580*/  ISETP.GT.U32.AND P2, PT, R6.reuse, R0, PT ;  /* 0x000000000600720c */ /* 0x040fe20003f44070 */
[----:B------:R-:W-:Y:S01]  /*7590*/  IMAD R13, R6, R2, R13 ;  /* 0x00000002060d7224 */ /* 0x000fe200078e020d */
[----:B------:R-:W-:Y:S01]  /*75a0*/  IADD3 R2, R28, 0x76, RZ ;  /* 0x000000761c027810 */ /* 0x000fe20007ffe0ff */
[--C-:B------:R-:W-:Y:S01]  /*75b0*/  @!P4 IMAD.IADD R16, R16, 0x1, -R6.reuse ;  /* 0x000000011010c824 */ /* 0x100fe200078e0a06 */
[----:B------:R-:W-:Y:S01]  /*75c0*/  IADD3 R3, R28, 0x74, RZ ;  /* 0x000000741c037810 */ /* 0x000fe20007ffe0ff */
[----:B------:R-:W-:Y:S01]  /*75d0*/  @!P6 IMAD.IADD R15, R15, 0x1, -R6 ;  /* 0x000000010f0fe824 */ /* 0x000fe200078e0a06 */
[----:B------:R-:W-:Y:S01]  /*75e0*/  IABS R22, R2 ;  /* 0x0000000200167213 */ /* 0x000fe20000000000 */
[----:B------:R-:W-:Y:S01]  /*75f0*/  IMAD.MOV R23, RZ, RZ, -R23 ;  /* 0x000000ffff177224 */ /* 0x000fe200078e0a17 */
[----:B------:R-:W-:Y:S01]  /*7600*/  ISETP.GT.U32.AND P4, PT, R6, R16, PT ;  /* 0x000000100600720c */ /* 0x000fe20003f84070 */
[----:B0-----:R-:W-:Y:S01]  /*7610*/  IMAD.HI.U32 R14, R24, R7, RZ ;  /* 0x00000007180e7227 */ /* 0x001fe200078e00ff */
[----:B------:R-:W-:-:S03]  /*7620*/  ISETP.GT.U32.AND P6, PT, R6, R15, PT ;  /* 0x0000000f0600720c */ /* 0x000fc60003fc4070 */
[----:B------:R-:W-:Y:S02]  /*7630*/  IMAD.MOV R14, RZ, RZ, -R14 ;  /* 0x000000ffff0e7224 */ /* 0x000fe400078e0a0e */
[----:B------:R-:W-:-:S04]  /*7640*/  IMAD.HI.U32 R21, R24, R22, RZ ;  /* 0x0000001618157227 */ /* 0x000fc800078e00ff */
[----:B------:R-:W-:Y:S02]  /*7650*/  IMAD R7, R6, R14, R7 ;  /* 0x0000000e06077224 */ /* 0x000fe400078e0207 */
[--C-:B------:R-:W-:Y:S02]  /*7660*/  @!P2 IMAD.IADD R0, R0, 0x1, -R6.reuse ;  /* 0x000000010000a824 */ /* 0x100fe400078e0a06 */
[--C-:B------:R-:W-:Y:S01]  /*7670*/  @!P6 IMAD.IADD R15, R15, 0x1, -R6.reuse ;  /* 0x000000010f0fe824 */ /* 0x100fe200078e0a06 */
[C---:B------:R-:W-:Y:S01]  /*7680*/  ISETP.GT.U32.AND P6, PT, R6.reuse, R13, PT ;  /* 0x0000000d0600720c */ /* 0x040fe20003fc4070 */
[----:B------:R-:W-:Y:S01]  /*7690*/  IMAD.MOV R21, RZ, RZ, -R21 ;  /* 0x000000ffff157224 */ /* 0x000fe200078e0a15 */
[----:B------:R-:W-:Y:S01]  /*76a0*/  ISETP.GT.U32.AND P2, PT, R6, R7, PT ;  /* 0x000000070600720c */ /* 0x000fe20003f44070 */
[----:B------:R-:W-:Y:S01]  /*76b0*/  @!P4 IMAD.IADD R16, R16, 0x1, -R6 ;  /* 0x000000011010c824 */ /* 0x000fe200078e0a06 */
[----:B------:R-:W-:Y:S01]  /*76c0*/  ISETP.GE.AND P4, PT, R5, RZ, PT ;  /* 0x000000ff0500720c */ /* 0x000fe20003f86270 */
[----:B------:R-:W-:Y:S01]  /*76d0*/  IMAD R21, R6, R21, R22 ;  /* 0x0000001506157224 */ /* 0x000fe200078e0216 */
[----:B------:R-:W-:Y:S01]  /*76e0*/  IABS R5, R3 ;  /* 0x0000000300057213 */ /* 0x000fe20000000000 */
[----:B------:R-:W-:-:S02]  /*76f0*/  IMAD.MOV.U32 R22, RZ, RZ, R4 ;  /* 0x000000ffff167224 */ /* 0x000fc400078e0004 */
[----:B------:R-:W-:-:S04]  /*7700*/  IMAD.HI.U32 R14, R24, R11, RZ ;  /* 0x0000000b180e7227 */ /* 0x000fc800078e00ff */
[--C-:B------:R-:W-:Y:S01]  /*7710*/  @!P6 IMAD.IADD R13, R13, 0x1, -R6.reuse ;  /* 0x000000010d0de824 */ /* 0x100fe200078e0a06 */
[C---:B------:R-:W-:Y:S01]  /*7720*/  ISETP.GT.U32.AND P6, PT, R6.reuse, R21, PT ;  /* 0x000000150600720c */ /* 0x040fe20003fc4070 */
[----:B------:R-:W-:Y:S01]  /*7730*/  @!P2 IMAD.IADD R7, R7, 0x1, -R6 ;  /* 0x000000010707a824 */ /* 0x000fe200078e0a06 */
[----:B------:R-:W-:Y:S01]  /*7740*/  ISETP.GT.U32.AND P2, PT, R6, R0, PT ;  /* 0x000000000600720c */ /* 0x000fe20003f44070 */
[----:B------:R-:W-:Y:S02]  /*7750*/  @!P1 IMAD.MOV R22, RZ, RZ, -R22 ;  /* 0x000000ffff169224 */ /* 0x000fe400078e0a16 */
[----:B------:R-:W-:Y:S01]  /*7760*/  IMAD.HI.U32 R18, R24, R5, RZ ;  /* 0x0000000518127227 */ /* 0x000fe200078e00ff */
[----:B------:R-:W-:-:S03]  /*7770*/  ISETP.GT.U32.AND P1, PT, R6, R7, PT ;  /* 0x000000070600720c */ /* 0x000fc60003f24070 */
[----:B------:R-:W-:Y:S02]  /*7780*/  IMAD R20, R6, R23, R20 ;  /* 0x0000001706147224 */ /* 0x000fe400078e0214 */
[----:B------:R-:W-:Y:S02]  /*7790*/  IMAD.MOV R14, RZ, RZ, -R14 ;  /* 0x000000ffff0e7224 */ /* 0x000fe400078e0a0e */
[----:B------:R-:W-:Y:S01]  /*77a0*/  IMAD.MOV.U32 R25, RZ, RZ, R16 ;  /* 0x000000ffff197224 */ /* 0x000fe200078e0010 */
[----:B------:R-:W-:Y:S01]  /*77b0*/  IADD3 R16, R28, 0x71, RZ ;  /* 0x000000711c107810 */ /* 0x000fe20007ffe0ff */
[----:B------:R-:W-:Y:S02]  /*77c0*/  @!P6 IMAD.IADD R21, R21, 0x1, -R6 ;  /* 0x000000011515e824 */ /* 0x000fe400078e0a06 */
[----:B------:R-:W-:Y:S01]  /*77d0*/  IMAD.MOV R18, RZ, RZ, -R18 ;  /* 0x000000ffff127224 */ /* 0x000fe200078e0a12 */
[----:B------:R-:W-:Y:S01]  /*77e0*/  IABS R4, R16 ;  /* 0x0000001000047213 */ /* 0x000fe20000000000 */
[C---:B------:R-:W-:Y:S01]  /*77f0*/  IMAD R11, R6.reuse, R14, R11 ;  /* 0x0000000e060b7224 */ /* 0x040fe200078e020b */
[C---:B------:R-:W-:Y:S01]  /*7800*/  ISETP.GT.U32.AND P6, PT, R6.reuse, R21, PT ;  /* 0x000000150600720c */ /* 0x040fe20003fc4070 */
[----:B------:R-:W-:Y:S01]  /*7810*/  @!P3 IMAD.MOV R15, RZ, RZ, -R15 ;  /* 0x000000ffff0fb224 */ /* 0x000fe200078e0a0f */
[C---:B------:R-:W-:Y:S01]  /*7820*/  ISETP.GT.U32.AND P3, PT, R6.reuse, R20, PT ;  /* 0x000000140600720c */ /* 0x040fe20003f64070 */
[----:B------:R-:W-:Y:S01]  /*7830*/  @!P0 IMAD.MOV R25, RZ, RZ, -R25 ;  /* 0x000000ffff198224 */ /* 0x000fe200078e0a19 */
[C---:B------:R-:W-:Y:S01]  /*7840*/  ISETP.GT.U32.AND P0, PT, R6.reuse, R13, PT ;  /* 0x0000000d0600720c */ /* 0x040fe20003f04070 */
[----:B------:R-:W-:Y:S01]  /*7850*/  IMAD R5, R6, R18, R5 ;  /* 0x0000001206057224 */ /* 0x000fe200078e0205 */
[----:B------:R-:W-:Y:S01]  /*7860*/  IADD3 R18, R28, 0x72, RZ ;  /* 0x000000721c127810 */ /* 0x000fe20007ffe0ff */
[--C-:B------:R-:W-:Y:S01]  /*7870*/  @!P1 IMAD.IADD R7, R7, 0x1, -R6.reuse ;  /* 0x0000000107079824 */ /* 0x100fe200078e0a06 */
[----:B------:R-:W-:Y:S01]  /*7880*/  ISETP.GT.U32.AND P1, PT, R6, R11, PT ;  /* 0x0000000b0600720c */ /* 0x000fe20003f24070 */
[--C-:B------:R-:W-:Y:S01]  /*7890*/  @!P2 IMAD.IADD R0, R0, 0x1, -R6.reuse ;  /* 0x000000010000a824 */ /* 0x100fe200078e0a06 */
[----:B------:R-:W-:Y:S01]  /*78a0*/  ISETP.GT.U32.AND P2, PT, R6, R5, PT ;  /* 0x000000050600720c */ /* 0x000fe20003f44070 */
[----:B------:R-:W-:Y:S01]  /*78b0*/  STL [R1+0x1d8], R25 ;  /* 0x0001d81901007387 */ /* 0x000fe20000100800 */
[----:B------:R-:W-:Y:S01]  /*78c0*/  IABS R14, R18 ;  /* 0x00000012000e7213 */ /* 0x000fe20000000000 */
[--C-:B------:R-:W-:Y:S01]  /*78d0*/  @!P6 IMAD.IADD R21, R21, 0x1, -R6.reuse ;  /* 0x000000011515e824 */ /* 0x100fe200078e0a06 */
[----:B------:R-:W-:Y:S01]  /*78e0*/  ISETP.GE.AND P6, PT, R2, RZ, PT ;  /* 0x000000ff0200720c */ /* 0x000fe20003fc6270 */
[--C-:B------:R-:W-:Y:S01]  /*78f0*/  @!P3 IMAD.IADD R20, R20, 0x1, -R6.reuse ;  /* 0x000000011414b824 */ /* 0x100fe200078e0a06 */
[----:B------:R0:W-:Y:S01]  /*7900*/  STL [R1+0x1d0], R22 ;  /* 0x0001d01601007387 */ /* 0x0001e20000100800 */
[----:B------:R-:W-:Y:S01]  /*7910*/  @!P0 IMAD.IADD R13, R13, 0x1, -R6 ;  /* 0x000000010d0d8824 */ /* 0x000fe200078e0a06 */
[----:B------:R-:W-:Y:S01]  /*7920*/  ISETP.GE.AND P0, PT, R17, RZ, PT ;  /* 0x000000ff1100720c */ /* 0x000fe20003f06270 */
[----:B------:R-:W-:Y:S01]  /*7930*/  IMAD.HI.U32 R17, R24, R4, RZ ;  /* 0x0000000418117227 */ /* 0x000fe200078e00ff */
[----:B------:R1:W-:Y:S01]  /*7940*/  STL [R1+0x1cc], R15 ;  /* 0x0001cc0f01007387 */ /* 0x0003e20000100800 */
[----:B------:R-:W-:-:S02]  /*7950*/  ISETP.GE.AND P3, PT, R19, RZ, PT ;  /* 0x000000ff1300720c */ /* 0x000fc40003f66270 */
[--C-:B------:R-:W-:Y:S01]  /*7960*/  @!P1 IMAD.IADD R11, R11, 0x1, -R6.reuse ;  /* 0x000000010b0b9824 */ /* 0x100fe200078e0a06 */
[----:B------:R-:W-:Y:S01]  /*7970*/  ISETP.GT.U32.AND P1, PT, R6, R20, PT ;  /* 0x000000140600720c */ /* 0x000fe20003f24070 */
[----:B------:R-:W-:Y:S01]  /*7980*/  @!P2 IMAD.IADD R5, R5, 0x1, -R6 ;  /* 0x000000010505a824 */ /* 0x000fe200078e0a06 */
[----:B------:R-:W-:Y:S01]  /*7990*/  ISETP.GE.AND P2, PT, R3, RZ, PT ;  /* 0x000000ff0300720c */ /* 0x000fe20003f46270 */
[----:B0-----:R-:W-:Y:S01]  /*79a0*/  IMAD.MOV.U32 R22, RZ, RZ, R13 ;  /* 0x000000ffff167224 */ /* 0x001fe200078e000d */
[C---:B------:R-:W-:Y:S01]  /*79b0*/  IADD3 R2, R28.reuse, 0x6f, RZ ;  /* 0x0000006f1c027810 */ /* 0x040fe20007ffe0ff */
[----:B------:R-:W-:Y:S01]  /*79c0*/  IMAD.MOV.U32 R23, RZ, RZ, R0 ;  /* 0x000000ffff177224 */ /* 0x000fe200078e0000 */
[----:B------:R-:W-:Y:S01]  /*79d0*/  IADD3 R0, R28, 0x70, RZ ;  /* 0x000000701c007810 */ /* 0x000fe20007ffe0ff */
[----:B-1----:R-:W-:-:S04]  /*79e0*/  IMAD.HI.U32 R15, R24, R14, RZ ;  /* 0x0000000e180f7227 */ /* 0x002fc800078e00ff */
[----:B------:R-:W-:Y:S02]  /*79f0*/  IMAD.MOV R15, RZ, RZ, -R15 ;  /* 0x000000ffff0f7224 */ /* 0x000fe400078e0a0f */
[----:B------:R-:W-:Y:S02]  /*7a00*/  IMAD.MOV R17, RZ, RZ, -R17 ;  /* 0x000000ffff117224 */ /* 0x000fe400078e0a11 */
[C---:B------:R-:W-:Y:S02]  /*7a10*/  IMAD R14, R6.reuse, R15, R14 ;  /* 0x0000000f060e7224 */ /* 0x040fe400078e020e */
[----:B------:R-:W-:Y:S01]  /*7a20*/  @!P4 IMAD.MOV R22, RZ, RZ, -R22 ;  /* 0x000000ffff16c224 */ /* 0x000fe200078e0a16 */
[C---:B------:R-:W-:Y:S01]  /*7a30*/  ISETP.GT.U32.AND P4, PT, R6.reuse, R5, PT ;  /* 0x000000050600720c */ /* 0x040fe20003f84070 */
[----:B------:R-:W-:Y:S02]  /*7a40*/  IMAD.MOV.U32 R3, RZ, RZ, R21 ;  /* 0x000000ffff037224 */ /* 0x000fe400078e0015 */
[----:B------:R-:W-:Y:S01]  /*7a50*/  @!P5 IMAD.MOV R23, RZ, RZ, -R23 ;  /* 0x000000ffff17d224 */ /* 0x000fe200078e0a17 */
[C---:B------:R-:W-:Y:S01]  /*7a60*/  ISETP.GT.U32.AND P5, PT, R6.reuse, R11, PT ;  /* 0x0000000b0600720c */ /* 0x040fe20003fa4070 */
[C---:B------:R-:W-:Y:S01]  /*7a70*/  IMAD R4, R6.reuse, R17, R4 ;  /* 0x0000001106047224 */ /* 0x040fe200078e0204 */
[----:B------:R-:W-:Y:S01]  /*7a80*/  IABS R17, R2 ;  /* 0x0000000200117213 */ /* 0x000fe20000000000 */
[----:B------:R-:W-:Y:S01]  /*7a90*/  @!P0 IMAD.MOV R7, RZ, RZ, -R7 ;  /* 0x000000ffff078224 */ /* 0x000fe200078e0a07 */
[----:B------:R-:W-:Y:S01]  /*7aa0*/  ISETP.GT.U32.AND P0, PT, R6, R14, PT ;  /* 0x0000000e0600720c */ /* 0x000fe20003f04070 */
[----:B------:R-:W-:Y:S01]  /*7ab0*/  @!P6 IMAD.MOV R3, RZ, RZ, -R3 ;  /* 0x000000ffff03e224 */ /* 0x000fe200078e0a03 */
[----:B------:R-:W-:Y:S01]  /*7ac0*/  ISETP.GE.AND P6, PT, R12, RZ, PT ;  /* 0x000000ff0c00720c */ /* 0x000fe20003fc6270 */
[----:B------:R-:W-:Y:S01]  /*7ad0*/  STL [R1+0x1c0], R23 ;  /* 0x0001c01701007387 */ /* 0x000fe20000100800 */
[----:B------:R-:W-:Y:S01]  /*7ae0*/  IABS R12, R0 ;  /* 0x00000000000c7213 */ /* 0x000fe20000000000 */
[--C-:B------:R-:W-:Y:S01]  /*7af0*/  @!P1 IMAD.IADD R20, R20, 0x1, -R6.reuse ;  /* 0x0000000114149824 */ /* 0x100fe200078e0a06 */
[----:B------:R-:W-:Y:S01]  /*7b00*/  ISETP.GT.U32.AND P1, PT, R6, R4, PT ;  /* 0x000000040600720c */ /* 0x000fe20003f24070 */
[----:B------:R-:W-:Y:S01]  /*7b10*/  STL [R1+0x1bc], R22 ;  /* 0x0001bc1601007387 */ /* 0x000fe20000100800 */
[--C-:B------:R-:W-:Y:S01]  /*7b20*/  @!P4 IMAD.IADD R5, R5, 0x1, -R6.reuse ;  /* 0x000000010505c824 */ /* 0x100fe200078e0a06 */
[----:B------:R-:W-:Y:S01]  /*7b30*/  ISETP.GE.AND P4, PT, R18, RZ, PT ;  /* 0x000000ff1200720c */ /* 0x000fe20003f86270 */
[----:B------:R-:W-:Y:S01]  /*7b40*/  @!P5 IMAD.IADD R11, R11, 0x1, -R6 ;  /* 0x000000010b0bd824 */ /* 0x000fe200078e0a06 */
[----:B------:R0:W-:Y:S01]  /*7b50*/  STL [R1+0x1b8], R7 ;  /* 0x0001b80701007387 */ /* 0x0001e20000100800 */
[----:B------:R-:W-:Y:S01]  /*7b60*/  IMAD.MOV.U32 R13, RZ, RZ, R20 ;  /* 0x000000ffff0d7224 */ /* 0x000fe200078e0014 */
[----:B------:R-:W-:Y:S01]  /*7b70*/  ISETP.GE.AND P5, PT, R16, RZ, PT ;  /* 0x000000ff1000720c */ /* 0x000fe20003fa6270 */
[----:B------:R-:W-:Y:S01]  /*7b80*/  @!P0 IMAD.IADD R14, R14, 0x1, -R6 ;  /* 0x000000010e0e8824 */ /* 0x000fe200078e0a06 */
[----:B------:R1:W-:Y:S01]  /*7b90*/  STL [R1+0x1b4], R3 ;  /* 0x0001b40301007387 */ /* 0x0003e20000100800 */
[----:B------:R-:W-:Y:S01]  /*7ba0*/  ISETP.GE.AND P0, PT, R0, RZ, PT ;  /* 0x000000ff0000720c */ /* 0x000fe20003f06270 */
[----:B------:R-:W-:-:S04]  /*7bb0*/  IMAD.HI.U32 R0, R24, R17, RZ ;  /* 0x0000001118007227 */ /* 0x000fc800078e00ff */
[----:B0-----:R-:W-:Y:S02]  /*7bc0*/  IMAD.MOV.U32 R7, RZ, RZ, R5 ;  /* 0x000000ffff077224 */ /* 0x001fe400078e0005 */
[----:B------:R-:W-:Y:S02]  /*7bd0*/  IMAD.MOV.U32 R5, RZ, RZ, R11 ;  /* 0x000000ffff057224 */ /* 0x000fe400078e000b */
[----:B-1----:R-:W-:-:S04]  /*7be0*/  IMAD.HI.U32 R3, R24, R12, RZ ;  /* 0x0000000c18037227 */ /* 0x002fc800078e00ff */
[----:B------:R-:W-:Y:S02]  /*7bf0*/  IMAD.MOV R3, RZ, RZ, -R3 ;  /* 0x000000ffff037224 */ /* 0x000fe400078e0a03 */
[----:B------:R-:W-:Y:S01]  /*7c00*/  @!P1 IMAD.IADD R4, R4, 0x1, -R6 ;  /* 0x0000000104049824 */ /* 0x000fe200078e0a06 */
[C---:B------:R-:W-:Y:S01]  /*7c10*/  ISETP.GT.U32.AND P1, PT, R6.reuse, R14, PT ;  /* 0x0000000e0600720c */ /* 0x040fe20003f24070 */
[----:B------:R-:W-:Y:S01]  /*7c20*/  IMAD R12, R6, R3, R12 ;  /* 0x00000003060c7224 */ /* 0x000fe200078e020c */
[----:B------:R-:W-:Y:S01]  /*7c30*/  IADD3 R3, R28, 0x6d, RZ ;  /* 0x0000006d1c037810 */ /* 0x000fe20007ffe0ff */
[----:B------:R-:W-:Y:S02]  /*7c40*/  @!P6 IMAD.MOV R5, RZ, RZ, -R5 ;  /* 0x000000ffff05e224 */ /* 0x000fe400078e0a05 */
[----:B------:R-:W-:Y:S01]  /*7c50*/  @!P2 IMAD.MOV R7, RZ, RZ, -R7 ;  /* 0x000000ffff07a224 */ /* 0x000fe200078e0a07 */
[C---:B------:R-:W-:Y:S01]  /*7c60*/  ISETP.GT.U32.AND P6, PT, R6.reuse, R12, PT ;  /* 0x0000000c0600720c */ /* 0x040fe20003fc4070 */
[----:B------:R-:W-:Y:S01]  /*7c70*/  @!P3 IMAD.MOV R13, RZ, RZ, -R13 ;  /* 0x000000ffff0db224 */ /* 0x000fe200078e0a0d */
[----:B------:R-:W-:Y:S01]  /*7c80*/  ISETP.GT.U32.AND P2, PT, R6, R4, PT ;  /* 0x000000040600720c */ /* 0x000fe20003f44070 */
[----:B------:R-:W-:Y:S01]  /*7c90*/  IMAD.MOV R0, RZ, RZ, -R0 ;  /* 0x000000ffff007224 */ /* 0x000fe200078e0a00 */
[----:B------:R-:W-:-:S02]  /*7ca0*/  ISETP.GE.AND P3, PT, R2, RZ, PT ;  /* 0x000000ff0200720c */ /* 0x000fc40003f66270 */
[----:B------:R-:W-:Y:S01]  /*7cb0*/  IADD3 R2, R28, 0x6e, RZ ;  /* 0x0000006e1c027810 */ /* 0x000fe20007ffe0ff */
[----:B------:R-:W-:Y:S01]  /*7cc0*/  IMAD R17, R6, R0, R17 ;  /* 0x0000000006117224 */ /* 0x000fe200078e0211 */
[----:B------:R0:W-:Y:S01]  /*7cd0*/  STL [R1+0x1b0], R13 ;  /* 0x0001b00d01007387 */ /* 0x0001e20000100800 */
[--C-:B------:R-:W-:Y:S01]  /*7ce0*/  @!P1 IMAD.IADD R14, R14, 0x1, -R6.reuse ;  /* 0x000000010e0e9824 */ /* 0x100fe200078e0a06 */
[----:B------:R-:W-:Y:S02]  /*7cf0*/  ISETP.GE.AND P1, PT, R2, RZ, PT ;  /* 0x000000ff0200720c */ /* 0x000fe40003f26270 */
[----:B------:R-:W-:Y:S01]  /*7d00*/  IABS R2, R2 ;  /* 0x0000000200027213 */ /* 0x000fe20000000000 */
[--C-:B------:R-:W-:Y:S01]  /*7d10*/  @!P6 IMAD.IADD R12, R12, 0x1, -R6.reuse ;  /* 0x000000010c0ce824 */ /* 0x100fe200078e0a06 */
[----:B------:R-:W-:Y:S01]  /*7d20*/  IADD3 R0, R28, 0x6c, RZ ;  /* 0x0000006c1c007810 */ /* 0x000fe20007ffe0ff */
[----:B------:R-:W-:Y:S01]  /*7d30*/  @!P2 IMAD.IADD R4, R4, 0x1, -R6 ;  /* 0x000000010404a824 */ /* 0x000fe200078e0a06 */
[C---:B------:R-:W-:Y:S01]  /*7d40*/  ISETP.GT.U32.AND P2, PT, R6.reuse, R17, PT ;  /* 0x000000110600720c */ /* 0x040fe20003f44070 */
[----:B------:R-:W-:Y:S01]  /*7d50*/  IMAD.MOV.U32 R11, RZ, RZ, R14 ;  /* 0x000000ffff0b7224 */ /* 0x000fe200078e000e */
[----:B------:R-:W-:Y:S01]  /*7d60*/  ISETP.GT.U32.AND P6, PT, R6, R12, PT ;  /* 0x0000000c0600720c */ /* 0x000fe20003fc4070 */
[----:B0-----:R-:W-:Y:S01]  /*7d70*/  IMAD.HI.U32 R13, R24, R2, RZ ;  /* 0x00000002180d7227 */ /* 0x001fe200078e00ff */
[----:B------:R0:W-:Y:S03]  /*7d80*/  STL [R1+0x1a8], R7 ;  /* 0x0001a80701007387 */ /* 0x0001e60000100800 */
[----:B------:R-:W-:Y:S01]  /*7d90*/  IMAD.MOV R13, RZ, RZ, -R13 ;  /* 0x000000ffff0d7224 */ /* 0x000fe200078e0a0d */
[----:B------:R1:W-:Y:S01]  /*7da0*/  STL [R1+0x1a0], R5 ;  /* 0x0001a00501007387 */ /* 0x0003e20000100800 */
[----:B------:R-:W-:Y:S01]  /*7db0*/  @!P4 IMAD.MOV R11, RZ, RZ, -R11 ;  /* 0x000000ffff0bc224 */ /* 0x000fe200078e0a0b */
[----:B------:R-:W-:Y:S01]  /*7dc0*/  ISETP.GE.AND P4, PT, R3, RZ, PT ;  /* 0x000000ff0300720c */ /* 0x000fe20003f86270 */
[----:B------:R-:W-:Y:S01]  /*7dd0*/  IMAD R14, R6, R13, R2 ;  /* 0x0000000d060e7224 */ /* 0x000fe200078e0202 */
[----:B------:R-:W-:Y:S01]  /*7de0*/  IADD3 R2, R28, 0x68, RZ ;  /* 0x000000681c027810 */ /* 0x000fe20007ffe0ff */
[--C-:B------:R-:W-:Y:S01]  /*7df0*/  @!P2 IMAD.IADD R17, R17, 0x1, -R6.reuse ;  /* 0x000000011111a824 */ /* 0x100fe200078e0a06 */
[----:B0-----:R-:W-:Y:S01]  /*7e00*/  IABS R7, R3 ;  /* 0x0000000300077213 */ /* 0x001fe20000000000 */
[----:B------:R-:W-:Y:S01]  /*7e10*/  @!P6 IMAD.IADD R12, R12, 0x1, -R6 ;  /* 0x000000010c0ce824 */ /* 0x000fe200078e0a06 */
[C---:B------:R-:W-:Y:S01]  /*7e20*/  ISETP.GT.U32.AND P6, PT, R6.reuse, R14, PT ;  /* 0x0000000e0600720c */ /* 0x040fe20003fc4070 */
[----:B------:R0:W-:Y:S01]  /*7e30*/  STL [R1+0xec], R11 ;  /* 0x0000ec0b01007387 */ /* 0x0001e20000100800 */
[----:B-1----:R-:W-:Y:S01]  /*7e40*/  IABS R5, R0 ;  /* 0x0000000000057213 */ /* 0x002fe20000000000 */
[----:B------:R-:W-:Y:S01]  /*7e50*/  @!P5 IMAD.MOV R4, RZ, RZ, -R4 ;  /* 0x000000ffff04d224 */ /* 0x000fe200078e0a04 */
[----:B------:R-:W-:Y:S01]  /*7e60*/  ISETP.GT.U32.AND P2, PT, R6, R17, PT ;  /* 0x000000110600720c */ /* 0x000fe20003f44070 */
[----:B------:R-:W-:Y:S01]  /*7e70*/  IMAD.MOV.U32 R18, RZ, RZ, R12 ;  /* 0x000000ffff127224 */ /* 0x000fe200078e000c */
[----:B------:R-:W-:Y:S01]  /*7e80*/  ISETP.GE.AND P5, PT, R0, RZ, PT ;  /* 0x000000ff0000720c */ /* 0x000fe20003fa6270 */
[----:B------:R-:W-:Y:S01]  /*7e90*/  IMAD.HI.U32 R3, R24, R5, RZ ;  /* 0x0000000518037227 */ /* 0x000fe200078e00ff */
[C---:B------:R-:W-:Y:S01]  /*7ea0*/  IADD3 R0, R28.reuse, 0x6b, RZ ;  /* 0x0000006b1c007810 */ /* 0x040fe20007ffe0ff */
[----:B------:R1:W-:Y:S01]  /*7eb0*/  STL [R1+0x198], R4 ;  /* 0x0001980401007387 */ /* 0x0003e20000100800 */
[----:B------:R-:W-:Y:S01]  /*7ec0*/  IADD3 R13, R28, 0x6a, RZ ;  /* 0x0000006a1c0d7810 */ /* 0x000fe20007ffe0ff */
[----:B0-----:R-:W-:-:S03]  /*7ed0*/  IMAD.HI.U32 R11, R24, R7, RZ ;  /* 0x00000007180b7227 */ /* 0x001fc600078e00ff */
[----:B------:R-:W-:Y:S01]  /*7ee0*/  IABS R16, R13 ;  /* 0x0000000d00107213 */ /* 0x000fe20000000000 */
[----:B------:R-:W-:Y:S02]  /*7ef0*/  IMAD.MOV R3, RZ, RZ, -R3 ;  /* 0x000000ffff037224 */ /* 0x000fe400078e0a03 */
[----:B------:R-:W-:Y:S02]  /*7f00*/  IMAD.MOV R11, RZ, RZ, -R11 ;  /* 0x000000ffff0b7224 */ /* 0x000fe400078e0a0b */
[C---:B------:R-:W-:Y:S01]  /*7f10*/  IMAD R5, R6.reuse, R3, R5 ;  /* 0x0000000306057224 */ /* 0x040fe200078e0205 */
[----:B-1----:R-:W-:Y:S01]  /*7f20*/  IABS R4, R0 ;  /* 0x0000000000047213 */ /* 0x002fe20000000000 */
[----:B------:R-:W-:Y:S01]  /*7f30*/  IMAD R7, R6, R11, R7 ;  /* 0x0000000b06077224 */ /* 0x000fe200078e0207 */
[----:B------:R-:W-:Y:S01]  /*7f40*/  IADD3 R3, R28, 0x69, RZ ;  /* 0x000000691c037810 */ /* 0x000fe20007ffe0ff */
[--C-:B------:R-:W-:Y:S01]  /*7f50*/  @!P6 IMAD.IADD R14, R14, 0x1, -R6.reuse ;  /* 0x000000010e0ee824 */ /* 0x100fe200078e0a06 */
[C---:B------:R-:W-:Y:S01]  /*7f60*/  ISETP.GT.U32.AND P6, PT, R6.reuse, R5, PT ;  /* 0x000000050600720c */ /* 0x040fe20003fc4070 */
[----:B------:R-:W-:Y:S01]  /*7f70*/  @!P2 IMAD.IADD R17, R17, 0x1, -R6 ;  /* 0x000000011111a824 */ /* 0x000fe200078e0a06 */
[C---:B------:R-:W-:Y:S01]  /*7f80*/  ISETP.GT.U32.AND P2, PT, R6.reuse, R7, PT ;  /* 0x000000070600720c */ /* 0x040fe20003f44070 */
[----:B------:R-:W-:Y:S01]  /*7f90*/  @!P0 IMAD.MOV R18, RZ, RZ, -R18 ;  /* 0x000000ffff128224 */ /* 0x000fe200078e0a12 */
[----:B------:R-:W-:Y:S01]  /*7fa0*/  ISETP.GT.U32.AND P0, PT, R6, R14, PT ;  /* 0x0000000e0600720c */ /* 0x000fe20003f04070 */
[----:B------:R-:W-:Y:S01]  /*7fb0*/  IMAD.HI.U32 R12, R24, R4, RZ ;  /* 0x00000004180c7227 */ /* 0x000fe200078e00ff */
[----:B------:R-:W-:-:S02]  /*7fc0*/  IABS R15, R3 ;  /* 0x00000003000f7213 */ /* 0x000fc40000000000 */
[----:B------:R-:W-:Y:S01]  /*7fd0*/  IABS R11, R2 ;  /* 0x00000002000b7213 */ /* 0x000fe20000000000 */
[----:B------:R-:W-:Y:S01]  /*7fe0*/  IMAD.MOV R12, RZ, RZ, -R12 ;  /* 0x000000ffff0c7224 */ /* 0x000fe200078e0a0c */
[----:B------:R-:W-:Y:S01]  /*7ff0*/  STL [R1+0x15c], R18 ;  /* 0x00015c1201007387 */ /* 0x000fe20000100800 */
[----:B------:R-:W-:Y:S01]  /*8000*/  @!P3 IMAD.MOV R17, RZ, RZ, -R17 ;  /* 0x000000ffff11b224 */ /* 0x000fe200078e0a11 */
[----:B------:R-:W-:Y:S01]  /*8010*/  ISETP.GE.AND P3, PT, R0, RZ, PT ;  /* 0x000000ff0000720c */ /* 0x000fe20003f66270 */
[--C-:B------:R-:W-:Y:S02]  /*8020*/  @!P6 IMAD.IADD R5, R5, 0x1, -R6.reuse ;  /* 0x000000010505e824 */ /* 0x100fe400078e0a06 */
[----:B------:R-:W-:Y:S01]  /*8030*/  @!P2 IMAD.IADD R7, R7, 0x1, -R6 ;  /* 0x000000010707a824 */ /* 0x000fe200078e0a06 */
[----:B------:R0:W-:Y:S01]  /*8040*/  STL [R1+0x190], R17 ;  /* 0x0001901101007387 */ /* 0x0001e20000100800 */
[C---:B------:R-:W-:Y:S01]  /*8050*/  IMAD R0, R6.reuse, R12, R4 ;  /* 0x0000000c06007224 */ /* 0x040fe200078e0204 */
[----:B------:R-:W-:Y:S01]  /*8060*/  ISETP.GT.U32.AND P6, PT, R6, R5, PT ;  /* 0x000000050600720c */ /* 0x000fe20003fc4070 */
[----:B------:R-:W-:Y:S01]  /*8070*/  @!P0 IMAD.IADD R14, R14, 0x1, -R6 ;  /* 0x000000010e0e8824 */ /* 0x000fe200078e0a06 */
[----:B------:R-:W-:Y:S01]  /*8080*/  ISETP.GT.U32.AND P2, PT, R6, R7, PT ;  /* 0x000000070600720c */ /* 0x000fe20003f44070 */
[----:B------:R-:W-:Y:S01]  /*8090*/  IMAD.HI.U32 R4, R24, R15, RZ ;  /* 0x0000000f18047227 */ /* 0x000fe200078e00ff */
[----:B------:R-:W-:-:S03]  /*80a0*/  ISETP.GT.U32.AND P0, PT, R6, R0, PT ;  /* 0x000000000600720c */ /* 0x000fc60003f04070 */
[----:B------:R-:W-:-:S04]  /*80b0*/  IMAD.HI.U32 R12, R24, R11, RZ ;  /* 0x0000000b180c7227 */ /* 0x000fc800078e00ff */
[----:B0-----:R-:W-:-:S04]  /*80c0*/  IMAD.HI.U32 R17, R24, R16, RZ ;  /* 0x0000001018117227 */ /* 0x001fc800078e00ff */
        /* <DEDUP_REMOVED lines=8> */
[C---:B------:R-:W-:Y:S01]  /*8150*/  IMAD R11, R6.reuse, R12, R11 ;  /* 0x0000000c060b7224 */ /* 0x040fe200078e020b */
[C---:B------:R-:W-:Y:S01]  /*8160*/  ISETP.GT.U32.AND P6, PT, R6.reuse, R15, PT ;  /* 0x0000000f0600720c */ /* 0x040fe20003fc4070 */
[----:B------:R-:W-:-:S02]  /*8170*/  IMAD R13, R6, R17, R16 ;  /* 0x00000011060d7224 */ /* 0x000fc400078e0210 */
[----:B------:R-:W-:Y:S01]  /*8180*/  IMAD.MOV.U32 R18, RZ, RZ, R14 ;  /* 0x000000ffff127224 */ /* 0x000fe200078e000e */
[----:B------:R-:W-:Y:S01]  /*8190*/  IABS R14, R4 ;  /* 0x00000004000e7213 */ /* 0x000fe20000000000 */
[----:B------:R-:W-:Y:S02]  /*81a0*/  IMAD.MOV.U32 R12, RZ, RZ, R5 ;  /* 0x000000ffff0c7224 */ /* 0x000fe400078e0005 */
[----:B------:R-:W-:Y:S02]  /*81b0*/  @!P0 IMAD.IADD R0, R0, 0x1, -R6 ;  /* 0x0000000100008824 */ /* 0x000fe400078e0a06 */
[----:B------:R-:W-:Y:S01]  /*81c0*/  @!P1 IMAD.MOV R18, RZ, RZ, -R18 ;  /* 0x000000ffff129224 */ /* 0x000fe200078e0a12 */
[C---:B------:R-:W-:Y:S01]  /*81d0*/  ISETP.GT.U32.AND P1, PT, R6.reuse, R13, PT ;  /* 0x0000000d0600720c */ /* 0x040fe20003f24070 */
[----:B------:R-:W-:Y:S01]  /*81e0*/  @!P5 IMAD.MOV R12, RZ, RZ, -R12 ;  /* 0x000000ffff0cd224 */ /* 0x000fe200078e0a0c */
[C---:B------:R-:W-:Y:S01]  /*81f0*/  ISETP.GT.U32.AND P5, PT, R6.reuse, R11, PT ;  /* 0x0000000b0600720c */ /* 0x040fe20003fa4070 */
[----:B------:R-:W-:Y:S01]  /*8200*/  @!P4 IMAD.MOV R7, RZ, RZ, -R7 ;  /* 0x000000ffff07c224 */ /* 0x000fe200078e0a07 */
[----:B------:R-:W-:Y:S01]  /*8210*/  ISETP.GT.U32.AND P0, PT, R6, R0, PT ;  /* 0x000000000600720c */ /* 0x000fe20003f04070 */
[----:B------:R-:W-:Y:S01]  /*8220*/  STL [R1+0x17c], R18 ;  /* 0x00017c1201007387 */ /* 0x000fe20000100800 */
[----:B------:R-:W-:Y:S01]  /*8230*/  ISETP.GE.AND P4, PT, R3, RZ, PT ;  /* 0x000000ff0300720c */ /* 0x000fe20003f86270 */
[----:B------:R-:W-:Y:S01]  /*8240*/  @!P6 IMAD.IADD R15, R15, 0x1, -R6 ;  /* 0x000000010f0fe824 */ /* 0x000fe200078e0a06 */
[----:B------:R-:W-:Y:S01]  /*8250*/  IADD3 R3, R28, 0x66, RZ ;  /* 0x000000661c037810 */ /* 0x000fe20007ffe0ff */
[----:B------:R0:W-:Y:S01]  /*8260*/  STL [R1+0x184], R7 ;  /* 0x0001840701007387 */ /* 0x0001e20000100800 */
[----:B------:R-:W-:-:S03]  /*8270*/  IMAD.HI.U32 R5, R24, R14, RZ ;  /* 0x0000000e18057227 */ /* 0x000fc600078e00ff */
[----:B------:R1:W-:Y:S01]  /*8280*/  STL [R1+0x188], R12 ;  /* 0x0001880c01007387 */ /* 0x0003e20000100800 */
[--C-:B------:R-:W-:Y:S01]  /*8290*/  @!P1 IMAD.IADD R13, R13, 0x1, -R6.reuse ;  /* 0x000000010d0d9824 */ /* 0x100fe200078e0a06 */
[----:B------:R-:W-:Y:S01]  /*82a0*/  ISETP.GE.AND P1, PT, R4, RZ, PT ;  /* 0x000000ff0400720c */ /* 0x000fe20003f26270 */
[--C-:B------:R-:W-:Y:S01]  /*82b0*/  @!P5 IMAD.IADD R11, R11, 0x1, -R6.reuse ;  /* 0x000000010b0bd824 */ /* 0x100fe200078e0a06 */
[----:B------:R-:W-:Y:S01]  /*82c0*/  ISETP.GT.U32.AND P5, PT, R6, R15, PT ;  /* 0x0000000f0600720c */ /* 0x000fe20003fa4070 */
[----:B------:R-:W-:Y:S01]  /*82d0*/  @!P0 IMAD.IADD R0, R0, 0x1, -R6 ;  /* 0x0000000100008824 */ /* 0x000fe200078e0a06 */
[----:B0-----:R-:W-:Y:S01]  /*82e0*/  IABS R7, R3 ;  /* 0x0000000300077213 */ /* 0x001fe20000000000 */
[----:B------:R-:W-:Y:S01]  /*82f0*/  IMAD.MOV R5, RZ, RZ, -R5 ;  /* 0x000000ffff057224 */ /* 0x000fe200078e0a05 */
[----:B------:R-:W-:Y:S01]  /*8300*/  ISETP.GT.U32.AND P6, PT, R6, R13, PT ;  /* 0x0000000d0600720c */ /* 0x000fe20003fc4070 */
[----:B-1----:R-:W-:Y:S01]  /*8310*/  IMAD.MOV.U32 R12, RZ, RZ, R0 ;  /* 0x000000ffff0c7224 */ /* 0x002fe200078e0000 */
[----:B------:R-:W-:Y:S01]  /*8320*/  ISETP.GE.AND P0, PT, R2, RZ, PT ;  /* 0x000000ff0200720c */ /* 0x000fe20003f06270 */
[----:B------:R-:W-:Y:S01]  /*8330*/  IMAD.HI.U32 R4, R24, R7, RZ ;  /* 0x0000000718047227 */ /* 0x000fe200078e00ff */
[----:B------:R-:W-:-:S02]  /*8340*/  IADD3 R2, R28, 0x65, RZ ;  /* 0x000000651c027810 */ /* 0x000fc40007ffe0ff */
[----:B------:R-:W-:Y:S01]  /*8350*/  IADD3 R0, R28, 0x64, RZ ;  /* 0x000000641c007810 */ /* 0x000fe20007ffe0ff */
[----:B------:R-:W-:Y:S02]  /*8360*/  IMAD.MOV R4, RZ, RZ, -R4 ;  /* 0x000000ffff047224 */ /* 0x000fe400078e0a04 */
[----:B------:R-:W-:Y:S01]  /*8370*/  @!P3 IMAD.MOV R12, RZ, RZ, -R12 ;  /* 0x000000ffff0cb224 */ /* 0x000fe200078e0a0c */
[C---:B------:R-:W-:Y:S01]  /*8380*/  ISETP.GT.U32.AND P3, PT, R6.reuse, R11, PT ;  /* 0x0000000b0600720c */ /* 0x040fe20003f64070 */
[C---:B------:R-:W-:Y:S01]  /*8390*/  IMAD R7, R6.reuse, R4, R7 ;  /* 0x0000000406077224 */ /* 0x040fe200078e0207 */
[----:B------:R-:W-:Y:S01]  /*83a0*/  IABS R4, R0 ;  /* 0x0000000000047213 */ /* 0x000fe20000000000 */
[C---:B------:R-:W-:Y:S01]  /*83b0*/  IMAD R14, R6.reuse, R5, R14 ;  /* 0x00000005060e7224 */ /* 0x040fe200078e020e */
[----:B------:R0:W-:Y:S01]  /*83c0*/  STL [R1+0x18c], R12 ;  /* 0x00018c0c01007387 */ /* 0x0001e20000100800 */
[--C-:B------:R-:W-:Y:S01]  /*83d0*/  @!P5 IMAD.IADD R15, R15, 0x1, -R6.reuse ;  /* 0x000000010f0fd824 */ /* 0x100fe200078e0a06 */
[C---:B------:R-:W-:Y:S01]  /*83e0*/  ISETP.GT.U32.AND P5, PT, R6.reuse, R7, PT ;  /* 0x000000070600720c */ /* 0x040fe20003fa4070 */
[----:B------:R-:W-:Y:S01]  /*83f0*/  @!P6 IMAD.IADD R13, R13, 0x1, -R6 ;  /* 0x000000010d0de824 */ /* 0x000fe200078e0a06 */
[----:B------:R-:W-:Y:S01]  /*8400*/  ISETP.GT.U32.AND P6, PT, R6, R14, PT ;  /* 0x0000000e0600720c */ /* 0x000fe20003fc4070 */
[----:B------:R-:W-:Y:S01]  /*8410*/  IMAD.HI.U32 R17, R24, R4, RZ ;  /* 0x0000000418117227 */ /* 0x000fe200078e00ff */
[----:B------:R-:W-:-:S03]  /*8420*/  IABS R5, R2 ;  /* 0x0000000200057213 */ /* 0x000fc60000000000 */
[--C-:B------:R-:W-:Y:S01]  /*8430*/  @!P3 IMAD.IADD R11, R11, 0x1, -R6.reuse ;  /* 0x000000010b0bb824 */ /* 0x100fe200078e0a06 */
[C---:B0-----:R-:W-:Y:S01]  /*8440*/  IADD3 R12, R28.reuse, 0x63, RZ ;  /* 0x000000631c0c7810 */ /* 0x041fe20007ffe0ff */
[----:B------:R-:W-:Y:S01]  /*8450*/  IMAD.MOV.U32 R18, RZ, RZ, R13 ;  /* 0x000000ffff127224 */ /* 0x000fe200078e000d */
[----:B------:R-:W-:Y:S01]  /*8460*/  ISETP.GE.AND P3, PT, R3, RZ, PT ;  /* 0x000000ff0300720c */ /* 0x000fe20003f66270 */
[----:B------:R-:W-:Y:S01]  /*8470*/  IMAD.MOV R13, RZ, RZ, -R17 ;  /* 0x000000ffff0d7224 */ /* 0x000fe200078e0a11 */
[----:B------:R-:W-:Y:S01]  /*8480*/  IABS R16, R12 ;  /* 0x0000000c00107213 */ /* 0x000fe20000000000 */
[--C-:B------:R-:W-:Y:S01]  /*8490*/  @!P5 IMAD.IADD R7, R7, 0x1, -R6.reuse ;  /* 0x000000010707d824 */ /* 0x100fe200078e0a06 */
[----:B------:R-:W-:Y:S01]  /*84a0*/  IADD3 R17, R28, 0x62, RZ ;  /* 0x000000621c117810 */ /* 0x000fe20007ffe0ff */
[----:B------:R-:W-:Y:S01]  /*84b0*/  @!P6 IMAD.IADD R14, R14, 0x1, -R6 ;  /* 0x000000010e0ee824 */ /* 0x000fe200078e0a06 */
[----:B------:R-:W-:Y:S01]  /*84c0*/  ISETP.GE.AND P6, PT, R2, RZ, PT ;  /* 0x000000ff0200720c */ /* 0x000fe20003fc6270 */
[----:B------:R-:W-:Y:S01]  /*84d0*/  IMAD.MOV.U32 R3, RZ, RZ, R16 ;  /* 0x000000ffff037224 */ /* 0x000fe200078e0010 */
[----:B------:R-:W-:Y:S01]  /*84e0*/  ISETP.GT.U32.AND P5, PT, R6, R7, PT ;  /* 0x000000070600720c */ /* 0x000fe20003fa4070 */
[----:B------:R-:W-:-:S04]  /*84f0*/  IMAD.HI.U32 R16, R24, R5, RZ ;  /* 0x0000000518107227 */ /* 0x000fc800078e00ff */
[----:B------:R-:W-:Y:S02]  /*8500*/  IMAD.MOV R16, RZ, RZ, -R16 ;  /* 0x000000ffff107224 */ /* 0x000fe400078e0a10 */
[----:B------:R-:W-:-:S04]  /*8510*/  IMAD.HI.U32 R2, R24, R3, RZ ;  /* 0x0000000318027227 */ /* 0x000fc800078e00ff */
[C---:B------:R-:W-:Y:S02]  /*8520*/  IMAD R5, R6.reuse, R16, R5 ;  /* 0x0000001006057224 */ /* 0x040fe400078e0205 */
[----:B------:R-:W-:Y:S02]  /*8530*/  IMAD.MOV R2, RZ, RZ, -R2 ;  /* 0x000000ffff027224 */ /* 0x000fe400078e0a02 */
[C---:B------:R-:W-:Y:S02]  /*8540*/  IMAD R4, R6.reuse, R13, R4 ;  /* 0x0000000d06047224 */ /* 0x040fe400078e0204 */
[----:B------:R-:W-:Y:S01]  /*8550*/  @!P4 IMAD.MOV R15, RZ, RZ, -R15 ;  /* 0x000000ffff0fc224 */ /* 0x000fe200078e0a0f */
[C---:B------:R-:W-:Y:S01]  /*8560*/  ISETP.GT.U32.AND P4, PT, R6.reuse, R5, PT ;  /* 0x000000050600720c */ /* 0x040fe20003f84070 */
[----:B------:R-:W-:Y:S01]  /*8570*/  @!P2 IMAD.MOV R18, RZ, RZ, -R18 ;  /* 0x000000ffff12a224 */ /* 0x000fe200078e0a12 */
[C---:B------:R-:W-:Y:S01]  /*8580*/  ISETP.GT.U32.AND P2, PT, R6.reuse, R14, PT ;  /* 0x0000000e0600720c */ /* 0x040fe20003f44070 */
[C---:B------:R-:W-:Y:S01]  /*8590*/  IMAD R3, R6.reuse, R2, R3 ;  /* 0x0000000206037224 */ /* 0x040fe200078e0203 */
[----:B------:R-:W-:Y:S01]  /*85a0*/  IABS R2, R17 ;  /* 0x0000001100027213 */ /* 0x000fe20000000000 */
[----:B------:R-:W-:Y:S01]  /*85b0*/  @!P0 IMAD.MOV R11, RZ, RZ, -R11 ;  /* 0x000000ffff0b8224 */ /* 0x000fe200078e0a0b */
[C---:B------:R-:W-:Y:S01]  /*85c0*/  ISETP.GT.U32.AND P0, PT, R6.reuse, R4, PT ;  /* 0x000000040600720c */ /* 0x040fe20003f04070 */
[----:B------:R-:W-:Y:S01]  /*85d0*/  @!P5 IMAD.IADD R7, R7, 0x1, -R6 ;  /* 0x000000010707d824 */ /* 0x000fe200078e0a06 */
[----:B------:R-:W-:Y:S01]  /*85e0*/  ISETP.GT.U32.AND P5, PT, R6, R3, PT ;  /* 0x000000030600720c */ /* 0x000fe20003fa4070 */
[----:B------:R-:W-:Y:S01]  /*85f0*/  STL [R1+0x180], R18 ;  /* 0x0001801201007387 */ /* 0x000fe20000100800 */
[----:B------:R-:W-:-:S03]  /*8600*/  IMAD.HI.U32 R13, R24, R2, RZ ;  /* 0x00000002180d7227 */ /* 0x000fc600078e00ff */
[----:B------:R-:W-:Y:S01]  /*8610*/  STL [R1+0x170], R15 ;  /* 0x0001700f01007387 */ /* 0x000fe20000100800 */
[--C-:B------:R-:W-:Y:S01]  /*8620*/  @!P4 IMAD.IADD R5, R5, 0x1, -R6.reuse ;  /* 0x000000010505c824 */ /* 0x100fe200078e0a06 */
[----:B------:R-:W-:Y:S01]  /*8630*/  ISETP.GE.AND P4, PT, R12, RZ, PT ;  /* 0x000000ff0c00720c */ /* 0x000fe20003f86270 */
[--C-:B------:R-:W-:Y:S01]  /*8640*/  @!P2 IMAD.IADD R14, R14, 0x1, -R6.reuse ;  /* 0x000000010e0ea824 */ /* 0x100fe200078e0a06 */
[----:B------:R0:W-:Y:S01]  /*8650*/  STL [R1+0x174], R11 ;  /* 0x0001740b01007387 */ /* 0x0001e20000100800 */
[----:B------:R-:W-:Y:S01]  /*8660*/  ISETP.GE.AND P2, PT, R0, RZ, PT ;  /* 0x000000ff0000720c */ /* 0x000fe20003f46270 */
[--C-:B------:R-:W-:Y:S01]  /*8670*/  @!P0 IMAD.IADD R4, R4, 0x1, -R6.reuse ;  /* 0x0000000104048824 */ /* 0x100fe200078e0a06 */
[----:B------:R-:W-:Y:S01]  /*8680*/  ISETP.GT.U32.AND P0, PT, R6, R5, PT ;  /* 0x000000050600720c */ /* 0x000fe20003f04070 */
[----:B------:R-:W-:Y:S01]  /*8690*/  @!P5 IMAD.IADD R3, R3, 0x1, -R6 ;  /* 0x000000010303d824 */ /* 0x000fe200078e0a06 */
[----:B------:R-:W-:Y:S01]  /*86a0*/  IADD3 R12, R28, 0x60, RZ ;  /* 0x000000601c0c7810 */ /* 0x000fe20007ffe0ff */
[----:B------:R-:W-:Y:S01]  /*86b0*/  IMAD.MOV R13, RZ, RZ, -R13 ;  /* 0x000000ffff0d7224 */ /* 0x000fe200078e0a0d */
[C---:B------:R-:W-:Y:S01]  /*86c0*/  ISETP.GT.U32.AND P5, PT, R6.reuse, R4, PT ;  /* 0x000000040600720c */ /* 0x040fe20003fa4070 */
[----:B------:R-:W-:Y:S01]  /*86d0*/  IMAD.MOV.U32 R16, RZ, RZ, R14 ;  /* 0x000000ffff107224 */ /* 0x000fe200078e000e */
[----:B------:R-:W-:Y:S01]  /*86e0*/  IABS R14, R12 ;  /* 0x0000000c000e7213 */ /* 0x000fe20000000000 */
[----:B------:R-:W-:Y:S01]  /*86f0*/  IMAD R2, R6, R13, R2 ;  /* 0x0000000d06027224 */ /* 0x000fe200078e0202 */
[----:B0-----:R-:W-:Y:S01]  /*8700*/  IADD3 R11, R28, 0x61, RZ ;  /* 0x000000611c0b7810 */ /* 0x001fe20007ffe0ff */
[----:B------:R-:W-:Y:S01]  /*8710*/  @!P1 IMAD.MOV R16, RZ, RZ, -R16 ;  /* 0x000000ffff109224 */ /* 0x000fe200078e0a10 */
[----:B------:R-:W-:Y:S01]  /*8720*/  ISETP.GT.U32.AND P1, PT, R6, R3, PT ;  /* 0x000000030600720c */ /* 0x000fe20003f24070 */
[----:B------:R-:W-:Y:S01]  /*8730*/  IMAD.HI.U32 R18, R24, R14, RZ ;  /* 0x0000000e18127227 */ /* 0x000fe200078e00ff */
[----:B------:R-:W-:-:S02]  /*8740*/  IABS R0, R11 ;  /* 0x0000000b00007213 */ /* 0x000fc40000000000 */
[----:B------:R-:W-:Y:S01]  /*8750*/  IADD3 R13, R28, 0x5f, RZ ;  /* 0x0000005f1c0d7810 */ /* 0x000fe20007ffe0ff */
[--C-:B------:R-:W-:Y:S01]  /*8760*/  @!P0 IMAD.IADD R5, R5, 0x1, -R6.reuse ;  /* 0x0000000105058824 */ /* 0x100fe200078e0a06 */
[----:B------:R-:W-:Y:S01]  /*8770*/  ISETP.GT.U32.AND P0, PT, R6, R2, PT ;  /* 0x000000020600720c */ /* 0x000fe20003f04070 */
[----:B------:R-:W-:Y:S01]  /*8780*/  IMAD.HI.U32 R15, R24, R0, RZ ;  /* 0x00000000180f7227 */ /* 0x000fe200078e00ff */
[----:B------:R0:W-:Y:S03]  /*8790*/  STL [R1+0x178], R16 ;  /* 0x0001781001007387 */ /* 0x0001e60000100800 */
[----:B------:R-:W-:Y:S02]  /*87a0*/  IMAD.MOV R15, RZ, RZ, -R15 ;  /* 0x000000ffff0f7224 */ /* 0x000fe400078e0a0f */
[----:B------:R-:W-:Y:S02]  /*87b0*/  @!P5 IMAD.IADD R4, R4, 0x1, -R6 ;  /* 0x000000010404d824 */ /* 0x000fe400078e0a06 */
[----:B------:R-:W-:Y:S01]  /*87c0*/  IMAD R0, R6, R15, R0 ;  /* 0x0000000f06007224 */ /* 0x000fe200078e0200 */
[----:B------:R-:W-:Y:S01]  /*87d0*/  IADD3 R15, R28, 0x5e, RZ ;  /* 0x0000005e1c0f7810 */ /* 0x000fe20007ffe0ff */
[--C-:B------:R-:W-:Y:S01]  /*87e0*/  @!P1 IMAD.IADD R3, R3, 0x1, -R6.reuse ;  /* 0x0000000103039824 */ /* 0x100fe200078e0a06 */
[----:B------:R-:W-:Y:S01]  /*87f0*/  ISETP.GE.AND P1, PT, R17, RZ, PT ;  /* 0x000000ff1100720c */ /* 0x000fe20003f26270 */
[----:B------:R-:W-:Y:S01]  /*8800*/  @!P0 IMAD.IADD R2, R2, 0x1, -R6 ;  /* 0x0000000102028824 */ /* 0x000fe200078e0a06 */
[C---:B------:R-:W-:Y:S01]  /*8810*/  ISETP.GT.U32.AND P5, PT, R6.reuse, R0, PT ;  /* 0x000000000600720c */ /* 0x040fe20003fa4070 */
[----:B------:R-:W-:Y:S01]  /*8820*/  IMAD.MOV R17, RZ, RZ, -R18 ;  /* 0x000000ffff117224 */ /* 0x000fe200078e0a12 */
[----:B0-----:R-:W-:Y:S01]  /*8830*/  IABS R16, R13 ;  /* 0x0000000d00107213 */ /* 0x001fe20000000000 */
[----:B------:R-:W-:Y:S01]  /*8840*/  @!P3 IMAD.MOV R7, RZ, RZ, -R7 ;  /* 0x000000ffff07b224 */ /* 0x000fe200078e0a07 */
[----:B------:R-:W-:Y:S01]  /*8850*/  IABS R18, R15 ;  /* 0x0000000f00127213 */ /* 0x000fe20000000000 */
[----:B------:R-:W-:Y:S01]  /*8860*/  @!P6 IMAD.MOV R5, RZ, RZ, -R5 ;  /* 0x000000ffff05e224 */ /* 0x000fe200078e0a05 */
[----:B------:R-:W-:Y:S01]  /*8870*/  ISETP.GE.AND P0, PT, R11, RZ, PT ;  /* 0x000000ff0b00720c */ /* 0x000fe20003f06270 */
[----:B------:R-:W-:Y:S01]  /*8880*/  @!P2 IMAD.MOV R4, RZ, RZ, -R4 ;  /* 0x000000ffff04a224 */ /* 0x000fe200078e0a04 */
[----:B------:R-:W-:Y:S01]  /*8890*/  STL [R1+0x16c], R7 ;  /* 0x00016c0701007387 */ /* 0x000fe20000100800 */
[----:B------:R-:W-:Y:S01]  /*88a0*/  IMAD R14, R6, R17, R14 ;  /* 0x00000011060e7224 */ /* 0x000fe200078e020e */
[----:B------:R-:W-:Y:S01]  /*88b0*/  ISETP.GE.AND P2, PT, R12, RZ, PT ;  /* 0x000000ff0c00720c */ /* 0x000fe20003f46270 */
[----:B------:R-:W-:Y:S01]  /*88c0*/  @!P4 IMAD.MOV R3, RZ, RZ, -R3 ;  /* 0x000000ffff03c224 */ /* 0x000fe200078e0a03 */
[----:B------:R0:W-:Y:S01]  /*88d0*/  STL [R1+0x168], R5 ;  /* 0x0001680501007387 */ /* 0x0001e20000100800 */
[----:B------:R-:W-:Y:S01]  /*88e0*/  @!P5 IMAD.IADD R0, R0, 0x1, -R6 ;  /* 0x000000010000d824 */ /* 0x000fe200078e0a06 */
[----:B------:R-:W-:Y:S01]  /*88f0*/  ISETP.GT.U32.AND P5, PT, R6, R2, PT ;  /* 0x000000020600720c */ /* 0x000fe20003fa4070 */
[----:B------:R-:W-:Y:S01]  /*8900*/  IMAD.HI.U32 R19, R24, R16, RZ ;  /* 0x0000001018137227 */ /* 0x000fe200078e00ff */
[----:B------:R1:W-:Y:S01]  /*8910*/  STL [R1+0x164], R4 ;  /* 0x0001640401007387 */ /* 0x0003e20000100800 */
[----:B------:R-:W-:-:S02]  /*8920*/  ISETP.GT.U32.AND P6, PT, R6, R14, PT ;  /* 0x0000000e0600720c */ /* 0x000fc40003fc4070 */
[----:B------:R-:W-:Y:S01]  /*8930*/  ISETP.GT.U32.AND P3, PT, R6, R0, PT ;  /* 0x000000000600720c */ /* 0x000fe20003f64070 */
[----:B------:R2:W-:Y:S01]  /*8940*/  STL [R1+0x160], R3 ;  /* 0x0001600301007387 */ /* 0x0005e20000100800 */
[----:B------:R-:W-:Y:S01]  /*8950*/  IMAD.MOV R19, RZ, RZ, -R19 ;  /* 0x000000ffff137224 */ /* 0x000fe200078e0a13 */
[C---:B0-----:R-:W-:Y:S02]  /*8960*/  IADD3 R5, R28.reuse, 0x5d, RZ ;  /* 0x0000005d1c057810 */ /* 0x041fe40007ffe0ff */
[----:B------:R-:W-:Y:S01]  /*8970*/  IADD3 R7, R28, 0x5c, RZ ;  /* 0x0000005c1c077810 */ /* 0x000fe20007ffe0ff */
[----:B-1----:R-:W-:Y:S01]  /*8980*/  IMAD R4, R6, R19, R16 ;  /* 0x0000001306047224 */ /* 0x002fe200078e0210 */
[----:B------:R-:W-:Y:S01]  /*8990*/  IABS R12, R5 ;  /* 0x00000005000c7213 */ /* 0x000fe20000000000 */
[----:B------:R-:W-:Y:S01]  /*89a0*/  @!P5 IMAD.IADD R2, R2, 0x1, -R6 ;  /* 0x000000010202d824 */ /* 0x000fe200078e0a06 */
[----:B------:R-:W-:Y:S01]  /*89b0*/  ISETP.GE.AND P4, PT, R13, RZ, PT ;  /* 0x000000ff0d00720c */ /* 0x000fe20003f86270 */
[----:B--2---:R-:W-:Y:S01]  /*89c0*/  IMAD.HI.U32 R3, R24, R18, RZ ;  /* 0x0000001218037227 */ /* 0x004fe200078e00ff */
[----:B------:R-:W-:-:S02]  /*89d0*/  IABS R16, R7 ;  /* 0x0000000700107213 */ /* 0x000fc40000000000 */
[----:B------:R-:W-:Y:S01]  /*89e0*/  ISETP.GE.AND P5, PT, R15, RZ, PT ;  /* 0x000000ff0f00720c */ /* 0x000fe20003fa6270 */
[----:B------:R-:W-:Y:S02]  /*89f0*/  IMAD.MOV R3, RZ, RZ, -R3 ;  /* 0x000000ffff037224 */ /* 0x000fe400078e0a03 */
[----:B------:R-:W-:Y:S01]  /*8a00*/  @!P3 IMAD.IADD R0, R0, 0x1, -R6 ;  /* 0x000000010000b824 */ /* 0x000fe200078e0a06 */
[C---:B------:R-:W-:Y:S01]  /*8a10*/  ISETP.GT.U32.AND P3, PT, R6.reuse, R4, PT ;  /* 0x000000040600720c */ /* 0x040fe20003f64070 */
[----:B------:R-:W-:Y:S02]  /*8a20*/  IMAD R3, R6, R3, R18 ;  /* 0x0000000306037224 */ /* 0x000fe400078e0212 */
[----:B------:R-:W-:Y:S02]  /*8a30*/  IMAD.MOV.U32 R17, RZ, RZ, R2 ;  /* 0x000000ffff117224 */ /* 0x000fe400078e0002 */
[----:B------:R-:W-:Y:S02]  /*8a40*/  @!P6 IMAD.IADD R14, R14, 0x1, -R6 ;  /* 0x000000010e0ee824 */ /* 0x000fe400078e0a06 */
[----:B------:R-:W-:Y:S01]  /*8a50*/  @!P1 IMAD.MOV R17, RZ, RZ, -R17 ;  /* 0x000000ffff119224 */ /* 0x000fe200078e0a11 */
[C---:B------:R-:W-:Y:S01]  /*8a60*/  ISETP.GT.U32.AND P1, PT, R6.reuse, R3, PT ;  /* 0x000000030600720c */ /* 0x040fe20003f24070 */
[----:B------:R-:W-:Y:S01]  /*8a70*/  IMAD.MOV.U32 R11, RZ, RZ, R0 ;  /* 0x000000ffff0b7224 */ /* 0x000fe200078e0000 */
[----:B------:R-:W-:Y:S01]  /*8a80*/  ISETP.GT.U32.AND P6, PT, R6, R14, PT ;  /* 0x0000000e0600720c */ /* 0x000fe20003fc4070 */
[----:B------:R-:W-:Y:S01]  /*8a90*/  IMAD.HI.U32 R2, R24, R12, RZ ;  /* 0x0000000c18027227 */ /* 0x000fe200078e00ff */
[----:B------:R-:W-:Y:S01]  /*8aa0*/  IADD3 R0, R28, 0x5b, RZ ;  /* 0x0000005b1c007810 */ /* 0x000fe20007ffe0ff */
[----:B------:R-:W-:Y:S02]  /*8ab0*/  STL [R1+0x150], R17 ;  /* 0x0001501101007387 */ /* 0x000fe40000100800 */
[----:B------:R-:W-:Y:S01]  /*8ac0*/  @!P3 IMAD.IADD R4, R4, 0x1, -R6 ;  /* 0x000000010404b824 */ /* 0x000fe200078e0a06 */
[----:B------:R-:W-:Y:S01]  /*8ad0*/  IABS R13, R0 ;  /* 0x00000000000d7213 */ /* 0x000fe20000000000 */
[----:B------:R-:W-:Y:S01]  /*8ae0*/  @!P0 IMAD.MOV R11, RZ, RZ, -R11 ;  /* 0x000000ffff0b8224 */ /* 0x000fe200078e0a0b */
[----:B------:R-:W-:Y:S01]  /*8af0*/  ISETP.GE.AND P0, PT, R5, RZ, PT ;  /* 0x000000ff0500720c */ /* 0x000fe20003f06270 */
[----:B------:R-:W-:Y:S01]  /*8b00*/  IMAD.MOV R5, RZ, RZ, -R2 ;  /* 0x000000ffff057224 */ /* 0x000fe200078e0a02 */
[----:B------:R-:W-:Y:S01]  /*8b10*/  ISETP.GT.U32.AND P3, PT, R6, R4, PT ;  /* 0x000000040600720c */ /* 0x000fe20003f64070 */
[--C-:B------:R-:W-:Y:S01]  /*8b20*/  @!P1 IMAD.IADD R3, R3, 0x1, -R6.reuse ;  /* 0x0000000103039824 */ /* 0x100fe200078e0a06 */
[----:B------:R0:W-:Y:S01]  /*8b30*/  STL [R1+0x120], R11 ;  /* 0x0001200b01007387 */ /* 0x0001e20000100800 */
[----:B------:R-:W-:Y:S01]  /*8b40*/  @!P6 IMAD.IADD R14, R14, 0x1, -R6 ;  /* 0x000000010e0ee824 */ /* 0x000fe200078e0a06 */
[----:B------:R-:W-:Y:S01]  /*8b50*/  ISETP.GE.AND P6, PT, R7, RZ, PT ;  /* 0x000000ff0700720c */ /* 0x000fe20003fc6270 */
[C---:B------:R-:W-:Y:S01]  /*8b60*/  IMAD R12, R6.reuse, R5, R12 ;  /* 0x00000005060c7224 */ /* 0x040fe200078e020c */
[----:B------:R-:W-:Y:S01]  /*8b70*/  ISETP.GT.U32.AND P1, PT, R6, R3, PT ;  /* 0x000000030600720c */ /* 0x000fe20003f24070 */
[----:B------:R-:W-:Y:S01]  /*8b80*/  IMAD.HI.U32 R2, R24, R16, RZ ;  /* 0x0000001018027227 */ /* 0x000fe200078e00ff */
[----:B------:R-:W-:-:S03]  /*8b90*/  IADD3 R7, R28, 0x58, RZ ;  /* 0x000000581c077810 */ /* 0x000fc60007ffe0ff */
[----:B------:R-:W-:Y:S02]  /*8ba0*/  IMAD.MOV R2, RZ, RZ, -R2 ;  /* 0x000000ffff027224 */ /* 0x000fe400078e0a02 */
[----:B0-----:R-:W-:Y:S01]  /*8bb0*/  IMAD.MOV.U32 R11, RZ, RZ, R14 ;  /* 0x000000ffff0b7224 */ /* 0x001fe200078e000e */
[----:B------:R-:W-:Y:S01]  /*8bc0*/  IADD3 R14, R28, 0x5a, RZ ;  /* 0x0000005a1c0e7810 */ /* 0x000fe20007ffe0ff */
[----:B------:R-:W-:Y:S01]  /*8bd0*/  @!P3 IMAD.IADD R4, R4, 0x1, -R6 ;  /* 0x000000010404b824 */ /* 0x000fe200078e0a06 */
[----:B------:R-:W-:Y:S01]  /*8be0*/  ISETP.GT.U32.AND P3, PT, R6, R12, PT ;  /* 0x0000000c0600720c */ /* 0x000fe20003f64070 */
[----:B------:R-:W-:Y:S01]  /*8bf0*/  @!P2 IMAD.MOV R11, RZ, RZ, -R11 ;  /* 0x000000ffff0ba224 */ /* 0x000fe200078e0a0b */
[----:B------:R-:W-:Y:S01]  /*8c00*/  ISETP.GE.AND P2, PT, R0, RZ, PT ;  /* 0x000000ff0000720c */ /* 0x000fe20003f46270 */
[----:B------:R-:W-:-:S03]  /*8c10*/  IMAD.HI.U32 R0, R24, R13, RZ ;  /* 0x0000000d18007227 */ /* 0x000fc600078e00ff */
[----:B------:R0:W-:Y:S01]  /*8c20*/  STL [R1+0x12c], R11 ;  /* 0x00012c0b01007387 */ /* 0x0001e20000100800 */
[----:B------:R-:W-:Y:S02]  /*8c30*/  IMAD.MOV R0, RZ, RZ, -R0 ;  /* 0x000000ffff007224 */ /* 0x000fe400078e0a00 */
[----:B------:R-:W-:Y:S01]  /*8c40*/  @!P1 IMAD.IADD R3, R3, 0x1, -R6 ;  /* 0x0000000103039824 */ /* 0x000fe200078e0a06 */
[----:B------:R-:W-:Y:S01]  /*8c50*/  ISETP.GE.AND P1, PT, R14, RZ, PT ;  /* 0x000000ff0e00720c */ /* 0x000fe20003f26270 */
[C---:B------:R-:W-:Y:S01]  /*8c60*/  IMAD R16, R6.reuse, R2, R16 ;  /* 0x0000000206107224 */ /* 0x040fe200078e0210 */
[----:B------:R-:W-:Y:S01]  /*8c70*/  IABS R14, R14 ;  /* 0x0000000e000e7213 */ /* 0x000fe20000000000 */
[----:B------:R-:W-:Y:S01]  /*8c80*/  IMAD.MOV.U32 R5, RZ, RZ, R4 ;  /* 0x000000ffff057224 */ /* 0x000fe200078e0004 */
[----:B------:R-:W-:Y:S01]  /*8c90*/  IABS R4, R7 ;  /* 0x0000000700047213 */ /* 0x000fe20000000000 */
[----:B------:R-:W-:Y:S01]  /*8ca0*/  IMAD R13, R6, R0, R13 ;  /* 0x00000000060d7224 */ /* 0x000fe200078e020d */
[C---:B0-----:R-:W-:Y:S01]  /*8cb0*/  IADD3 R11, R28.reuse, 0x59, RZ ;  /* 0x000000591c0b7810 */ /* 0x041fe20007ffe0ff */
[----:B------:R-:W-:Y:S01]  /*8cc0*/  IMAD.MOV.U32 R17, RZ, RZ, R3 ;  /* 0x000000ffff117224 */ /* 0x000fe200078e0003 */
[----:B------:R-:W-:Y:S01]  /*8cd0*/  IADD3 R2, R28, 0x57, RZ ;  /* 0x000000571c027810 */ /* 0x000fe20007ffe0ff */
[----:B------:R-:W-:Y:S01]  /*8ce0*/  @!P4 IMAD.MOV R5, RZ, RZ, -R5 ;  /* 0x000000ffff05c224 */ /* 0x000fe200078e0a05 */
[C---:B------:R-:W-:Y:S01]  /*8cf0*/  ISETP.GT.U32.AND P4, PT, R6.reuse, R16, PT ;  /* 0x000000100600720c */ /* 0x040fe20003f84070 */
[----:B------:R-:W-:Y:S01]  /*8d00*/  @!P5 IMAD.MOV R17, RZ, RZ, -R17 ;  /* 0x000000ffff11d224 */ /* 0x000fe200078e0a11 */
[----:B------:R-:W-:Y:S01]  /*8d10*/  ISETP.GT.U32.AND P5, PT, R6, R13, PT ;  /* 0x0000000d0600720c */ /* 0x000fe20003fa4070 */
[----:B------:R-:W-:Y:S01]  /*8d20*/  @!P3 IMAD.IADD R12, R12, 0x1, -R6 ;  /* 0x000000010c0cb824 */ /* 0x000fe200078e0a06 */
[----:B------:R0:W-:Y:S01]  /*8d30*/  STL [R1+0x158], R5 ;  /* 0x0001580501007387 */ /* 0x0001e20000100800 */
[----:B------:R-:W-:-:S03]  /*8d40*/  IMAD.HI.U32 R0, R24, R14, RZ ;  /* 0x0000000e18007227 */ /* 0x000fc600078e00ff */
[----:B------:R-:W-:Y:S01]  /*8d50*/  ISETP.GT.U32.AND P3, PT, R6, R12, PT ;  /* 0x0000000c0600720c */ /* 0x000fe20003f64070 */
[----:B------:R-:W-:Y:S01]  /*8d60*/  IMAD.MOV R3, RZ, RZ, -R0 ;  /* 0x000000ffff037224 */ /* 0x000fe200078e0a00 */
[----:B------:R1:W-:Y:S03]  /*8d70*/  STL [R1+0x154], R17 ;  /* 0x0001541101007387 */ /* 0x0003e60000100800 */
[--C-:B------:R-:W-:Y:S01]  /*8d80*/  @!P4 IMAD.IADD R16, R16, 0x1, -R6.reuse ;  /* 0x000000011010c824 */ /* 0x100fe200078e0a06 */
[----:B0-----:R-:W-:Y:S01]  /*8d90*/  IABS R5, R11 ;  /* 0x0000000b00057213 */ /* 0x001fe20000000000 */
[----:B------:R-:W-:Y:S02]  /*8da0*/  @!P5 IMAD.IADD R13, R13, 0x1, -R6 ;  /* 0x000000010d0dd824 */ /* 0x000fe400078e0a06 */
[C---:B------:R-:W-:Y:S01]  /*8db0*/  IMAD R14, R6.reuse, R3, R14 ;  /* 0x00000003060e7224 */ /* 0x040fe200078e020e */
[----:B------:R-:W-:Y:S01]  /*8dc0*/  ISETP.GT.U32.AND P4, PT, R6, R16, PT ;  /* 0x000000100600720c */ /* 0x000fe20003f84070 */
[----:B------:R-:W-:Y:S01]  /*8dd0*/  IMAD.HI.U32 R15, R24, R5, RZ ;  /* 0x00000005180f7227 */ /* 0x000fe200078e00ff */
[----:B------:R-:W-:-:S02]  /*8de0*/  ISETP.GT.U32.AND P5, PT, R6, R13, PT ;  /* 0x0000000d0600720c */ /* 0x000fc40003fa4070 */
[----:B------:R-:W-:Y:S01]  /*8df0*/  IADD3 R3, R28, 0x56, RZ ;  /* 0x000000561c037810 */ /* 0x000fe20007ffe0ff */
[----:B------:R-:W-:Y:S02]  /*8e00*/  IMAD.MOV R0, RZ, RZ, -R15 ;  /* 0x000000ffff007224 */ /* 0x000fe400078e0a0f */
[----:B------:R-:W-:Y:S01]  /*8e10*/  @!P3 IMAD.IADD R12, R12, 0x1, -R6 ;  /* 0x000000010c0cb824 */ /* 0x000fe200078e0a06 */
[----:B------:R-:W-:Y:S01]  /*8e20*/  ISETP.GE.AND P3, PT, R11, RZ, PT ;  /* 0x000000ff0b00720c */ /* 0x000fe20003f66270 */
[----:B------:R-:W-:Y:S01]  /*8e30*/  IMAD R5, R6, R0, R5 ;  /* 0x0000000006057224 */ /* 0x000fe200078e0205 */
[----:B------:R-:W-:Y:S01]  /*8e40*/  IABS R11, R2 ;  /* 0x00000002000b7213 */ /* 0x000fe20000000000 */
[----:B------:R-:W-:-:S04]  /*8e50*/  IMAD.HI.U32 R0, R24, R4, RZ ;  /* 0x0000000418007227 */ /* 0x000fc800078e00ff */
[----:B------:R-:W-:Y:S02]  /*8e60*/  IMAD.MOV R0, RZ, RZ, -R0 ;  /* 0x000000ffff007224 */ /* 0x000fe400078e0a00 */
[----:B------:R-:W-:Y:S01]  /*8e70*/  IMAD.MOV.U32 R18, RZ, RZ, R12 ;  /* 0x000000ffff127224 */ /* 0x000fe200078e000c */
[----:B------:R-:W-:Y:S01]  /*8e80*/  IABS R12, R3 ;  /* 0x00000003000c7213 */ /* 0x000fe20000000000 */
[----:B------:R-:W-:Y:S01]  /*8e90*/  IMAD R0, R6, R0, R4 ;  /* 0x0000000006007224 */ /* 0x000fe200078e0204 */
[----:B------:R-:W-:Y:S01]  /*8ea0*/  IADD3 R4, R28, 0x55, RZ ;  /* 0x000000551c047810 */ /* 0x000fe20007ffe0ff */
[----:B------:R-:W-:Y:S01]  /*8eb0*/  @!P0 IMAD.MOV R18, RZ, RZ, -R18 ;  /* 0x000000ffff128224 */ /* 0x000fe200078e0a12 */
[----:B------:R-:W-:Y:S01]  /*8ec0*/  ISETP.GT.U32.AND P0, PT, R6, R5, PT ;  /* 0x000000050600720c */ /* 0x000fe20003f04070 */
[--C-:B------:R-:W-:Y:S01]  /*8ed0*/  @!P4 IMAD.IADD R16, R16, 0x1, -R6.reuse ;  /* 0x000000011010c824 */ /* 0x100fe200078e0a06 */
[C---:B------:R-:W-:Y:S01]  /*8ee0*/  ISETP.GT.U32.AND P4, PT, R6.reuse, R14, PT ;  /* 0x0000000e0600720c */ /* 0x040fe20003f84070 */
[----:B------:R-:W-:Y:S01]  /*8ef0*/  @!P5 IMAD.IADD R13, R13, 0x1, -R6 ;  /* 0x000000010d0dd824 */ /* 0x000fe200078e0a06 */
[----:B------:R-:W-:Y:S01]  /*8f00*/  ISETP.GT.U32.AND P5, PT, R6, R0, PT ;  /* 0x000000000600720c */ /* 0x000fe20003fa4070 */
[----:B------:R-:W-:Y:S01]  /*8f10*/  IMAD.HI.U32 R15, R24, R11, RZ ;  /* 0x0000000b180f7227 */ /* 0x000fe200078e00ff */
[----:B------:R-:W-:Y:S03]  /*8f20*/  STL [R1+0x140], R18 ;  /* 0x0001401201007387 */ /* 0x000fe60000100800 */
[----:B-1----:R-:W-:-:S02]  /*8f30*/  IMAD.MOV.U32 R17, RZ, RZ, R16 ;  /* 0x000000ffff117224 */ /* 0x002fc400078e0010 */
[----:B------:R-:W-:Y:S02]  /*8f40*/  IMAD.MOV R15, RZ, RZ, -R15 ;  /* 0x000000ffff0f7224 */ /* 0x000fe400078e0a0f */
[--C-:B------:R-:W-:Y:S02]  /*8f50*/  @!P0 IMAD.IADD R5, R5, 0x1, -R6.reuse ;  /* 0x0000000105058824 */ /* 0x100fe400078e0a06 */
[----:B------:R-:W-:Y:S01]  /*8f60*/  @!P6 IMAD.MOV R17, RZ, RZ, -R17 ;  /* 0x000000ffff11e224 */ /* 0x000fe200078e0a11 */
[----:B------:R-:W-:Y:S01]  /*8f70*/  ISETP.GE.AND P6, PT, R7, RZ, PT ;  /* 0x000000ff0700720c */ /* 0x000fe20003fc6270 */
[--C-:B------:R-:W-:Y:S01]  /*8f80*/  @!P4 IMAD.IADD R14, R14, 0x1, -R6.reuse ;  /* 0x000000010e0ec824 */ /* 0x100fe200078e0a06 */
[----:B------:R-:W-:Y:S01]  /*8f90*/  IABS R7, R4 ;  /* 0x0000000400077213 */ /* 0x000fe20000000000 */
[----:B------:R-:W-:Y:S01]  /*8fa0*/  @!P5 IMAD.IADD R0, R0, 0x1, -R6 ;  /* 0x000000010000d824 */ /* 0x000fe200078e0a06 */
[C---:B------:R-:W-:Y:S01]  /*8fb0*/  ISETP.GT.U32.AND P0, PT, R6.reuse, R5, PT ;  /* 0x000000050600720c */ /* 0x040fe20003f04070 */
[C---:B------:R-:W-:Y:S01]  /*8fc0*/  IMAD R11, R6.reuse, R15, R11 ;  /* 0x0000000f060b7224 */ /* 0x040fe200078e020b */
[----:B------:R-:W-:Y:S01]  /*8fd0*/  ISETP.GT.U32.AND P4, PT, R6, R14, PT ;  /* 0x0000000e0600720c */ /* 0x000fe20003f84070 */
[----:B------:R-:W-:Y:S01]  /*8fe0*/  IMAD.HI.U32 R15, R24, R12, RZ ;  /* 0x0000000c180f7227 */ /* 0x000fe200078e00ff */
[----:B------:R-:W-:Y:S01]  /*8ff0*/  ISETP.GT.U32.AND P5, PT, R6, R0, PT ;  /* 0x000000000600720c */ /* 0x000fe20003fa4070 */
[----:B------:R-:W-:Y:S02]  /*9000*/  STL [R1+0x134], R17 ;  /* 0x0001341101007387 */ /* 0x000fe40000100800 */
[----:B------:R-:W-:-:S02]  /*9010*/  IMAD.MOV.U32 R16, RZ, RZ, R13 ;  /* 0x000000ffff107224 */ /* 0x000fc400078e000d */
[----:B------:R-:W-:Y:S02]  /*9020*/  IMAD.MOV R15, RZ, RZ, -R15 ;  /* 0x000000ffff0f7224 */ /* 0x000fe400078e0a0f */
[----:B------:R-:W-:-:S04]  /*9030*/  IMAD.HI.U32 R13, R24, R7, RZ ;  /* 0x00000007180d7227 */ /* 0x000fc800078e00ff */
[C---:B------:R-:W-:Y:S02]  /*9040*/  IMAD R12, R6.reuse, R15, R12 ;  /* 0x0000000f060c7224 */ /* 0x040fe400078e020c */
[----:B------:R-:W-:Y:S02]  /*9050*/  IMAD.MOV R13, RZ, RZ, -R13 ;  /* 0x000000ffff0d7224 */ /* 0x000fe400078e0a0d */
[----:B------:R-:W-:Y:S01]  /*9060*/  @!P2 IMAD.MOV R16, RZ, RZ, -R16 ;  /* 0x000000ffff10a224 */ /* 0x000fe200078e0a10 */
[C---:B------:R-:W-:Y:S01]  /*9070*/  ISETP.GT.U32.AND P2, PT, R6.reuse, R11, PT ;  /* 0x0000000b0600720c */ /* 0x040fe20003f44070 */
[--C-:B------:R-:W-:Y:S01]  /*9080*/  @!P0 IMAD.IADD R5, R5, 0x1, -R6.reuse ;  /* 0x0000000105058824 */ /* 0x100fe200078e0a06 */
[C---:B------:R-:W-:Y:S01]  /*9090*/  ISETP.GT.U32.AND P0, PT, R6.reuse, R12, PT ;  /* 0x0000000c0600720c */ /* 0x040fe20003f04070 */
[----:B------:R-:W-:Y:S01]  /*90a0*/  IMAD R7, R6, R13, R7 ;  /* 0x0000000d06077224 */ /* 0x000fe200078e0207 */
[----:B------:R0:W-:Y:S01]  /*90b0*/  STL [R1+0x13c], R16 ;  /* 0x00013c1001007387 */ /* 0x0001e20000100800 */
[--C-:B------:R-:W-:Y:S01]  /*90c0*/  @!P4 IMAD.IADD R14, R14, 0x1, -R6.reuse ;  /* 0x000000010e0ec824 */ /* 0x100fe200078e0a06 */
[----:B------:R-:W-:Y:S01]  /*90d0*/  ISETP.GE.AND P4, PT, R2, RZ, PT ;  /* 0x000000ff0200720c */ /* 0x000fe20003f86270 */
[----:B------:R-:W-:Y:S01]  /*90e0*/  @!P5 IMAD.IADD R0, R0, 0x1, -R6 ;  /* 0x000000010000d824 */ /* 0x000fe200078e0a06 */
[----:B------:R-:W-:Y:S01]  /*90f0*/  ISETP.GT.U32.AND P5, PT, R6, R7, PT ;  /* 0x000000070600720c */ /* 0x000fe20003fa4070 */
[----:B------:R-:W-:Y:S01]  /*9100*/  @!P3 IMAD.MOV R5, RZ, RZ, -R5 ;  /* 0x000000ffff05b224 */ /* 0x000fe200078e0a05 */
[----:B------:R-:W-:-:S02]  /*9110*/  IADD3 R2, R28, 0x54, RZ ;  /* 0x000000541c027810 */ /* 0x000fc40007ffe0ff */
[----:B------:R-:W-:Y:S01]  /*9120*/  IADD3 R13, R28, 0x4f, RZ ;  /* 0x0000004f1c0d7810 */ /* 0x000fe20007ffe0ff */
[----:B------:R-:W-:Y:S02]  /*9130*/  @!P2 IMAD.IADD R11, R11, 0x1, -R6 ;  /* 0x000000010b0ba824 */ /* 0x000fe400078e0a06 */
[----:B0-----:R-:W-:Y:S01]  /*9140*/  IMAD.MOV.U32 R16, RZ, RZ, R14 ;  /* 0x000000ffff107224 */ /* 0x001fe200078e000e */
[----:B------:R-:W-:Y:S01]  /*9150*/  IABS R14, R2 ;  /* 0x00000002000e7213 */ /* 0x000fe20000000000 */
[----:B------:R-:W-:Y:S01]  /*9160*/  @!P0 IMAD.IADD R12, R12, 0x1, -R6 ;  /* 0x000000010c0c8824 */ /* 0x000fe200078e0a06 */
[----:B------:R-:W-:Y:S01]  /*9170*/  ISETP.GT.U32.AND P2, PT, R6, R11, PT ;  /* 0x0000000b0600720c */ /* 0x000fe20003f44070 */
[----:B------:R-:W-:Y:S01]  /*9180*/  @!P1 IMAD.MOV R16, RZ, RZ, -R16 ;  /* 0x000000ffff109224 */ /* 0x000fe200078e0a10 */
[----:B------:R-:W-:Y:S01]  /*9190*/  ISETP.GE.AND P1, PT, R3, RZ, PT ;  /* 0x000000ff0300720c */ /* 0x000fe20003f26270 */
[----:B------:R-:W-:Y:S01]  /*91a0*/  @!P5 IMAD.IADD R7, R7, 0x1, -R6 ;  /* 0x000000010707d824 */ /* 0x000fe200078e0a06 */
[----:B------:R-:W-:-:S02]  /*91b0*/  IADD3 R3, R28, 0x53, RZ ;  /* 0x000000531c037810 */ /* 0x000fc40007ffe0ff */
[----:B------:R0:W-:Y:S01]  /*91c0*/  STL [R1+0x138], R16 ;  /* 0x0001381001007387 */ /* 0x0001e20000100800 */
[----:B------:R-:W-:Y:S01]  /*91d0*/  ISETP.GE.AND P0, PT, R4, RZ, PT ;  /* 0x000000ff0400720c */ /* 0x000fe20003f06270 */
[----:B------:R-:W-:Y:S01]  /*91e0*/  IMAD.HI.U32 R4, R24, R14, RZ ;  /* 0x0000000e18047227 */ /* 0x000fe200078e00ff */
[----:B------:R-:W-:Y:S01]  /*91f0*/  ISETP.GT.U32.AND P3, PT, R6, R12, PT ;  /* 0x0000000c0600720c */ /* 0x000fe20003f64070 */
[----:B------:R1:W-:Y:S01]  /*9200*/  STL [R1+0x408], R5 ;  /* 0x0004080501007387 */ /* 0x0003e20000100800 */
[----:B------:R-:W-:Y:S01]  /*9210*/  ISETP.GE.AND P5, PT, R3, RZ, PT ;  /* 0x000000ff0300720c */ /* 0x000fe20003fa6270 */
[----:B------:R-:W-:Y:S02]  /*9220*/  IMAD.MOV R4, RZ, RZ, -R4 ;  /* 0x000000ffff047224 */ /* 0x000fe400078e0a04 */
[----:B------:R-:W-:Y:S01]  /*9230*/  @!P2 IMAD.IADD R11, R11, 0x1, -R6 ;  /* 0x000000010b0ba824 */ /* 0x000fe200078e0a06 */
[----:B------:R-:W-:Y:S01]  /*9240*/  ISETP.GE.AND P2, PT, R2, RZ, PT ;  /* 0x000000ff0200720c */ /* 0x000fe20003f46270 */
[----:B------:R-:W-:Y:S01]  /*9250*/  IMAD R14, R6, R4, R14 ;  /* 0x00000004060e7224 */ /* 0x000fe200078e020e */
[----:B0-----:R-:W-:Y:S01]  /*9260*/  IABS R16, R3 ;  /* 0x0000000300107213 */ /* 0x001fe20000000000 */
[----:B------:R-:W-:Y:S01]  /*9270*/  IMAD.MOV.U32 R19, RZ, RZ, R11 ;  /* 0x000000ffff137224 */ /* 0x000fe200078e000b */
[C---:B------:R-:W-:Y:S01]  /*9280*/  IADD3 R2, R28.reuse, 0x52, RZ ;  /* 0x000000521c027810 */ /* 0x040fe20007ffe0ff */
[----:B-1----:R-:W-:Y:S01]  /*9290*/  IMAD.MOV.U32 R5, RZ, RZ, R0 ;  /* 0x000000ffff057224 */ /* 0x002fe200078e0000 */
[----:B------:R-:W-:Y:S01]  /*92a0*/  IADD3 R4, R28, 0x51, RZ ;  /* 0x000000511c047810 */ /* 0x000fe20007ffe0ff */
[----:B------:R-:W-:Y:S01]  /*92b0*/  IMAD.HI.U32 R0, R24, R16, RZ ;  /* 0x0000001018007227 */ /* 0x000fe200078e00ff */
[----:B------:R-:W-:-:S02]  /*92c0*/  IABS R3, R2 ;  /* 0x0000000200037213 */ /* 0x000fc40000000000 */
[----:B------:R-:W-:Y:S01]  /*92d0*/  IABS R15, R4 ;  /* 0x00000004000f7213 */ /* 0x000fe20000000000 */
[----:B------:R-:W-:Y:S01]  /*92e0*/  @!P6 IMAD.MOV R5, RZ, RZ, -R5 ;  /* 0x000000ffff05e224 */ /* 0x000fe200078e0a05 */
[----:B------:R-:W-:Y:S01]  /*92f0*/  ISETP.GT.U32.AND P6, PT, R6, R7, PT ;  /* 0x000000070600720c */ /* 0x000fe20003fc4070 */
[----:B------:R-:W-:Y:S02]  /*9300*/  IMAD.MOV R0, RZ, RZ, -R0 ;  /* 0x000000ffff007224 */ /* 0x000fe400078e0a00 */
[----:B------:R-:W-:Y:S01]  /*9310*/  @!P3 IMAD.IADD R12, R12, 0x1, -R6 ;  /* 0x000000010c0cb824 */ /* 0x000fe200078e0a06 */
[C---:B------:R-:W-:Y:S01]  /*9320*/  ISETP.GT.U32.AND P3, PT, R6.reuse, R14, PT ;  /* 0x0000000e0600720c */ /* 0x040fe20003f64070 */
[----:B------:R-:W-:Y:S01]  /*9330*/  IMAD R16, R6, R0, R16 ;  /* 0x0000000006107224 */ /* 0x000fe200078e0210 */
[----:B------:R-:W-:Y:S01]  /*9340*/  IADD3 R0, R28, 0x50, RZ ;  /* 0x000000501c007810 */ /* 0x000fe20007ffe0ff */
[----:B------:R-:W-:Y:S01]  /*9350*/  IMAD.HI.U32 R18, R24, R3, RZ ;  /* 0x0000000318127227 */ /* 0x000fe200078e00ff */
[----:B------:R0:W-:Y:S03]  /*9360*/  STL [R1+0x40c], R5 ;  /* 0x00040c0501007387 */ /* 0x0001e60000100800 */
[----:B------:R-:W-:-:S02]  /*9370*/  IMAD.MOV R18, RZ, RZ, -R18 ;  /* 0x000000ffff127224 */ /* 0x000fc400078e0a12 */
[--C-:B------:R-:W-:Y:S01]  /*9380*/  @!P6 IMAD.IADD R7, R7, 0x1, -R6.reuse ;  /* 0x000000010707e824 */ /* 0x100fe200078e0a06 */
[C---:B------:R-:W-:Y:S01]  /*9390*/  ISETP.GT.U32.AND P6, PT, R6.reuse, R16, PT ;  /* 0x000000100600720c */ /* 0x040fe20003fc4070 */
[----:B------:R-:W-:Y:S02]  /*93a0*/  IMAD R3, R6, R18, R3 ;  /* 0x0000001206037224 */ /* 0x000fe400078e0203 */
[----:B------:R-:W-:Y:S01]  /*93b0*/  @!P3 IMAD.IADD R14, R14, 0x1, -R6 ;  /* 0x000000010e0eb824 */ /* 0x000fe200078e0a06 */
[----:B0-----:R-:W-:Y:S01]  /*93c0*/  IABS R5, R0 ;  /* 0x0000000000057213 */ /* 0x001fe20000000000 */
[----:B------:R-:W-:Y:S01]  /*93d0*/  IMAD.HI.U32 R17, R24, R15, RZ ;  /* 0x0000000f18117227 */ /* 0x000fe200078e00ff */
[----:B------:R-:W-:Y:S02]  /*93e0*/  ISETP.GE.AND P3, PT, R2, RZ, PT ;  /* 0x000000ff0200720c */ /* 0x000fe40003f66270 */
[----:B------:R-:W-:Y:S01]  /*93f0*/  IABS R2, R13 ;  /* 0x0000000d00027213 */ /* 0x000fe20000000000 */
[----:B------:R-:W-:Y:S01]  /*9400*/  @!P1 IMAD.MOV R12, RZ, RZ, -R12 ;  /* 0x000000ffff0c9224 */ /* 0x000fe200078e0a0c */
[----:B------:R-:W-:Y:S01]  /*9410*/  ISETP.GT.U32.AND P1, PT, R6, R3, PT ;  /* 0x000000030600720c */ /* 0x000fe20003f24070 */
[----:B------:R-:W-:-:S02]  /*9420*/  @!P4 IMAD.MOV R19, RZ, RZ, -R19 ;  /* 0x000000ffff13c224 */ /* 0x000fc400078e0a13 */
[----:B------:R-:W-:Y:S01]  /*9430*/  @!P6 IMAD.IADD R16, R16, 0x1, -R6 ;  /* 0x000000011010e824 */ /* 0x000fe200078e0a06 */
[----:B------:R-:W-:Y:S01]  /*9440*/  ISETP.GT.U32.AND P6, PT, R6, R14, PT ;  /* 0x0000000e0600720c */ /* 0x000fe20003fc4070 */
[----:B------:R-:W-:Y:S01]  /*9450*/  IMAD.HI.U32 R11, R24, R5, RZ ;  /* 0x00000005180b7227 */ /* 0x000fe200078e00ff */
[----:B------:R-:W-:Y:S02]  /*9460*/  STL [R1+0x130], R19 ;  /* 0x0001301301007387 */ /* 0x000fe40000100800 */
[----:B------:R-:W-:Y:S01]  /*9470*/  ISETP.GT.U32.AND P4, PT, R6, R16, PT ;  /* 0x000000100600720c */ /* 0x000fe20003f84070 */
[----:B------:R-:W-:Y:S01]  /*9480*/  IMAD.MOV R17, RZ, RZ, -R17 ;  /* 0x000000ffff117224 */ /* 0x000fe200078e0a11 */
[----:B------:R0:W-:Y:S01]  /*9490*/  STL [R1+0x128], R12 ;  /* 0x0001280c01007387 */ /* 0x0001e20000100800 */
[----:B------:R-:W-:Y:S02]  /*94a0*/  IMAD.MOV R11, RZ, RZ, -R11 ;  /* 0x000000ffff0b7224 */ /* 0x000fe400078e0a0b */
[----:B------:R-:W-:-:S02]  /*94b0*/  IMAD.MOV.U32 R18, RZ, RZ, R7 ;  /* 0x000000ffff127224 */ /* 0x000fc400078e0007 */
[----:B------:R-:W-:Y:S02]  /*94c0*/  IMAD R5, R6, R11, R5 ;  /* 0x0000000b06057224 */ /* 0x000fe400078e0205 */
[--C-:B------:R-:W-:Y:S02]  /*94d0*/  @!P6 IMAD.IADD R14, R14, 0x1, -R6.reuse ;  /* 0x000000010e0ee824 */ /* 0x100fe400078e0a06 */
[----:B------:R-:W-:Y:S01]  /*94e0*/  @!P1 IMAD.IADD R3, R3, 0x1, -R6 ;  /* 0x0000000103039824 */ /* 0x000fe200078e0a06 */
[C---:B------:R-:W-:Y:S01]  /*94f0*/  ISETP.GT.U32.AND P1, PT, R6.reuse, R5, PT ;  /* 0x000000050600720c */ /* 0x040fe20003f24070 */
[----:B0-----:R-:W-:Y:S01]  /*9500*/  IMAD R12, R6, R17, R15 ;  /* 0x00000011060c7224 */ /* 0x001fe200078e020f */
[----:B------:R-:W-:Y:S01]  /*9510*/  IADD3 R15, R28, 0x4e, RZ ;  /* 0x0000004e1c0f7810 */ /* 0x000fe20007ffe0ff */
[----:B------:R-:W-:Y:S01]  /*9520*/  @!P0 IMAD.MOV R18, RZ, RZ, -R18 ;  /* 0x000000ffff128224 */ /* 0x000fe200078e0a12 */
[----:B------:R-:W-:Y:S01]  /*9530*/  ISETP.GE.AND P0, PT, R4, RZ, PT ;  /* 0x000000ff0400720c */ /* 0x000fe20003f06270 */
[----:B------:R-:W-:Y:S01]  /*9540*/  IMAD.HI.U32 R7, R24, R2, RZ ;  /* 0x0000000218077227 */ /* 0x000fe200078e00ff */
[----:B------:R-:W-:-:S02]  /*9550*/  ISETP.GT.U32.AND P6, PT, R6, R12, PT ;  /* 0x0000000c0600720c */ /* 0x000fc40003fc4070 */
[----:B------:R0:W-:Y:S01]  /*9560*/  STL [R1+0x124], R18 ;  /* 0x0001241201007387 */ /* 0x0001e20000100800 */
[----:B------:R-:W-:Y:S01]  /*9570*/  IMAD.MOV R7, RZ, RZ, -R7 ;  /* 0x000000ffff077224 */ /* 0x000fe200078e0a07 */
[----:B------:R-:W-:Y:S01]  /*9580*/  IADD3 R4, R28, 0x4d, RZ ;  /* 0x0000004d1c047810 */ /* 0x000fe20007ffe0ff */
[----:B------:R-:W-:Y:S02]  /*9590*/  IMAD.MOV.U32 R19, RZ, RZ, R14 ;  /* 0x000000ffff137224 */ /* 0x000fe400078e000e */
[--C-:B------:R-:W-:Y:S01]  /*95a0*/  @!P1 IMAD.IADD R5, R5, 0x1, -R6.reuse ;  /* 0x0000000105059824 */ /* 0x100fe200078e0a06 */
[----:B------:R-:W-:Y:S01]  /*95b0*/  IABS R17, R4 ;  /* 0x0000000400117213 */ /* 0x000fe20000000000 */
[----:B------:R-:W-:Y:S01]  /*95c0*/  @!P4 IMAD.IADD R16, R16, 0x1, -R6 ;  /* 0x000000011010c824 */ /* 0x000fe200078e0a06 */
[----:B------:R-:W-:Y:S01]  /*95d0*/  ISETP.GE.AND P4, PT, R0, RZ, PT ;  /* 0x000000ff0000720c */ /* 0x000fe20003f86270 */
[----:B------:R-:W-:Y:S01]  /*95e0*/  IMAD R2, R6, R7, R2 ;  /* 0x0000000706027224 */ /* 0x000fe200078e0202 */
[----:B0-----:R-:W-:Y:S01]  /*95f0*/  IABS R18, R15 ;  /* 0x0000000f00127213 */ /* 0x001fe20000000000 */
[----:B------:R-:W-:Y:S01]  /*9600*/  @!P6 IMAD.IADD R12, R12, 0x1, -R6 ;  /* 0x000000010c0ce824 */ /* 0x000fe200078e0a06 */
[----:B------:R-:W-:Y:S01]  /*9610*/  ISETP.GT.U32.AND P6, PT, R6, R3, PT ;  /* 0x000000030600720c */ /* 0x000fe20003fc4070 */
[----:B------:R-:W-:Y:S01]  /*9620*/  @!P2 IMAD.MOV R19, RZ, RZ, -R19 ;  /* 0x000000ffff13a224 */ /* 0x000fe200078e0a13 */
[----:B------:R-:W-:Y:S01]  /*9630*/  IADD3 R7, R28, 0x4c, RZ ;  /* 0x0000004c1c077810 */ /* 0x000fe20007ffe0ff */
[----:B------:R-:W-:Y:S01]  /*9640*/  IMAD.HI.U32 R14, R24, R18, RZ ;  /* 0x00000012180e7227 */ /* 0x000fe200078e00ff */
[----:B------:R-:W-:-:S02]  /*9650*/  ISETP.GT.U32.AND P2, PT, R6, R12, PT ;  /* 0x0000000c0600720c */ /* 0x000fc40003f44070 */
[C---:B------:R-:W-:Y:S01]  /*9660*/  ISETP.GT.U32.AND P1, PT, R6.reuse, R5, PT ;  /* 0x000000050600720c */ /* 0x040fe20003f24070 */
[----:B------:R-:W-:Y:S01]  /*9670*/  IMAD.MOV R14, RZ, RZ, -R14 ;  /* 0x000000ffff0e7224 */ /* 0x000fe200078e0a0e */
[----:B------:R-:W-:Y:S01]  /*9680*/  IABS R11, R7 ;  /* 0x00000007000b7213 */ /* 0x000fe20000000000 */
[----:B------:R-:W-:Y:S01]  /*9690*/  @!P5 IMAD.MOV R16, RZ, RZ, -R16 ;  /* 0x000000ffff10d224 */ /* 0x000fe200078e0a10 */
[C---:B------:R-:W-:Y:S01]  /*96a0*/  ISETP.GT.U32.AND P5, PT, R6.reuse, R2, PT ;  /* 0x000000020600720c */ /* 0x040fe20003fa4070 */
[----:B------:R-:W-:Y:S01]  /*96b0*/  IMAD R18, R6, R14, R18 ;  /* 0x0000000e06127224 */ /* 0x000fe200078e0212 */
[----:B------:R-:W-:Y:S01]  /*96c0*/  IADD3 R0, R28, 0x4b, RZ ;  /* 0x0000004b1c007810 */ /* 0x000fe20007ffe0ff */
[C---:B------:R-:W-:Y:S01]  /*96d0*/  IMAD.HI.U32 R14, R24.reuse, R17, RZ ;  /* 0x00000011180e7227 */ /* 0x040fe200078e00ff */
[----:B------:R-:W-:Y:S03]  /*96e0*/  STL [R1+0x11c], R19 ;  /* 0x00011c1301007387 */ /* 0x000fe60000100800 */
[----:B------:R-:W-:Y:S01]  /*96f0*/  @!P6 IMAD.IADD R3, R3, 0x1, -R6 ;  /* 0x000000010303e824 */ /* 0x000fe200078e0a06 */
[----:B------:R-:W-:Y:S01]  /*9700*/  ISETP.GE.AND P6, PT, R13, RZ, PT ;  /* 0x000000ff0d00720c */ /* 0x000fe20003fc6270 */
[----:B------:R-:W-:Y:S01]  /*9710*/  IMAD.HI.U32 R13, R24, R11, RZ ;  /* 0x0000000b180d7227 */ /* 0x000fe200078e00ff */
[----:B------:R0:W-:Y:S03]  /*9720*/  STL [R1+0x118], R16 ;  /* 0x0001181001007387 */ /* 0x0001e60000100800 */
[----:B------:R-:W-:-:S02]  /*9730*/  IMAD.MOV R14, RZ, RZ, -R14 ;  /* 0x000000ffff0e7224 */ /* 0x000fc400078e0a0e */
[--C-:B------:R-:W-:Y:S01]  /*9740*/  @!P2 IMAD.IADD R12, R12, 0x1, -R6.reuse ;  /* 0x000000010c0ca824 */ /* 0x100fe200078e0a06 */
[C---:B------:R-:W-:Y:S01]  /*9750*/  ISETP.GT.U32.AND P2, PT, R6.reuse, R18, PT ;  /* 0x000000120600720c */ /* 0x040fe20003f44070 */
[--C-:B------:R-:W-:Y:S01]  /*9760*/  @!P1 IMAD.IADD R5, R5, 0x1, -R6.reuse ;  /* 0x0000000105059824 */ /* 0x100fe200078e0a06 */
[----:B------:R-:W-:Y:S01]  /*9770*/  ISETP.GE.AND P1, PT, R15, RZ, PT ;  /* 0x000000ff0f00720c */ /* 0x000fe20003f26270 */
[----:B------:R-:W-:Y:S01]  /*9780*/  IMAD.MOV R13, RZ, RZ, -R13 ;  /* 0x000000ffff0d7224 */ /* 0x000fe200078e0a0d */
[----:B0-----:R-:W-:Y:S01]  /*9790*/  IABS R16, R0 ;  /* 0x0000000000107213 */ /* 0x001fe20000000000 */
[----:B------:R-:W-:Y:S01]  /*97a0*/  IMAD R17, R6, R14, R17 ;  /* 0x0000000e06117224 */ /* 0x000fe200078e0211 */
[----:B------:R-:W-:Y:S01]  /*97b0*/  IADD3 R15, R28, 0x48, RZ ;  /* 0x000000481c0f7810 */ /* 0x000fe20007ffe0ff */
[----:B------:R-:W-:Y:S01]  /*97c0*/  @!P5 IMAD.IADD R2, R2, 0x1, -R6 ;  /* 0x000000010202d824 */ /* 0x000fe200078e0a06 */
[----:B------:R-:W-:Y:S01]  /*97d0*/  ISETP.GE.AND P5, PT, R4, RZ, PT ;  /* 0x000000ff0400720c */ /* 0x000fe20003fa6270 */
[----:B------:R-:W-:-:S02]  /*97e0*/  IMAD R11, R6, R13, R11 ;  /* 0x0000000d060b7224 */ /* 0x000fc400078e020b */
[----:B------:R-:W-:Y:S01]  /*97f0*/  IMAD.MOV.U32 R19, RZ, RZ, R3 ;  /* 0x000000ffff137224 */ /* 0x000fe200078e0003 */
[----:B------:R-:W-:Y:S01]  /*9800*/  IADD3 R3, R28, 0x4a, RZ ;  /* 0x0000004a1c037810 */ /* 0x000fe20007ffe0ff */
[----:B------:R-:W-:Y:S02]  /*9810*/  IMAD.MOV.U32 R14, RZ, RZ, R5 ;  /* 0x000000ffff0e7224 */ /* 0x000fe400078e0005 */
[----:B------:R-:W-:Y:S01]  /*9820*/  @!P0 IMAD.MOV R12, RZ, RZ, -R12 ;  /* 0x000000ffff0c8224 */ /* 0x000fe200078e0a0c */
[C---:B------:R-:W-:Y:S01]  /*9830*/  ISETP.GT.U32.AND P0, PT, R6.reuse, R17, PT ;  /* 0x000000110600720c */ /* 0x040fe20003f04070 */
[----:B------:R-:W-:Y:S01]  /*9840*/  @!P3 IMAD.MOV R19, RZ, RZ, -R19 ;  /* 0x000000ffff13b224 */ /* 0x000fe200078e0a13 */
[C---:B------:R-:W-:Y:S01]  /*9850*/  ISETP.GT.U32.AND P3, PT, R6.reuse, R2, PT ;  /* 0x000000020600720c */ /* 0x040fe20003f64070 */
[----:B------:R-:W-:Y:S01]  /*9860*/  @!P4 IMAD.MOV R14, RZ, RZ, -R14 ;  /* 0x000000ffff0ec224 */ /* 0x000fe200078e0a0e */
[----:B------:R-:W-:Y:S01]  /*9870*/  ISETP.GT.U32.AND P4, PT, R6, R11, PT ;  /* 0x0000000b0600720c */ /* 0x000fe20003f84070 */
[----:B------:R-:W-:Y:S01]  /*9880*/  IMAD.HI.U32 R4, R24, R16, RZ ;  /* 0x0000001018047227 */ /* 0x000fe200078e00ff */
[----:B------:R0:W-:Y:S03]  /*9890*/  STL [R1+0x104], R19 ;  /* 0x0001041301007387 */ /* 0x0001e60000100800 */
[----:B------:R-:W-:Y:S01]  /*98a0*/  IMAD.MOV R13, RZ, RZ, -R4 ;  /* 0x000000ffff0d7224 */ /* 0x000fe200078e0a04 */
[----:B------:R-:W-:Y:S01]  /*98b0*/  IABS R4, R3 ;  /* 0x0000000300047213 */ /* 0x000fe20000000000 */
[--C-:B------:R-:W-:Y:S01]  /*98c0*/  @!P2 IMAD.IADD R18, R18, 0x1, -R6.reuse ;  /* 0x000000011212a824 */ /* 0x100fe200078e0a06 */
[----:B------:R-:W-:Y:S01]  /*98d0*/  STL [R1+0x108], R12 ;  /* 0x0001080c01007387 */ /* 0x000fe20000100800 */
[--C-:B------:R-:W-:Y:S01]  /*98e0*/  @!P0 IMAD.IADD R17, R17, 0x1, -R6.reuse ;  /* 0x0000000111118824 */ /* 0x100fe200078e0a06 */
[----:B------:R-:W-:Y:S01]  /*98f0*/  ISETP.GE.AND P0, PT, R0, RZ, PT ;  /* 0x000000ff0000720c */ /* 0x000fe20003f06270 */
[----:B------:R-:W-:Y:S01]  /*9900*/  IMAD.HI.U32 R5, R24, R4, RZ ;  /* 0x0000000418057227 */ /* 0x000fe200078e00ff */
[----:B------:R-:W-:Y:S01]  /*9910*/  ISETP.GT.U32.AND P2, PT, R6, R18, PT ;  /* 0x000000120600720c */ /* 0x000fe20003f44070 */
[----:B------:R1:W-:Y:S01]  /*9920*/  STL [R1+0x404], R14 ;  /* 0x0004040e01007387 */ /* 0x0003e20000100800 */
[----:B0-----:R-:W-:Y:S01]  /*9930*/  IADD3 R19, R28, 0x49, RZ ;  /* 0x000000491c137810 */ /* 0x001fe20007ffe0ff */
[--C-:B------:R-:W-:Y:S01]  /*9940*/  @!P3 IMAD.IADD R2, R2, 0x1, -R6.reuse ;  /* 0x000000010202b824 */ /* 0x100fe200078e0a06 */
[----:B------:R-:W-:Y:S01]  /*9950*/  ISETP.GE.AND P3, PT, R7, RZ, PT ;  /* 0x000000ff0700720c */ /* 0x000fe20003f66270 */
[----:B------:R-:W-:Y:S01]  /*9960*/  @!P4 IMAD.IADD R11, R11, 0x1, -R6 ;  /* 0x000000010b0bc824 */ /* 0x000fe200078e0a06 */
[C---:B------:R-:W-:Y:S01]  /*9970*/  ISETP.GT.U32.AND P4, PT, R6.reuse, R17, PT ;  /* 0x000000110600720c */ /* 0x040fe20003f84070 */
[----:B------:R-:W-:Y:S01]  /*9980*/  IMAD.MOV R5, RZ, RZ, -R5 ;  /* 0x000000ffff057224 */ /* 0x000fe200078e0a05 */
[----:B------:R-:W-:Y:S01]  /*9990*/  IABS R7, R19 ;  /* 0x0000001300077213 */ /* 0x000fe20000000000 */
[----:B------:R-:W-:-:S02]  /*99a0*/  IMAD R16, R6, R13, R16 ;  /* 0x0000000d06107224 */ /* 0x000fc400078e0210 */
[----:B------:R-:W-:Y:S01]  /*99b0*/  IMAD R0, R6, R5, R4 ;  /* 0x0000000506007224 */ /* 0x000fe200078e0204 */
[----:B------:R-:W-:Y:S01]  /*99c0*/  IABS R4, R15 ;  /* 0x0000000f00047213 */ /* 0x000fe20000000000 */
[----:B------:R-:W-:Y:S01]  /*99d0*/  IMAD.HI.U32 R5, R24, R7, RZ ;  /* 0x0000000718057227 */ /* 0x000fe200078e00ff */
[----:B-1----:R-:W-:-:S03]  /*99e0*/  IADD3 R14, R28, 0x46, RZ ;  /* 0x000000461c0e7810 */ /* 0x002fc60007ffe0ff */
[----:B------:R-:W-:Y:S01]  /*99f0*/  IMAD.MOV.U32 R12, RZ, RZ, R2 ;  /* 0x000000ffff0c7224 */ /* 0x000fe200078e0002 */
[----:B------:R-:W-:Y:S01]  /*9a00*/  IADD3 R2, R28, 0x47, RZ ;  /* 0x000000471c027810 */ /* 0x000fe20007ffe0ff */
[----:B------:R-:W-:Y:S01]  /*9a10*/  @!P2 IMAD.IADD R18, R18, 0x1, -R6 ;  /* 0x000000011212a824 */ /* 0x000fe200078e0a06 */
[C---:B------:R-:W-:Y:S01]  /*9a20*/  ISETP.GT.U32.AND P2, PT, R6.reuse, R16, PT ;  /* 0x000000100600720c */ /* 0x040fe20003f44070 */
[----:B------:R-:W-:Y:S01]  /*9a30*/  IMAD.MOV R5, RZ, RZ, -R5 ;  /* 0x000000ffff057224 */ /* 0x000fe200078e0a05 */
[----:B------:R-:W-:Y:S01]  /*9a40*/  IABS R13, R2 ;  /* 0x00000002000d7213 */ /* 0x000fe20000000000 */
[----:B------:R-:W-:Y:S01]  /*9a50*/  @!P6 IMAD.MOV R12, RZ, RZ, -R12 ;  /* 0x000000ffff0ce224 */ /* 0x000fe200078e0a0c */
[C---:B------:R-:W-:Y:S01]  /*9a60*/  ISETP.GT.U32.AND P6, PT, R6.reuse, R11, PT ;  /* 0x0000000b0600720c */ /* 0x040fe20003fc4070 */
[----:B------:R-:W-:Y:S01]  /*9a70*/  @!P4 IMAD.IADD R17, R17, 0x1, -R6 ;  /* 0x000000011111c824 */ /* 0x000fe200078e0a06 */
[C---:B------:R-:W-:Y:S01]  /*9a80*/  ISETP.GT.U32.AND P4, PT, R6.reuse, R0, PT ;  /* 0x000000000600720c */ /* 0x040fe20003f84070 */
[----:B------:R-:W-:Y:S01]  /*9a90*/  IMAD R7, R6, R5, R7 ;  /* 0x0000000506077224 */ /* 0x000fe200078e0207 */
[----:B------:R0:W-:Y:S01]  /*9aa0*/  STL [R1+0x400], R12 ;  /* 0x0004000c01007387 */ /* 0x0001e20000100800 */
[----:B------:R-:W-:-:S04]  /*9ab0*/  IMAD.HI.U32 R5, R24, R4, RZ ;  /* 0x0000000418057227 */ /* 0x000fc800078e00ff */
[----:B------:R-:W-:Y:S02]  /*9ac0*/  IMAD.MOV R5, RZ, RZ, -R5 ;  /* 0x000000ffff057224 */ /* 0x000fe400078e0a05 */
[----:B------:R-:W-:Y:S02]  /*9ad0*/  @!P2 IMAD.IADD R16, R16, 0x1, -R6 ;  /* 0x000000011010a824 */ /* 0x000fe400078e0a06 */
[C---:B------:R-:W-:Y:S01]  /*9ae0*/  IMAD R4, R6.reuse, R5, R4 ;  /* 0x0000000506047224 */ /* 0x040fe200078e0204 */
[----:B0-----:R-:W-:Y:S01]  /*9af0*/  IABS R12, R14 ;  /* 0x0000000e000c7213 */ /* 0x001fe20000000000 */
[--C-:B------:R-:W-:Y:S01]  /*9b00*/  @!P6 IMAD.IADD R11, R11, 0x1, -R6.reuse ;  /* 0x000000010b0be824 */ /* 0x100fe200078e0a06 */
[----:B------:R-:W-:Y:S01]  /*9b10*/  ISETP.GT.U32.AND P6, PT, R6, R7, PT ;  /* 0x000000070600720c */ /* 0x000fe20003fc4070 */
[----:B------:R-:W-:Y:S01]  /*9b20*/  @!P4 IMAD.IADD R0, R0, 0x1, -R6 ;  /* 0x000000010000c824 */ /* 0x000fe200078e0a06 */
[----:B------:R-:W-:Y:S01]  /*9b30*/  ISETP.GT.U32.AND P4, PT, R6, R4, PT ;  /* 0x000000040600720c */ /* 0x000fe20003f84070 */
[----:B------:R-:W-:Y:S01]  /*9b40*/  IMAD.HI.U32 R20, R24, R13, RZ ;  /* 0x0000000d18147227 */ /* 0x000fe200078e00ff */
[----:B------:R-:W-:-:S02]  /*9b50*/  ISETP.GT.U32.AND P2, PT, R6, R16, PT ;  /* 0x000000100600720c */ /* 0x000fc40003f44070 */
[----:B------:R-:W-:Y:S01]  /*9b60*/  IADD3 R5, R28, 0x45, RZ ;  /* 0x000000451c057810 */ /* 0x000fe20007ffe0ff */
[----:B------:R-:W-:Y:S02]  /*9b70*/  IMAD.MOV.U32 R22, RZ, RZ, R17 ;  /* 0x000000ffff167224 */ /* 0x000fe400078e0011 */
[----:B------:R-:W-:Y:S01]  /*9b80*/  @!P1 IMAD.MOV R18, RZ, RZ, -R18 ;  /* 0x000000ffff129224 */ /* 0x000fe200078e0a12 */
[----:B------:R-:W-:Y:S01]  /*9b90*/  ISETP.GT.U32.AND P1, PT, R6, R0, PT ;  /* 0x000000000600720c */ /* 0x000fe20003f24070 */
[----:B------:R-:W-:-:S03]  /*9ba0*/  IMAD.HI.U32 R21, R24, R12, RZ ;  /* 0x0000000c18157227 */ /* 0x000fc600078e00ff */
[----:B------:R-:W-:Y:S01]  /*9bb0*/  STL [R1+0xfc], R18 ;  /* 0x0000fc1201007387 */ /* 0x000fe20000100800 */
[--C-:B------:R-:W-:Y:S01]  /*9bc0*/  @!P6 IMAD.IADD R7, R7, 0x1, -R6.reuse ;  /* 0x000000010707e824 */ /* 0x100fe200078e0a06 */
[----:B------:R-:W-:Y:S01]  /*9bd0*/  ISETP.GE.AND P6, PT, R19, RZ, PT ;  /* 0x000000ff1300720c */ /* 0x000fe20003fc6270 */
[--C-:B------:R-:W-:Y:S01]  /*9be0*/  @!P4 IMAD.IADD R4, R4, 0x1, -R6.reuse ;  /* 0x000000010404c824 */ /* 0x100fe200078e0a06 */
[----:B------:R-:W-:Y:S01]  /*9bf0*/  IABS R19, R5 ;  /* 0x0000000500137213 */ /* 0x000fe20000000000 */
[----:B------:R-:W-:Y:S01]  /*9c00*/  @!P2 IMAD.IADD R16, R16, 0x1, -R6 ;  /* 0x000000011010a824 */ /* 0x000fe200078e0a06 */
[----:B------:R-:W-:Y:S01]  /*9c10*/  ISETP.GE.AND P2, PT, R3, RZ, PT ;  /* 0x000000ff0300720c */ /* 0x000fe20003f46270 */
[----:B------:R-:W-:Y:S01]  /*9c20*/  IMAD.MOV R20, RZ, RZ, -R20 ;  /* 0x000000ffff147224 */ /* 0x000fe200078e0a14 */
[----:B------:R-:W-:Y:S01]  /*9c30*/  IADD3 R3, R28, 0x44, RZ ;  /* 0x000000441c037810 */ /* 0x000fe20007ffe0ff */
[----:B------:R-:W-:Y:S01]  /*9c40*/  @!P5 IMAD.MOV R22, RZ, RZ, -R22 ;  /* 0x000000ffff16d224 */ /* 0x000fe200078e0a16 */
[C---:B------:R-:W-:Y:S01]  /*9c50*/  ISETP.GT.U32.AND P4, PT, R6.reuse, R7, PT ;  /* 0x000000070600720c */ /* 0x040fe20003f84070 */
[----:B------:R-:W-:Y:S01]  /*9c60*/  IMAD.MOV.U32 R17, RZ, RZ, R11 ;  /* 0x000000ffff117224 */ /* 0x000fe200078e000b */
[C---:B------:R-:W-:Y:S01]  /*9c70*/  ISETP.GT.U32.AND P5, PT, R6.reuse, R4, PT ;  /* 0x000000040600720c */ /* 0x040fe20003fa4070 */
[----:B------:R-:W-:Y:S01]  /*9c80*/  IMAD.MOV R21, RZ, RZ, -R21 ;  /* 0x000000ffff157224 */ /* 0x000fe200078e0a15 */
[----:B------:R0:W-:Y:S01]  /*9c90*/  STL [R1+0xf8], R22 ;  /* 0x0000f81601007387 */ /* 0x0001e20000100800 */
[----:B------:R-:W-:Y:S01]  /*9ca0*/  IMAD R13, R6, R20, R13 ;  /* 0x00000014060d7224 */ /* 0x000fe200078e020d */
[----:B------:R-:W-:Y:S01]  /*9cb0*/  IABS R20, R3 ;  /* 0x0000000300147213 */ /* 0x000fe20000000000 */
[----:B------:R-:W-:-:S04]  /*9cc0*/  IMAD.HI.U32 R11, R24, R19, RZ ;  /* 0x00000013180b7227 */ /* 0x000fc800078e00ff */
[----:B------:R-:W-:Y:S02]  /*9cd0*/  IMAD R12, R6, R21, R12 ;  /* 0x00000015060c7224 */ /* 0x000fe400078e020c */
[----:B------:R-:W-:Y:S01]  /*9ce0*/  IMAD.MOV R11, RZ, RZ, -R11 ;  /* 0x000000ffff0b7224 */ /* 0x000fe200078e0a0b */
[----:B0-----:R-:W-:Y:S01]  /*9cf0*/  IABS R22, c[0x0][0x178] ;  /* 0x00005e0000167a13 */ /* 0x001fe20000000000 */
[----:B------:R-:W-:Y:S01]  /*9d00*/  @!P0 IMAD.MOV R16, RZ, RZ, -R16 ;  /* 0x000000ffff108224 */ /* 0x000fe200078e0a10 */
[----:B------:R-:W-:Y:S01]  /*9d10*/  ISETP.GE.AND P0, PT, R15, RZ, PT ;  /* 0x000000ff0f00720c */ /* 0x000fe20003f06270 */
[----:B------:R-:W-:-:S04]  /*9d20*/  IMAD.HI.U32 R15, R24, R20, RZ ;  /* 0x00000014180f7227 */ /* 0x000fc800078e00ff */
[----:B------:R-:W-:Y:S01]  /*9d30*/  @!P3 IMAD.MOV R17, RZ, RZ, -R17 ;  /* 0x000000ffff11b224 */ /* 0x000fe200078e0a11 */
[----:B------:R-:W-:Y:S01]  /*9d40*/  ISETP.GT.U32.AND P3, PT, R6, R13, PT ;  /* 0x0000000d0600720c */ /* 0x000fe20003f64070 */
[--C-:B------:R-:W-:Y:S01]  /*9d50*/  @!P1 IMAD.IADD R0, R0, 0x1, -R6.reuse ;  /* 0x0000000100009824 */ /* 0x100fe200078e0a06 */
[C---:B------:R-:W-:Y:S01]  /*9d60*/  ISETP.GT.U32.AND P1, PT, R6.reuse, R12, PT ;  /* 0x0000000c0600720c */ /* 0x040fe20003f24070 */
[----:B------:R-:W-:Y:S01]  /*9d70*/  IMAD R11, R6, R11, R19 ;  /* 0x0000000b060b7224 */ /* 0x000fe200078e0213 */
[----:B------:R-:W-:Y:S01]  /*9d80*/  STL [R1+0xf4], R17 ;  /* 0x0000f41101007387 */ /* 0x000fe20000100800 */
[----:B------:R-:W-:Y:S02]  /*9d90*/  IMAD.MOV R15, RZ, RZ, -R15 ;  /* 0x000000ffff0f7224 */ /* 0x000fe400078e0a0f */
[--C-:B------:R-:W-:Y:S01]  /*9da0*/  @!P4 IMAD.IADD R7, R7, 0x1, -R6.reuse ;  /* 0x000000010707c824 */ /* 0x100fe200078e0a06 */
[----:B------:R0:W-:Y:S01]  /*9db0*/  STL [R1+0xf0], R16 ;  /* 0x0000f01001007387 */ /* 0x0001e20000100800 */
[----:B------:R-:W-:Y:S01]  /*9dc0*/  @!P5 IMAD.IADD R4, R4, 0x1, -R6 ;  /* 0x000000010404d824 */ /* 0x000fe200078e0a06 */
[----:B------:R-:W-:Y:S01]  /*9dd0*/  ISETP.GE.AND P4, PT, R2, RZ, PT ;  /* 0x000000ff0200720c */ /* 0x000fe20003f86270 */
[C---:B------:R-:W-:Y:S01]  /*9de0*/  IMAD R2, R6.reuse, R15, R20 ;  /* 0x0000000f06027224 */ /* 0x040fe200078e0214 */
[----:B------:R-:W-:Y:S01]  /*9df0*/  ISETP.GT.U32.AND P5, PT, R6, R11, PT ;  /* 0x0000000b0600720c */ /* 0x000fe20003fa4070 */
[--C-:B------:R-:W-:Y:S01]  /*9e00*/  @!P3 IMAD.IADD R13, R13, 0x1, -R6.reuse ;  /* 0x000000010d0db824 */ /* 0x100fe200078e0a06 */
[----:B------:R-:W-:Y:S01]  /*9e10*/  ISETP.GE.AND P3, PT, R14, RZ, PT ;  /* 0x000000ff0e00720c */ /* 0x000fe20003f66270 */
[----:B------:R-:W-:Y:S01]  /*9e20*/  @!P1 IMAD.IADD R12, R12, 0x1, -R6 ;  /* 0x000000010c0c9824 */ /* 0x000fe200078e0a06 */
[----:B------:R-:W-:Y:S01]  /*9e30*/  IADD3 R15, R28, 0x40, RZ ;  /* 0x000000401c0f7810 */ /* 0x000fe20007ffe0ff */
[----:B------:R-:W-:Y:S01]  /*9e40*/  IMAD.MOV.U32 R14, RZ, RZ, R7 ;  /* 0x000000ffff0e7224 */ /* 0x000fe200078e0007 */
[----:B------:R-:W-:Y:S01]  /*9e50*/  ISETP.GT.U32.AND P1, PT, R6, R13, PT ;  /* 0x0000000d0600720c */ /* 0x000fe20003f24070 */
[----:B0-----:R-:W-:Y:S01]  /*9e60*/  IMAD.MOV.U32 R16, RZ, RZ, R0 ;  /* 0x000000ffff107224 */ /* 0x001fe200078e0000 */
[----:B------:R-:W-:Y:S01]  /*9e70*/  IADD3 R0, R28, 0x43, RZ ;  /* 0x000000431c007810 */ /* 0x000fe20007ffe0ff */
[----:B------:R-:W-:Y:S01]  /*9e80*/  @!P6 IMAD.MOV R14, RZ, RZ, -R14 ;  /* 0x000000ffff0ee224 */ /* 0x000fe200078e0a0e */
[----:B------:R-:W-:Y:S01]  /*9e90*/  ISETP.GE.AND P6, PT, R5, RZ, PT ;  /* 0x000000ff0500720c */ /* 0x000fe20003fc6270 */
[----:B------:R-:W-:Y:S01]  /*9ea0*/  @!P2 IMAD.MOV R16, RZ, RZ, -R16 ;  /* 0x000000ffff10a224 */ /* 0x000fe200078e0a10 */
[C---:B------:R-:W-:Y:S01]  /*9eb0*/  ISETP.GT.U32.AND P2, PT, R6.reuse, R2, PT ;  /* 0x000000020600720c */ /* 0x040fe20003f44070 */
[----:B------:R-:W-:Y:S01]  /*9ec0*/  @!P5 IMAD.IADD R11, R11, 0x1, -R6 ;  /* 0x000000010b0bd824 */ /* 0x000fe200078e0a06 */
[C---:B------:R-:W-:Y:S01]  /*9ed0*/  ISETP.GT.U32.AND P5, PT, R6.reuse, R12, PT ;  /* 0x0000000c0600720c */ /* 0x040fe20003fa4070 */
[----:B------:R-:W-:Y:S01]  /*9ee0*/  @!P0 IMAD.MOV R4, RZ, RZ, -R4 ;  /* 0x000000ffff048224 */ /* 0x000fe200078e0a04 */
[----:B------:R-:W-:Y:S01]  /*9ef0*/  IABS R7, R0 ;  /* 0x0000000000077213 */ /* 0x000fe20000000000 */
[----:B------:R0:W-:Y:S01]  /*9f00*/  STL [R1+0xe8], R16 ;  /* 0x0000e81001007387 */ /* 0x0001e20000100800 */
[----:B------:R-:W-:Y:S01]  /*9f10*/  ISETP.GT.U32.AND P0, PT, R6, R11, PT ;  /* 0x0000000b0600720c */ /* 0x000fe20003f04070 */
[--C-:B------:R-:W-:Y:S01]  /*9f20*/  @!P1 IMAD.IADD R13, R13, 0x1, -R6.reuse ;  /* 0x000000010d0d9824 */ /* 0x100fe200078e0a06 */
[----:B------:R-:W-:Y:S01]  /*9f30*/  ISETP.GE.AND P1, PT, R3, RZ, PT ;  /* 0x000000ff0300720c */ /* 0x000fe20003f26270 */
[----:B------:R1:W-:Y:S01]  /*9f40*/  STL [R1+0xe4], R14 ;  /* 0x0000e40e01007387 */ /* 0x0003e20000100800 */
[C---:B------:R-:W-:Y:S01]  /*9f50*/  IADD3 R3, R28.reuse, 0x42, RZ ;  /* 0x000000421c037810 */ /* 0x040fe20007ffe0ff */
[----:B------:R-:W-:Y:S01]  /*9f60*/  IMAD.MOV.U32 R25, RZ, RZ, R13 ;  /* 0x000000ffff197224 */ /* 0x000fe200078e000d */
[----:B------:R-:W-:Y:S01]  /*9f70*/  IADD3 R17, R28, 0x3e, RZ ;  /* 0x0000003e1c117810 */ /* 0x000fe20007ffe0ff */
[--C-:B------:R-:W-:Y:S01]  /*9f80*/  @!P2 IMAD.IADD R2, R2, 0x1, -R6.reuse ;  /* 0x000000010202a824 */ /* 0x100fe200078e0a06 */
[----:B------:R2:W-:Y:S01]  /*9f90*/  STL [R1+0xe0], R4 ;  /* 0x0000e00401007387 */ /* 0x0005e20000100800 */
[--C-:B------:R-:W-:Y:S01]  /*9fa0*/  @!P5 IMAD.IADD R12, R12, 0x1, -R6.reuse ;  /* 0x000000010c0cd824 */ /* 0x100fe200078e0a06 */
[----:B------:R-:W-:Y:S01]  /*9fb0*/  ISETP.GE.AND P5, PT, R0, RZ, PT ;  /* 0x000000ff0000720c */ /* 0x000fe20003fa6270 */
[----:B0-----:R-:W0:Y:S01]  /*9fc0*/  I2F.RP R16, R22 ;  /* 0x0000001600107306 */ /* 0x001e220000209400 */
[----:B------:R-:W-:Y:S01]  /*9fd0*/  ISETP.GT.U32.AND P2, PT, R6, R2, PT ;  /* 0x000000020600720c */ /* 0x000fe20003f44070 */
[----:B------:R-:W-:Y:S01]  /*9fe0*/  @!P0 IMAD.IADD R11, R11, 0x1, -R6 ;  /* 0x000000010b0b8824 */ /* 0x000fe200078e0a06 */
[----:B------:R-:W-:Y:S01]  /*9ff0*/  IABS R5, R3 ;  /* 0x0000000300057213 */ /* 0x000fe20000000000 */
[----:B------:R-:W-:Y:S01]  /*a000*/  IMAD.MOV.U32 R23, RZ, RZ, R12 ;  /* 0x000000ffff177224 */ /* 0x000fe200078e000c */
[----:B------:R-:W-:Y:S01]  /*a010*/  ISETP.GE.AND P0, PT, R3, RZ, PT ;  /* 0x000000ff0300720c */ /* 0x000fe20003f06270 */
[----:B------:R-:W-:Y:S01]  /*a020*/  IMAD.MOV.U32 R12, RZ, RZ, R11 ;  /* 0x000000ffff0c7224 */ /* 0x000fe200078e000b */
[----:B-1----:R-:W-:Y:S01]  /*a030*/  IADD3 R14, R28, 0x41, RZ ;  /* 0x000000411c0e7810 */ /* 0x002fe20007ffe0ff */
[----:B--2---:R-:W-:Y:S01]  /*a040*/  IMAD.HI.U32 R4, R24, R7, RZ ;  /* 0x0000000718047227 */ /* 0x004fe200078e00ff */
[----:B------:R-:W-:-:S03]  /*a050*/  IABS R19, R17 ;  /* 0x0000001100137213 */ /* 0x000fc60000000000 */
[----:B------:R-:W-:Y:S01]  /*a060*/  IMAD.MOV R0, RZ, RZ, -R4 ;  /* 0x000000ffff007224 */ /* 0x000fe200078e0a04 */
[----:B------:R-:W-:Y:S01]  /*a070*/  IABS R4, R14 ;  /* 0x0000000e00047213 */ /* 0x000fe20000000000 */
[----:B------:R-:W-:Y:S02]  /*a080*/  @!P2 IMAD.IADD R2, R2, 0x1, -R6 ;  /* 0x000000010202a824 */ /* 0x000fe400078e0a06 */
[----:B------:R-:W-:Y:S01]  /*a090*/  IMAD R7, R6, R0, R7 ;  /* 0x0000000006077224 */ /* 0x000fe200078e0207 */
[----:B0-----:R0:W1:Y:S01]  /*a0a0*/  MUFU.RCP R3, R16 ;  /* 0x0000001000037308 */ /* 0x0010620000001000 */
[----:B------:R-:W-:Y:S01]  /*a0b0*/  IMAD.HI.U32 R18, R24, R5, RZ ;  /* 0x0000000518127227 */ /* 0x000fe200078e00ff */
[----:B------:R-:W-:Y:S02]  /*a0c0*/  IABS R0, R15 ;  /* 0x0000000f00007213 */ /* 0x000fe40000000000 */
[----:B------:R-:W-:Y:S01]  /*a0d0*/  ISETP.GT.U32.AND P2, PT, R6, R7, PT ;  /* 0x000000070600720c */ /* 0x000fe20003f44070 */
[----:B------:R-:W-:-:S02]  /*a0e0*/  IMAD.MOV R18, RZ, RZ, -R18 ;  /* 0x000000ffff127224 */ /* 0x000fc400078e0a12 */
[----:B------:R-:W-:Y:S01]  /*a0f0*/  IMAD.HI.U32 R21, R24, R0, RZ ;  /* 0x0000000018157227 */ /* 0x000fe200078e00ff */
[----:B0-----:R-:W-:-:S03]  /*a100*/  IADD3 R16, R28, 0x3f, RZ ;  /* 0x0000003f1c107810 */ /* 0x001fc60007ffe0ff */
[C---:B------:R-:W-:Y:S02]  /*a110*/  IMAD R5, R6.reuse, R18, R5 ;  /* 0x0000001206057224 */ /* 0x040fe400078e0205 */
[----:B------:R-:W-:Y:S01]  /*a120*/  IMAD.MOV R21, RZ, RZ, -R21 ;  /* 0x000000ffff157224 */ /* 0x000fe200078e0a15 */
[----:B------:R-:W-:Y:S01]  /*a130*/  IABS R18, R16 ;  /* 0x0000001000127213 */ /* 0x000fe20000000000 */
[----:B------:R-:W-:Y:S01]  /*a140*/  IMAD.MOV.U32 R11, RZ, RZ, R2 ;  /* 0x000000ffff0b7224 */ /* 0x000fe200078e0002 */
[----:B-1----:R-:W-:Y:S01]  /*a150*/  IADD3 R3, R3, 0xffffffe, RZ ;  /* 0x0ffffffe03037810 */ /* 0x002fe20007ffe0ff */
[----:B------:R-:W-:Y:S01]  /*a160*/  @!P2 IMAD.IADD R7, R7, 0x1, -R6 ;  /* 0x000000010707a824 */ /* 0x000fe200078e0a06 */
[C---:B------:R-:W-:Y:S01]  /*a170*/  ISETP.GT.U32.AND P2, PT, R6.reuse, R5, PT ;  /* 0x000000050600720c */ /* 0x040fe20003f44070 */
[----:B------:R-:W-:Y:S02]  /*a180*/  IMAD R0, R6, R21, R0 ;  /* 0x0000001506007224 */ /* 0x000fe400078e0200 */
[----:B------:R-:W-:Y:S01]  /*a190*/  IMAD.HI.U32 R20, R24, R4, RZ ;  /* 0x0000000418147227 */ /* 0x000fe200078e00ff */
[----:B------:R-:W0:Y:S03]  /*a1a0*/  F2I.FTZ.U32.TRUNC.NTZ R3, R3 ;  /* 0x0000000300037305 */ /* 0x000e26000021f000 */
[----:B------:R-:W-:Y:S01]  /*a1b0*/  @!P1 IMAD.MOV R11, RZ, RZ, -R11 ;  /* 0x000000ffff0b9224 */ /* 0x000fe200078e0a0b */
[----:B------:R-:W-:Y:S01]  /*a1c0*/  ISETP.GT.U32.AND P1, PT, R6, R0, PT ;  /* 0x000000000600720c */ /* 0x000fe20003f24070 */
[----:B------:R-:W-:-:S02]  /*a1d0*/  IMAD.MOV R20, RZ, RZ, -R20 ;  /* 0x000000ffff147224 */ /* 0x000fc400078e0a14 */
[----:B------:R-:W-:-:S04]  /*a1e0*/  IMAD.HI.U32 R21, R24, R19, RZ ;  /* 0x0000001318157227 */ /* 0x000fc800078e00ff */
[----:B------:R-:W-:Y:S01]  /*a1f0*/  @!P2 IMAD.IADD R5, R5, 0x1, -R6 ;  /* 0x000000010505a824 */ /* 0x000fe200078e0a06 */
[C---:B------:R-:W-:Y:S01]  /*a200*/  ISETP.GT.U32.AND P2, PT, R6.reuse, R7, PT ;  /* 0x000000070600720c */ /* 0x040fe20003f44070 */
[----:B------:R-:W-:Y:S02]  /*a210*/  @!P4 IMAD.MOV R25, RZ, RZ, -R25 ;  /* 0x000000ffff19c224 */ /* 0x000fe400078e0a19 */
[C---:B------:R-:W-:Y:S01]  /*a220*/  IMAD R4, R6.reuse, R20, R4 ;  /* 0x0000001406047224 */ /* 0x040fe200078e0204 */
[----:B------:R-:W-:Y:S01]  /*a230*/  ISETP.GT.U32.AND P4, PT, R6, R5, PT ;  /* 0x000000050600720c */ /* 0x000fe20003f84070 */
[----:B------:R-:W-:Y:S01]  /*a240*/  IMAD.HI.U32 R20, R24, R18, RZ ;  /* 0x0000001218147227 */ /* 0x000fe200078e00ff */
[----:B------:R1:W-:Y:S03]  /*a250*/  STL [R1+0xdc], R25 ;  /* 0x0000dc1901007387 */ /* 0x0003e60000100800 */
[----:B------:R-:W-:-:S02]  /*a260*/  IMAD.MOV R21, RZ, RZ, -R21 ;  /* 0x000000ffff157224 */ /* 0x000fc400078e0a15 */
[----:B------:R-:W-:Y:S02]  /*a270*/  IMAD.MOV R20, RZ, RZ, -R20 ;  /* 0x000000ffff147224 */ /* 0x000fe400078e0a14 */
[C---:B------:R-:W-:Y:S02]  /*a280*/  IMAD R19, R6.reuse, R21, R19 ;  /* 0x0000001506137224 */ /* 0x040fe400078e0213 */
[----:B------:R-:W-:Y:S01]  /*a290*/  IMAD R18, R6, R20, R18 ;  /* 0x0000001406127224 */ /* 0x000fe200078e0212 */
[----:B-1----:R-:W-:Y:S01]  /*a2a0*/  IADD3 R25, R28, 0x19, RZ ;  /* 0x000000191c197810 */ /* 0x002fe20007ffe0ff */
[--C-:B------:R-:W-:Y:S01]  /*a2b0*/  @!P1 IMAD.IADD R0, R0, 0x1, -R6.reuse ;  /* 0x0000000100009824 */ /* 0x100fe200078e0a06 */
[C---:B------:R-:W-:Y:S01]  /*a2c0*/  ISETP.GT.U32.AND P1, PT, R6.reuse, R19, PT ;  /* 0x000000130600720c */ /* 0x040fe20003f24070 */
[----:B------:R-:W-:Y:S01]  /*a2d0*/  @!P3 IMAD.MOV R23, RZ, RZ, -R23 ;  /* 0x000000ffff17b224 */ /* 0x000fe200078e0a17 */
[C---:B------:R-:W-:Y:S01]  /*a2e0*/  ISETP.GT.U32.AND P3, PT, R6.reuse, R4, PT ;  /* 0x000000040600720c */ /* 0x040fe20003f64070 */
[----:B------:R-:W-:Y:S01]  /*a2f0*/  @!P4 IMAD.IADD R5, R5, 0x1, -R6 ;  /* 0x000000010505c824 */ /* 0x000fe200078e0a06 */
[----:B------:R-:W-:Y:S01]  /*a300*/  ISETP.GT.U32.AND P4, PT, R6, R18, PT ;  /* 0x000000120600720c */ /* 0x000fe20003f84070 */
[----:B------:R-:W-:Y:S01]  /*a310*/  @!P6 IMAD.MOV R12, RZ, RZ, -R12 ;  /* 0x000000ffff0ce224 */ /* 0x000fe200078e0a0c */
[----:B------:R-:W-:Y:S01]  /*a320*/  STL [R1+0xd4], R23 ;  /* 0x0000d41701007387 */ /* 0x000fe20000100800 */
[--C-:B0-----:R-:W-:Y:S01]  /*a330*/  IMAD.MOV R2, RZ, RZ, -R3.reuse ;  /* 0x000000ffff027224 */ /* 0x101fe200078e0a03 */
[----:B------:R-:W-:Y:S01]  /*a340*/  ISETP.GE.AND P6, PT, R14, RZ, PT ;  /* 0x000000ff0e00720c */ /* 0x000fe20003fc6270 */
[--C-:B------:R-:W-:Y:S01]  /*a350*/  @!P2 IMAD.IADD R7, R7, 0x1, -R6.reuse ;  /* 0x000000010707a824 */ /* 0x100fe200078e0a06 */
[----:B------:R0:W-:Y:S01]  /*a360*/  STL [R1+0xd0], R12 ;  /* 0x0000d00c01007387 */ /* 0x0001e20000100800 */
[----:B------:R-:W-:Y:S01]  /*a370*/  IMAD R13, R2, R22, RZ ;  /* 0x00000016020d7224 */ /* 0x000fe200078e02ff */
[----:B------:R-:W-:Y:S01]  /*a380*/  LOP3.LUT R14, R29, 0x3f, RZ, 0xc0, !PT ;  /* 0x0000003f1d0e7812 */ /* 0x000fe200078ec0ff */
[----:B------:R-:W-:Y:S01]  /*a390*/  IMAD.MOV.U32 R2, RZ, RZ, RZ ;  /* 0x000000ffff027224 */ /* 0x000fe200078e00ff */
[----:B------:R1:W-:Y:S01]  /*a3a0*/  STL [R1+0xcc], R11 ;  /* 0x0000cc0b01007387 */ /* 0x0003e20000100800 */
[----:B------:R-:W-:Y:S01]  /*a3b0*/  @!P1 IMAD.IADD R19, R19, 0x1, -R6 ;  /* 0x0000000113139824 */ /* 0x000fe200078e0a06 */
[----:B------:R-:W-:Y:S01]  /*a3c0*/  ISETP.GT.U32.AND P1, PT, R6, R0, PT ;  /* 0x000000000600720c */ /* 0x000fe20003f24070 */
[----:B------:R-:W-:Y:S01]  /*a3d0*/  IMAD.HI.U32 R13, R3, R13, R2 ;  /* 0x0000000d030d7227 */ /* 0x000fe200078e0002 */
[----:B------:R-:W-:-:S02]  /*a3e0*/  ISETP.GE.AND P2, PT, R15, RZ, PT ;  /* 0x000000ff0f00720c */ /* 0x000fc40003f46270 */
[----:B0-----:R-:W-:Y:S01]  /*a3f0*/  IABS R12, R27 ;  /* 0x0000001b000c7213 */ /* 0x001fe20000000000 */
[----:B------:R-:W-:Y:S01]  /*a400*/  @!P4 IMAD.IADD R18, R18, 0x1, -R6 ;  /* 0x000000011212c824 */ /* 0x000fe200078e0a06 */
[----:B------:R-:W-:Y:S01]  /*a410*/  IADD3 R29, R28, 0x8, RZ ;  /* 0x000000081c1d7810 */ /* 0x000fe20007ffe0ff */
[----:B------:R-:W-:Y:S01]  /*a420*/  @!P0 IMAD.MOV R5, RZ, RZ, -R5 ;  /* 0x000000ffff058224 */ /* 0x000fe200078e0a05 */
[----:B-1----:R-:W-:Y:S01]  /*a430*/  IABS R11, R28 ;  /* 0x0000001c000b7213 */ /* 0x002fe20000000000 */
[----:B------:R-:W-:Y:S01]  /*a440*/  IMAD.MOV.U32 R2, RZ, RZ, R12 ;  /* 0x000000ffff027224 */ /* 0x000fe200078e000c */
[----:B------:R-:W-:Y:S01]  /*a450*/  ISETP.GT.U32.AND P0, PT, R6, R19, PT ;  /* 0x000000130600720c */ /* 0x000fe20003f04070 */
[----:B------:R-:W-:Y:S02]  /*a460*/  IMAD.MOV.U32 R12, RZ, RZ, R7 ;  /* 0x000000ffff0c7224 */ /* 0x000fe400078e0007 */
[----:B------:R-:W-:Y:S02]  /*a470*/  IMAD.MOV.U32 R3, RZ, RZ, R11 ;  /* 0x000000ffff037224 */ /* 0x000fe400078e000b */
[----:B------:R-:W-:-:S04]  /*a480*/  IMAD.HI.U32 R11, R13, R2, RZ ;  /* 0x000000020d0b7227 */ /* 0x000fc800078e00ff */
[----:B------:R-:W-:-:S04]  /*a490*/  IMAD.HI.U32 R7, R24, R3, RZ ;  /* 0x0000000318077227 */ /* 0x000fc800078e00ff */
[----:B------:R-:W-:Y:S01]  /*a4a0*/  @!P5 IMAD.MOV R12, RZ, RZ, -R12 ;  /* 0x000000ffff0cd224 */ /* 0x000fe200078e0a0c */
[----:B------:R-:W-:Y:S01]  /*a4b0*/  ISETP.GT.U32.AND P5, PT, R6, R18, PT ;  /* 0x000000120600720c */ /* 0x000fe20003fa4070 */
[----:B------:R-:W-:Y:S02]  /*a4c0*/  IMAD.MOV R11, RZ, RZ, -R11 ;  /* 0x000000ffff0b7224 */ /* 0x000fe400078e0a0b */
[----:B------:R-:W-:Y:S01]  /*a4d0*/  IMAD.MOV R7, RZ, RZ, -R7 ;  /* 0x000000ffff077224 */ /* 0x000fe200078e0a07 */
[----:B------:R-:W-:Y:S01]  /*a4e0*/  STL [R1+0xc4], R12 ;  /* 0x0000c40c01007387 */ /* 0x000fe20000100800 */
[----:B------:R-:W-:Y:S01]  /*a4f0*/  IMAD R21, R22, R11, R2 ;  /* 0x0000000b16157224 */ /* 0x000fe200078e0202 */
[----:B------:R-:W-:Y:S01]  /*a500*/  IADD3 R11, R28, 0x3c, RZ ;  /* 0x0000003c1c0b7810 */ /* 0x000fe20007ffe0ff */
[----:B------:R-:W-:Y:S01]  /*a510*/  IMAD R7, R6, R7, R3 ;  /* 0x0000000706077224 */ /* 0x000fe200078e0203 */
[----:B------:R0:W-:Y:S01]  /*a520*/  STL [R1+0xc0], R5 ;  /* 0x0000c00501007387 */ /* 0x0001e20000100800 */
[--C-:B------:R-:W-:Y:S01]  /*a530*/  @!P3 IMAD.IADD R4, R4, 0x1, -R6.reuse ;  /* 0x000000010404b824 */ /* 0x100fe200078e0a06 */
[----:B------:R-:W-:Y:S01]  /*a540*/  ISETP.GE.AND P3, PT, R16, RZ, PT ;  /* 0x000000ff1000720c */ /* 0x000fe20003f66270 */
[----:B------:R-:W-:Y:S01]  /*a550*/  IMAD R15, R14, c[0x0][0x18c], RZ ;  /* 0x000063000e0f7a24 */ /* 0x000fe200078e02ff */
[----:B------:R-:W-:Y:S01]  /*a560*/  IADD3 R16, R28, 0x3b, RZ ;  /* 0x0000003b1c107810 */ /* 0x000fe20007ffe0ff */
[--C-:B------:R-:W-:Y:S01]  /*a570*/  @!P0 IMAD.IADD R19, R19, 0x1, -R6.reuse ;  /* 0x0000000113138824 */ /* 0x100fe200078e0a06 */
[----:B------:R-:W-:Y:S01]  /*a580*/  ISETP.GT.U32.AND P0, PT, R22, R21, PT ;  /* 0x000000151600720c */ /* 0x000fe20003f04070 */
[--C-:B------:R-:W-:Y:S01]  /*a590*/  @!P1 IMAD.IADD R0, R0, 0x1, -R6.reuse ;  /* 0x0000000100009824 */ /* 0x100fe200078e0a06 */
[----:B------:R-:W-:Y:S01]  /*a5a0*/  ISETP.GT.U32.AND P1, PT, R6, R7, PT ;  /* 0x000000070600720c */ /* 0x000fe20003f24070 */
[----:B------:R-:W-:Y:S01]  /*a5b0*/  @!P5 IMAD.IADD R18, R18, 0x1, -R6 ;  /* 0x000000011212d824 */ /* 0x000fe200078e0a06 */
[----:B0-----:R-:W-:Y:S01]  /*a5c0*/  IADD3 R5, R28, 0x3d, RZ ;  /* 0x0000003d1c057810 */ /* 0x001fe20007ffe0ff */
[----:B------:R-:W-:Y:S01]  /*a5d0*/  IMAD.MOV.U32 R14, RZ, RZ, c[0x0][0x18c] ;  /* 0x00006300ff0e7624 */ /* 0x000fe200078e00ff */
[----:B------:R-:W-:-:S02]  /*a5e0*/  ISETP.GT.U32.AND P4, PT, R6, R4, PT ;  /* 0x000000040600720c */ /* 0x000fc40003f84070 */
[----:B------:R-:W-:Y:S02]  /*a5f0*/  IABS R12, R5 ;  /* 0x00000005000c7213 */ /* 0x000fe40000000000 */
[----:B------:R-:W-:-:S03]  /*a600*/  LEA R2, P5, R15, c[0x0][0x168], 0x1 ;  /* 0x00005a000f027a11 */ /* 0x000fc600078a08ff */
[----:B------:R-:W-:Y:S01]  /*a610*/  IMAD.HI.U32 R13, R24, R12, RZ ;  /* 0x0000000c180d7227 */ /* 0x000fe200078e00ff */
[----:B------:R-:W-:Y:S02]  /*a620*/  LEA.HI.X.SX32 R3, R15, c[0x0][0x16c], 0x1, P5 ;  /* 0x00005b000f037a11 */ /* 0x000fe400028f0eff */
[----:B------:R-:W-:Y:S01]  /*a630*/  ISETP.GE.AND P5, PT, R5, RZ, PT ;  /* 0x000000ff0500720c */ /* 0x000fe20003fa6270 */
[----:B------:R-:W-:Y:S01]  /*a640*/  IMAD R15, R14, 0x40, R15 ;  /* 0x000000400e0f7824 */ /* 0x000fe200078e020f */
[----:B------:R-:W-:Y:S01]  /*a650*/  IABS R5, R11 ;  /* 0x0000000b00057213 */ /* 0x000fe20000000000 */
[----:B------:R-:W-:Y:S01]  /*a660*/  IMAD.MOV R13, RZ, RZ, -R13 ;  /* 0x000000ffff0d7224 */ /* 0x000fe200078e0a0d */
[----:B------:R0:W-:Y:S01]  /*a670*/  STL.64 [R1+0x1858], R2 ;  /* 0x0018580201007387 */ /* 0x0001e20000100a00 */
[----:B------:R-:W-:Y:S01]  /*a680*/  @!P0 IMAD.IADD R21, R21, 0x1, -R22 ;  /* 0x0000000115158824 */ /* 0x000fe200078e0a16 */
[----:B------:R-:W-:Y:S01]  /*a690*/  LEA R14, P0, R15, c[0x0][0x168], 0x1 ;  /* 0x00005a000f0e7a11 */ /* 0x000fe200078008ff */
[----:B------:R-:W-:-:S02]  /*a6a0*/  @!P1 IMAD.IADD R7, R7, 0x1, -R6 ;  /* 0x0000000107079824 */ /* 0x000fc400078e0a06 */
[----:B------:R-:W-:Y:S01]  /*a6b0*/  IMAD R12, R6, R13, R12 ;  /* 0x0000000d060c7224 */ /* 0x000fe200078e020c */
[----:B------:R-:W-:Y:S01]  /*a6c0*/  LEA.HI.X.SX32 R15, R15, c[0x0][0x16c], 0x1, P0 ;  /* 0x00005b000f0f7a11 */ /* 0x000fe200000f0eff */
[----:B------:R-:W-:Y:S01]  /*a6d0*/  @!P4 IMAD.IADD R4, R4, 0x1, -R6 ;  /* 0x000000010404c824 */ /* 0x000fe200078e0a06 */
[----:B------:R-:W-:Y:S01]  /*a6e0*/  ISETP.GT.U32.AND P1, PT, R6, R7, PT ;  /* 0x000000070600720c */ /* 0x000fe20003f24070 */
[----:B------:R-:W-:Y:S01]  /*a6f0*/  IMAD.HI.U32 R20, R24, R5, RZ ;  /* 0x0000000518147227 */ /* 0x000fe200078e00ff */
[----:B------:R-:W-:Y:S02]  /*a700*/  ISETP.GT.U32.AND P0, PT, R6, R12, PT ;  /* 0x0000000c0600720c */ /* 0x000fe40003f04070 */
[----:B------:R-:W-:Y:S01]  /*a710*/  ISETP.GE.AND P4, PT, R17, RZ, PT ;  /* 0x000000ff1100720c */ /* 0x000fe20003f86270 */
[----:B0-----:R-:W-:Y:S01]  /*a720*/  IMAD.MOV.U32 R2, RZ, RZ, R4 ;  /* 0x000000ffff027224 */ /* 0x001fe200078e0004 */
[----:B------:R-:W-:Y:S01]  /*a730*/  IABS R17, R16 ;  /* 0x0000001000117213 */ /* 0x000fe20000000000 */
[----:B------:R-:W-:Y:S01]  /*a740*/  IMAD.MOV R20, RZ, RZ, -R20 ;  /* 0x000000ffff147224 */ /* 0x000fe200078e0a14 */
[----:B------:R-:W-:Y:S01]  /*a750*/  IADD3 R13, R28, 0x3a, RZ ;  /* 0x0000003a1c0d7810 */ /* 0x000fe20007ffe0ff */
[----:B------:R-:W-:Y:S01]  /*a760*/  @!P6 IMAD.MOV R2, RZ, RZ, -R2 ;  /* 0x000000ffff02e224 */ /* 0x000fe200078e0a02 */
[----:B------:R-:W-:Y:S01]  /*a770*/  ISETP.GT.U32.AND P6, PT, R22, R21, PT ;  /* 0x000000151600720c */ /* 0x000fe20003fc4070 */
[----:B------:R-:W-:Y:S01]  /*a780*/  IMAD R5, R6, R20, R5 ;  /* 0x0000001406057224 */ /* 0x000fe200078e0205 */
[----:B------:R-:W-:Y:S01]  /*a790*/  IABS R4, R13 ;  /* 0x0000000d00047213 */ /* 0x000fe20000000000 */
[--C-:B------:R-:W-:Y:S01]  /*a7a0*/  @!P1 IMAD.IADD R7, R7, 0x1, -R6.reuse ;  /* 0x0000000107079824 */ /* 0x100fe200078e0a06 */
[----:B------:R0:W-:Y:S01]  /*a7b0*/  STL [R1+0xbc], R2 ;  /* 0x0000bc0201007387 */ /* 0x0001e20000100800 */
[----:B------:R-:W-:Y:S01]  /*a7c0*/  @!P0 IMAD.IADD R12, R12, 0x1, -R6 ;  /* 0x000000010c0c8824 */ /* 0x000fe200078e0a06 */
[----:B------:R-:W-:Y:S01]  /*a7d0*/  ISETP.GE.AND P1, PT, R11, RZ, PT ;  /* 0x000000ff0b00720c */ /* 0x000fe20003f26270 */
[----:B------:R-:W-:Y:S01]  /*a7e0*/  IMAD.MOV.U32 R11, RZ, RZ, R17 ;  /* 0x000000ffff0b7224 */ /* 0x000fe200078e0011 */
[----:B------:R-:W-:Y:S01]  /*a7f0*/  STL [R1+0x19ac], R14 ;  /* 0x0019ac0e01007387 */ /* 0x000fe20000100800 */
[----:B------:R-:W-:Y:S01]  /*a800*/  IMAD.MOV.U32 R3, RZ, RZ, R18 ;  /* 0x000000ffff037224 */ /* 0x000fe200078e0012 */
[----:B------:R-:W-:Y:S01]  /*a810*/  ISETP.GT.U32.AND P0, PT, R6, R12, PT ;  /* 0x0000000c0600720c */ /* 0x000fe20003f04070 */
[----:B------:R-:W-:Y:S01]  /*a820*/  IMAD.HI.U32 R17, R24, R11, RZ ;  /* 0x0000000b18117227 */ /* 0x000fe200078e00ff */
[----:B------:R-:W-:Y:S03]  /*a830*/  STL [R1+0x19a8], R15 ;  /* 0x0019a80f01007387 */ /* 0x000fe60000100800 */
[----:B0-----:R-:W-:-:S02]  /*a840*/  IMAD.MOV.U32 R2, RZ, RZ, R0 ;  /* 0x000000ffff027224 */ /* 0x001fc400078e0000 */
[----:B------:R-:W-:Y:S01]  /*a850*/  @!P6 IMAD.IADD R21, R21, 0x1, -R22 ;  /* 0x000000011515e824 */ /* 0x000fe200078e0a16 */
[----:B------:R-:W-:Y:S01]  /*a860*/  ISETP.GE.AND P6, PT, R16, RZ, PT ;  /* 0x000000ff1000720c */ /* 0x000fe20003fc6270 */
[----:B------:R-:W-:Y:S01]  /*a870*/  @!P2 IMAD.MOV R2, RZ, RZ, -R2 ;  /* 0x000000ffff02a224 */ /* 0x000fe200078e0a02 */
[----:B------:R-:W-:Y:S01]  /*a880*/  ISETP.GT.U32.AND P2, PT, R6, R5, PT ;  /* 0x000000050600720c */ /* 0x000fe20003f44070 */
[----:B------:R-:W-:Y:S01]  /*a890*/  IMAD.MOV R0, RZ, RZ, -R17 ;  /* 0x000000ffff007224 */ /* 0x000fe200078e0a11 */
[----:B------:R-:W-:Y:S01]  /*a8a0*/  STL [R1+0x4e8], R21 ;  /* 0x0004e81501007387 */ /* 0x000fe20000100800 */
[----:B------:R-:W-:Y:S02]  /*a8b0*/  @!P0 IMAD.IADD R12, R12, 0x1, -R6 ;  /* 0x000000010c0c8824 */ /* 0x000fe400078e0a06 */
[----:B------:R-:W-:Y:S01]  /*a8c0*/  IMAD R0, R6, R0, R11 ;  /* 0x0000000006007224 */ /* 0x000fe200078e020b */
[----:B------:R0:W-:Y:S01]  /*a8d0*/  STL [R1+0xb4], R2 ;  /* 0x0000b40201007387 */ /* 0x0001e20000100800 */
[----:B------:R-:W-:Y:S01]  /*a8e0*/  @!P3 IMAD.MOV R3, RZ, RZ, -R3 ;  /* 0x000000ffff03b224 */ /* 0x000fe200078e0a03 */
[----:B------:R-:W-:Y:S01]  /*a8f0*/  IADD3 R11, R28, 0x38, RZ ;  /* 0x000000381c0b7810 */ /* 0x000fe20007ffe0ff */
[----:B------:R-:W-:Y:S01]  /*a900*/  IMAD.HI.U32 R16, R24, R4, RZ ;  /* 0x0000000418107227 */ /* 0x000fe200078e00ff */
[----:B------:R-:W-:-:S02]  /*a910*/  ISETP.GT.U32.AND P0, PT, R6, R0, PT ;  /* 0x000000000600720c */ /* 0x000fc40003f04070 */
[----:B------:R-:W-:Y:S01]  /*a920*/  STL [R1+0xb0], R3 ;  /* 0x0000b00301007387 */ /* 0x000fe20000100800 */
[----:B------:R-:W-:Y:S01]  /*a930*/  IMAD.MOV R17, RZ, RZ, -R16 ;  /* 0x000000ffff117224 */ /* 0x000fe200078e0a10 */
[----:B------:R-:W-:Y:S01]  /*a940*/  IADD3 R16, R28, 0x39, RZ ;  /* 0x000000391c107810 */ /* 0x000fe20007ffe0ff */
[----:B------:R-:W-:Y:S01]  /*a950*/  @!P2 IMAD.IADD R5, R5, 0x1, -R6 ;  /* 0x000000010505a824 */ /* 0x000fe200078e0a06 */
[----:B------:R-:W-:Y:S01]  /*a960*/  ISETP.GE.AND P3, PT, R13, RZ, PT ;  /* 0x000000ff0d00720c */ /* 0x000fe20003f66270 */
[----:B0-----:R-:W-:Y:S01]  /*a970*/  IMAD.MOV.U32 R2, RZ, RZ, R19 ;  /* 0x000000ffff027224 */ /* 0x001fe200078e0013 */
[----:B------:R-:W-:Y:S01]  /*a980*/  IABS R20, R16 ;  /* 0x0000001000147213 */ /* 0x000fe20000000000 */
[C---:B------:R-:W-:Y:S01]  /*a990*/  IMAD R4, R6.reuse, R17, R4 ;  /* 0x0000001106047224 */ /* 0x040fe200078e0204 */
[----:B------:R-:W-:Y:S01]  /*a9a0*/  ISETP.GT.U32.AND P2, PT, R6, R5, PT ;  /* 0x000000050600720c */ /* 0x000fe20003f44070 */
[----:B------:R-:W-:Y:S01]  /*a9b0*/  @!P4 IMAD.MOV R2, RZ, RZ, -R2 ;  /* 0x000000ffff02c224 */ /* 0x000fe200078e0a02 */
[----:B------:R-:W-:Y:S01]  /*a9c0*/  ISETP.GE.AND P4, PT, R28, RZ, PT ;  /* 0x000000ff1c00720c */ /* 0x000fe20003f86270 */
[----:B------:R-:W-:Y:S01]  /*a9d0*/  @!P0 IMAD.IADD R0, R0, 0x1, -R6 ;  /* 0x0000000100008824 */ /* 0x000fe200078e0a06 */
[----:B------:R-:W-:Y:S01]  /*a9e0*/  IABS R17, R11 ;  /* 0x0000000b00117213 */ /* 0x000fe20000000000 */
[----:B------:R-:W-:Y:S01]  /*a9f0*/  IMAD.HI.U32 R13, R24, R20, RZ ;  /* 0x00000014180d7227 */ /* 0x000fe200078e00ff */
[----:B------:R0:W-:Y:S01]  /*aa00*/  STL [R1+0x98], R2 ;  /* 0x0000980201007387 */ /* 0x0001e20000100800 */
[----:B------:R-:W-:-:S02]  /*aa10*/  IADD3 R19, R28, 0x36, RZ ;  /* 0x000000361c137810 */ /* 0x000fc40007ffe0ff */
[----:B------:R-:W-:Y:S02]  /*aa20*/  ISETP.GT.U32.AND P0, PT, R6, R0, PT ;  /* 0x000000000600720c */ /* 0x000fe40003f04070 */
[C---:B------:R-:W-:Y:S02]  /*aa30*/  IADD3 R21, R28.reuse, 0x2a, RZ ;  /* 0x0000002a1c157810 */ /* 0x040fe40007ffe0ff */
[----:B------:R-:W-:Y:S01]  /*aa40*/  @!P2 IMAD.IADD R5, R5, 0x1, -R6 ;  /* 0x000000010505a824 */ /* 0x000fe200078e0a06 */
[----:B------:R-:W-:Y:S01]  /*aa50*/  ISETP.GE.AND P2, PT, R11, RZ, PT ;  /* 0x000000ff0b00720c */ /* 0x000fe20003f46270 */
[----:B0-----:R-:W-:Y:S01]  /*aa60*/  IMAD.MOV.U32 R2, RZ, RZ, R7 ;  /* 0x000000ffff027224 */ /* 0x001fe200078e0007 */
[----:B------:R-:W-:-:S03]  /*aa70*/  IADD3 R7, R28, 0x37, RZ ;  /* 0x000000371c077810 */ /* 0x000fc60007ffe0ff */
[----:B------:R-:W-:Y:S01]  /*aa80*/  @!P4 IMAD.MOV R2, RZ, RZ, -R2 ;  /* 0x000000ffff02c224 */ /* 0x000fe200078e0a02 */
[----:B------:R-:W-:Y:S02]  /*aa90*/  ISETP.GT.U32.AND P4, PT, R6, R4, PT ;  /* 0x000000040600720c */ /* 0x000fe40003f84070 */
[--C-:B------:R-:W-:Y:S01]  /*aaa0*/  @!P0 IMAD.IADD R0, R0, 0x1, -R6.reuse ;  /* 0x0000000100008824 */ /* 0x100fe200078e0a06 */
[----:B------:R-:W-:Y:S01]  /*aab0*/  IABS R18, R7 ;  /* 0x0000000700127213 */ /* 0x000fe20000000000 */
[----:B------:R0:W-:Y:S09]  /*aac0*/  STL [R1+0xa8], R2 ;  /* 0x0000a80201007387 */ /* 0x0001f20000100800 */
[----:B------:R-:W-:-:S02]  /*aad0*/  @!P4 IMAD.IADD R4, R4, 0x1, -R6 ;  /* 0x000000010404c824 */ /* 0x000fc400078e0a06 */
[----:B0-----:R-:W-:Y:S02]  /*aae0*/  IMAD.MOV.U32 R2, RZ, RZ, R12 ;  /* 0x000000ffff027224 */ /* 0x001fe400078e000c */
[----:B------:R-:W-:Y:S01]  /*aaf0*/  IMAD.MOV.U32 R12, RZ, RZ, R17 ;  /* 0x000000ffff0c7224 */ /* 0x000fe200078e0011 */
[----:B------:R-:W-:Y:S01]  /*ab00*/  ISETP.GT.U32.AND P4, PT, R6, R4, PT ;  /* 0x000000040600720c */ /* 0x000fe20003f84070 */
[----:B------:R-:W-:Y:S01]  /*ab10*/  @!P5 IMAD.MOV R2, RZ, RZ, -R2 ;  /* 0x000000ffff02d224 */ /* 0x000fe200078e0a02 */
[----:B------:R-:W-:Y:S01]  /*ab20*/  ISETP.GE.AND P5, PT, R16, RZ, PT ;  /* 0x000000ff1000720c */ /* 0x000fe20003fa6270 */
[----:B------:R-:W-:Y:S02]  /*ab30*/  IMAD.MOV R16, RZ, RZ, -R13 ;  /* 0x000000ffff107224 */ /* 0x000fe400078e0a0d */
[----:B------:R-:W-:Y:S01]  /*ab40*/  IMAD.HI.U32 R11, R24, R12, RZ ;  /* 0x0000000c180b7227 */ /* 0x000fe200078e00ff */
[----:B------:R0:W-:Y:S03]  /*ab50*/  STL [R1+0xac], R2 ;  /* 0x0000ac0201007387 */ /* 0x0001e60000100800 */
[----:B------:R-:W-:-:S02]  /*ab60*/  IMAD R20, R6, R16, R20 ;  /* 0x0000001006147224 */ /* 0x000fc400078e0214 */
[----:B------:R-:W-:Y:S02]  /*ab70*/  IMAD.MOV R11, RZ, RZ, -R11 ;  /* 0x000000ffff0b7224 */ /* 0x000fe400078e0a0b */
[----:B------:R-:W-:Y:S01]  /*ab80*/  IMAD.HI.U32 R13, R24, R18, RZ ;  /* 0x00000012180d7227 */ /* 0x000fe200078e00ff */
[----:B------:R-:W-:-:S03]  /*ab90*/  ISETP.GT.U32.AND P0, PT, R6, R20, PT ;  /* 0x000000140600720c */ /* 0x000fc60003f04070 */
[----:B0-----:R-:W-:Y:S01]  /*aba0*/  IMAD.MOV.U32 R2, RZ, RZ, R5 ;  /* 0x000000ffff027224 */ /* 0x001fe200078e0005 */
[----:B------:R-:W-:Y:S01]  /*abb0*/  IADD3 R5, R28, 0x34, RZ ;  /* 0x000000341c057810 */ /* 0x000fe20007ffe0ff */
[----:B------:R-:W-:Y:S02]  /*abc0*/  IMAD R12, R6, R11, R12 ;  /* 0x0000000b060c7224 */ /* 0x000fe400078e020c */
[----:B------:R-:W-:Y:S01]  /*abd0*/  @!P1 IMAD.MOV R2, RZ, RZ, -R2 ;  /* 0x000000ffff029224 */ /* 0x000fe200078e0a02 */
[----:B------:R-:W-:Y:S01]  /*abe0*/  ISETP.GE.AND P1, PT, R7, RZ, PT ;  /* 0x000000ff0700720c */ /* 0x000fe20003f26270 */
[----:B------:R-:W-:Y:S01]  /*abf0*/  IMAD.MOV R13, RZ, RZ, -R13 ;  /* 0x000000ffff0d7224 */ /* 0x000fe200078e0a0d */
[----:B------:R-:W-:Y:S01]  /*ac00*/  IABS R7, R5 ;  /* 0x0000000500077213 */ /* 0x000fe20000000000 */
[--C-:B------:R-:W-:Y:S01]  /*ac10*/  @!P4 IMAD.IADD R4, R4, 0x1, -R6.reuse ;  /* 0x000000010404c824 */ /* 0x100fe200078e0a06 */
[----:B------:R0:W-:Y:S01]  /*ac20*/  STL [R1+0xa0], R2 ;  /* 0x0000a00201007387 */ /* 0x0001e20000100800 */
[----:B------:R-:W-:Y:S01]  /*ac30*/  @!P0 IMAD.IADD R20, R20, 0x1, -R6 ;  /* 0x0000000114148824 */ /* 0x000fe200078e0a06 */
[----:B------:R-:W-:Y:S01]  /*ac40*/  ISETP.GE.AND P4, PT, R19, RZ, PT ;  /* 0x000000ff1300720c */ /* 0x000fe20003f86270 */
[----:B------:R-:W-:Y:S01]  /*ac50*/  IMAD R18, R6, R13, R18 ;  /* 0x0000000d06127224 */ /* 0x000fe200078e0212 */
[----:B------:R-:W-:-:S02]  /*ac60*/  IABS R19, R19 ;  /* 0x0000001300137213 */ /* 0x000fc40000000000 */
[----:B------:R-:W-:Y:S02]  /*ac70*/  ISETP.GT.U32.AND P0, PT, R6, R20, PT ;  /* 0x000000140600720c */ /* 0x000fe40003f04070 */
[----:B------:R-:W-:Y:S01]  /*ac80*/  IADD3 R13, R28, 0x33, RZ ;  /* 0x000000331c0d7810 */ /* 0x000fe20007ffe0ff */
[----:B------:R-:W-:-:S03]  /*ac90*/  IMAD.HI.U32 R16, R24, R19, RZ ;  /* 0x0000001318107227 */ /* 0x000fc600078e00ff */
[----:B------:R-:W-:Y:S01]  /*aca0*/  IABS R11, R13 ;  /* 0x0000000d000b7213 */ /* 0x000fe20000000000 */
[----:B0-----:R-:W-:Y:S01]  /*acb0*/  IMAD.MOV.U32 R2, RZ, RZ, R0 ;  /* 0x000000ffff027224 */ /* 0x001fe200078e0000 */
[----:B------:R-:W-:Y:S01]  /*acc0*/  IADD3 R0, R28, 0x35, RZ ;  /* 0x000000351c007810 */ /* 0x000fe20007ffe0ff */
[----:B------:R-:W-:Y:S02]  /*acd0*/  IMAD.MOV R16, RZ, RZ, -R16 ;  /* 0x000000ffff107224 */ /* 0x000fe400078e0a10 */
[----:B------:R-:W-:Y:S01]  /*ace0*/  @!P6 IMAD.MOV R2, RZ, RZ, -R2 ;  /* 0x000000ffff02e224 */ /* 0x000fe200078e0a02 */
[----:B------:R-:W-:Y:S01]  /*acf0*/  ISETP.GT.U32.AND P6, PT, R6, R12, PT ;  /* 0x0000000c0600720c */ /* 0x000fe20003fc4070 */
[----:B------:R-:W-:Y:S01]  /*ad00*/  @!P0 IMAD.IADD R20, R20, 0x1, -R6 ;  /* 0x0000000114148824 */ /* 0x000fe200078e0a06 */
[----:B------:R-:W-:Y:S01]  /*ad10*/  IABS R17, R0 ;  /* 0x0000000000117213 */ /* 0x000fe20000000000 */
[----:B------:R-:W-:Y:S01]  /*ad20*/  IMAD R19, R6, R16, R19 ;  /* 0x0000001006137224 */ /* 0x000fe200078e0213 */
[----:B------:R0:W-:Y:S01]  /*ad30*/  STL [R1+0xa4], R2 ;  /* 0x0000a40201007387 */ /* 0x0001e20000100800 */
[----:B------:R-:W-:Y:S01]  /*ad40*/  IMAD.MOV.U32 R3, RZ, RZ, R20 ;  /* 0x000000ffff037224 */ /* 0x000fe200078e0014 */
[----:B------:R-:W-:Y:S01]  /*ad50*/  ISETP.GE.AND P0, PT, R0, RZ, PT ;  /* 0x000000ff0000720c */ /* 0x000fe20003f06270 */
[----:B------:R-:W-:Y:S01]  /*ad60*/  IMAD.MOV.U32 R0, RZ, RZ, R11 ;  /* 0x000000ffff007224 */ /* 0x000fe200078e000b */
[----:B------:R-:W-:Y:S01]  /*ad70*/  IADD3 R16, R28, 0x32, RZ ;  /* 0x000000321c107810 */ /* 0x000fe20007ffe0ff */
[----:B------:R-:W-:-:S02]  /*ad80*/  @!P5 IMAD.MOV R3, RZ, RZ, -R3 ;  /* 0x000000ffff03d224 */ /* 0x000fc400078e0a03 */
[----:B------:R-:W-:-:S04]  /*ad90*/  IMAD.HI.U32 R11, R24, R7, RZ ;  /* 0x00000007180b7227 */ /* 0x000fc800078e00ff */
[----:B0-----:R-:W-:Y:S02]  /*ada0*/  IMAD.MOV.U32 R2, RZ, RZ, R4 ;  /* 0x000000ffff027224 */ /* 0x001fe400078e0004 */
[----:B------:R-:W-:Y:S02]  /*adb0*/  @!P6 IMAD.IADD R12, R12, 0x1, -R6 ;  /* 0x000000010c0ce824 */ /* 0x000fe400078e0a06 */
[----:B------:R-:W-:Y:S01]  /*adc0*/  @!P3 IMAD.MOV R2, RZ, RZ, -R2 ;  /* 0x000000ffff02b224 */ /* 0x000fe200078e0a02 */
[----:B------:R-:W-:Y:S01]  /*add0*/  ISETP.GT.U32.AND P3, PT, R6, R18, PT ;  /* 0x000000120600720c */ /* 0x000fe20003f64070 */
[----:B------:R-:W-:Y:S01]  /*ade0*/  IMAD.HI.U32 R4, R24, R17, RZ ;  /* 0x0000001118047227 */ /* 0x000fe200078e00ff */
[----:B------:R-:W-:Y:S02]  /*adf0*/  ISETP.GT.U32.AND P6, PT, R6, R12, PT ;  /* 0x0000000c0600720c */ /* 0x000fe40003fc4070 */
[----:B------:R0:W-:Y:S01]  /*ae00*/  STL [R1+0x9c], R2 ;  /* 0x00009c0201007387 */ /* 0x0001e20000100800 */
[----:B------:R-:W-:-:S02]  /*ae10*/  IMAD.MOV R4, RZ, RZ, -R4 ;  /* 0x000000ffff047224 */ /* 0x000fc400078e0a04 */
[----:B------:R-:W-:Y:S01]  /*ae20*/  IMAD.MOV R11, RZ, RZ, -R11 ;  /* 0x000000ffff0b7224 */ /* 0x000fe200078e0a0b */
[----:B------:R-:W-:Y:S01]  /*ae30*/  STL [R1+0x8c], R3 ;  /* 0x00008c0301007387 */ /* 0x000fe20000100800 */
[----:B------:R-:W-:Y:S02]  /*ae40*/  IMAD R17, R6, R4, R17 ;  /* 0x0000000406117224 */ /* 0x000fe400078e0211 */
[----:B------:R-:W-:-:S03]  /*ae50*/  IMAD.HI.U32 R4, R24, R0, RZ ;  /* 0x0000000018047227 */ /* 0x000fc600078e00ff */
[----:B------:R-:W-:Y:S01]  /*ae60*/  ISETP.GT.U32.AND P5, PT, R6, R17, PT ;  /* 0x000000110600720c */ /* 0x000fe20003fa4070 */
[--C-:B------:R-:W-:Y:S02]  /*ae70*/  @!P3 IMAD.IADD R18, R18, 0x1, -R6.reuse ;  /* 0x000000011212b824 */ /* 0x100fe400078e0a06 */
[----:B------:R-:W-:Y:S01]  /*ae80*/  @!P6 IMAD.IADD R12, R12, 0x1, -R6 ;  /* 0x000000010c0ce824 */ /* 0x000fe200078e0a06 */
[C---:B------:R-:W-:Y:S01]  /*ae90*/  ISETP.GT.U32.AND P6, PT, R6.reuse, R19, PT ;  /* 0x000000130600720c */ /* 0x040fe20003fc4070 */
[----:B------:R-:W-:Y:S01]  /*aea0*/  IMAD.MOV R4, RZ, RZ, -R4 ;  /* 0x000000ffff047224 */ /* 0x000fe200078e0a04 */
[C---:B------:R-:W-:Y:S01]  /*aeb0*/  ISETP.GT.U32.AND P3, PT, R6.reuse, R18, PT ;  /* 0x000000120600720c */ /* 0x040fe20003f64070 */
[----:B0-----:R-:W-:Y:S02]  /*aec0*/  IMAD.MOV.U32 R2, RZ, RZ, R12 ;  /* 0x000000ffff027224 */ /* 0x001fe400078e000c */
[----:B------:R-:W-:Y:S01]  /*aed0*/  IMAD R7, R6, R11, R7 ;  /* 0x0000000b06077224 */ /* 0x000fe200078e0207 */
[----:B------:R-:W-:Y:S01]  /*aee0*/  IADD3 R11, R28, 0x30, RZ ;  /* 0x000000301c0b7810 */ /* 0x000fe20007ffe0ff */
[----:B------:R-:W-:Y:S01]  /*aef0*/  @!P2 IMAD.MOV R2, RZ, RZ, -R2 ;  /* 0x000000ffff02a224 */ /* 0x000fe200078e0a02 */
[----:B------:R-:W-:Y:S01]  /*af00*/  ISETP.GE.AND P2, PT, R5, RZ, PT ;  /* 0x000000ff0500720c */ /* 0x000fe20003f46270 */
[----:B------:R-:W-:Y:S01]  /*af10*/  @!P5 IMAD.IADD R17, R17, 0x1, -R6 ;  /* 0x000000011111d824 */ /* 0x000fe200078e0a06 */
[----:B------:R-:W-:Y:S01]  /*af20*/  IABS R5, R16 ;  /* 0x0000001000057213 */ /* 0x000fe20000000000 */
[C---:B------:R-:W-:Y:S01]  /*af30*/  IMAD R0, R6.reuse, R4, R0 ;  /* 0x0000000406007224 */ /* 0x040fe200078e0200 */
[----:B------:R0:W-:Y:S01]  /*af40*/  STL [R1+0x94], R2 ;  /* 0x0000940201007387 */ /* 0x0001e20000100800 */
[--C-:B------:R-:W-:Y:S01]  /*af50*/  @!P6 IMAD.IADD R19, R19, 0x1, -R6.reuse ;  /* 0x000000011313e824 */ /* 0x100fe200078e0a06 */
[----:B------:R-:W-:Y:S01]  /*af60*/  ISETP.GT.U32.AND P5, PT, R6, R17, PT ;  /* 0x000000110600720c */ /* 0x000fe20003fa4070 */
[----:B------:R-:W-:Y:S01]  /*af70*/  @!P3 IMAD.IADD R18, R18, 0x1, -R6 ;  /* 0x000000011212b824 */ /* 0x000fe200078e0a06 */
[----:B------:R-:W-:Y:S01]  /*af80*/  ISETP.GT.U32.AND P3, PT, R6, R7, PT ;  /* 0x000000070600720c */ /* 0x000fe20003f64070 */
[----:B------:R-:W-:Y:S01]  /*af90*/  IMAD.HI.U32 R20, R24, R5, RZ ;  /* 0x0000000518147227 */ /* 0x000fe200078e00ff */
[----:B------:R-:W-:-:S02]  /*afa0*/  ISETP.GT.U32.AND P6, PT, R6, R19, PT ;  /* 0x000000130600720c */ /* 0x000fc40003fc4070 */
[----:B------:R-:W-:Y:S01]  /*afb0*/  IADD3 R4, R28, 0x31, RZ ;  /* 0x000000311c047810 */ /* 0x000fe20007ffe0ff */
[----:B------:R-:W-:Y:S02]  /*afc0*/  IMAD.MOV R20, RZ, RZ, -R20 ;  /* 0x000000ffff147224 */ /* 0x000fe400078e0a14 */
[----:B0-----:R-:W-:Y:S01]  /*afd0*/  IMAD.MOV.U32 R2, RZ, RZ, R18 ;  /* 0x000000ffff027224 */ /* 0x001fe200078e0012 */
[----:B------:R-:W-:Y:S01]  /*afe0*/  IABS R12, R4 ;  /* 0x00000004000c7213 */ /* 0x000fe20000000000 */
[C---:B------:R-:W-:Y:S01]  /*aff0*/  IMAD R5, R6.reuse, R20, R5 ;  /* 0x0000001406057224 */ /* 0x040fe200078e0205 */
[----:B------:R-:W-:Y:S01]  /*b000*/  IABS R18, R11 ;  /* 0x0000000b00127213 */ /* 0x000fe20000000000 */
[----:B------:R-:W-:Y:S01]  /*b010*/  @!P1 IMAD.MOV R2, RZ, RZ, -R2 ;  /* 0x000000ffff029224 */ /* 0x000fe200078e0a02 */
[C---:B------:R-:W-:Y:S01]  /*b020*/  ISETP.GT.U32.AND P1, PT, R6.reuse, R0, PT ;  /* 0x000000000600720c */ /* 0x040fe20003f24070 */
[--C-:B------:R-:W-:Y:S01]  /*b030*/  @!P5 IMAD.IADD R17, R17, 0x1, -R6.reuse ;  /* 0x000000011111d824 */ /* 0x100fe200078e0a06 */
[----:B------:R-:W-:Y:S01]  /*b040*/  ISETP.GT.U32.AND P5, PT, R6, R5, PT ;  /* 0x000000050600720c */ /* 0x000fe20003fa4070 */
[--C-:B------:R-:W-:Y:S01]  /*b050*/  @!P6 IMAD.IADD R19, R19, 0x1, -R6.reuse ;  /* 0x000000011313e824 */ /* 0x100fe200078e0a06 */
[----:B------:R0:W-:Y:S01]  /*b060*/  STL [R1+0x90], R2 ;  /* 0x0000900201007387 */ /* 0x0001e20000100800 */
[----:B------:R-:W-:Y:S01]  /*b070*/  @!P3 IMAD.IADD R7, R7, 0x1, -R6 ;  /* 0x000000010707b824 */ /* 0x000fe200078e0a06 */
[----:B------:R-:W-:Y:S01]  /*b080*/  ISETP.GE.AND P6, PT, R13, RZ, PT ;  /* 0x000000ff0d00720c */ /* 0x000fe20003fc6270 */
[----:B------:R-:W-:Y:S01]  /*b090*/  IMAD.HI.U32 R13, R24, R12, RZ ;  /* 0x0000000c180d7227 */ /* 0x000fe200078e00ff */
[----:B------:R-:W-:-:S02]  /*b0a0*/  IADD3 R20, R28, 0x2b, RZ ;  /* 0x0000002b1c147810 */ /* 0x000fc40007ffe0ff */
[----:B------:R-:W-:Y:S01]  /*b0b0*/  ISETP.GT.U32.AND P3, PT, R6, R7, PT ;  /* 0x000000070600720c */ /* 0x000fe20003f64070 */
[----:B------:R-:W-:Y:S02]  /*b0c0*/  IMAD.MOV R13, RZ, RZ, -R13 ;  /* 0x000000ffff0d7224 */ /* 0x000fe400078e0a0d */
[--C-:B------:R-:W-:Y:S02]  /*b0d0*/  @!P1 IMAD.IADD R0, R0, 0x1, -R6.reuse ;  /* 0x0000000100009824 */ /* 0x100fe400078e0a06 */
[----:B0-----:R-:W-:Y:S02]  /*b0e0*/  IMAD.MOV.U32 R2, RZ, RZ, R19 ;  /* 0x000000ffff027224 */ /* 0x001fe400078e0013 */
[----:B------:R-:W-:Y:S01]  /*b0f0*/  @!P5 IMAD.IADD R5, R5, 0x1, -R6 ;  /* 0x000000010505d824 */ /* 0x000fe200078e0a06 */
[----:B------:R-:W-:Y:S01]  /*b100*/  ISETP.GT.U32.AND P1, PT, R6, R0, PT ;  /* 0x000000000600720c */ /* 0x000fe20003f24070 */
[----:B------:R-:W-:Y:S01]  /*b110*/  @!P4 IMAD.MOV R2, RZ, RZ, -R2 ;  /* 0x000000ffff02c224 */ /* 0x000fe200078e0a02 */
[----:B------:R-:W-:Y:S01]  /*b120*/  ISETP.GE.AND P4, PT, R16, RZ, PT ;  /* 0x000000ff1000720c */ /* 0x000fe20003f86270 */
[----:B------:R-:W-:Y:S01]  /*b130*/  IMAD.HI.U32 R16, R24, R18, RZ ;  /* 0x0000001218107227 */ /* 0x000fe200078e00ff */
[----:B------:R-:W-:-:S02]  /*b140*/  ISETP.GT.U32.AND P5, PT, R6, R5, PT ;  /* 0x000000050600720c */ /* 0x000fc40003fa4070 */
[----:B------:R0:W-:Y:S01]  /*b150*/  STL [R1+0x7c], R2 ;  /* 0x00007c0201007387 */ /* 0x0001e20000100800 */
[----:B------:R-:W-:Y:S01]  /*b160*/  @!P3 IMAD.IADD R7, R7, 0x1, -R6 ;  /* 0x000000010707b824 */ /* 0x000fe200078e0a06 */
[----:B------:R-:W-:Y:S01]  /*b170*/  ISETP.GE.AND P3, PT, R11, RZ, PT ;  /* 0x000000ff0b00720c */ /* 0x000fe20003f66270 */
[----:B------:R-:W-:Y:S01]  /*b180*/  IMAD.MOV R16, RZ, RZ, -R16 ;  /* 0x000000ffff107224 */ /* 0x000fe200078e0a10 */
[----:B------:R-:W-:Y:S01]  /*b190*/  IADD3 R11, R28, 0x2f, RZ ;  /* 0x0000002f1c0b7810 */ /* 0x000fe20007ffe0ff */
[----:B------:R-:W-:Y:S02]  /*b1a0*/  IMAD.MOV.U32 R3, RZ, RZ, R7 ;  /* 0x000000ffff037224 */ /* 0x000fe400078e0007 */
[--C-:B------:R-:W-:Y:S02]  /*b1b0*/  @!P1 IMAD.IADD R0, R0, 0x1, -R6.reuse ;  /* 0x0000000100009824 */ /* 0x100fe400078e0a06 */
[----:B------:R-:W-:Y:S01]  /*b1c0*/  @!P2 IMAD.MOV R3, RZ, RZ, -R3 ;  /* 0x000000ffff03a224 */ /* 0x000fe200078e0a03 */
[----:B------:R-:W-:Y:S01]  /*b1d0*/  ISETP.GE.AND P2, PT, R11, RZ, PT ;  /* 0x000000ff0b00720c */ /* 0x000fe20003f46270 */
[----:B0-----:R-:W-:Y:S01]  /*b1e0*/  IMAD.MOV.U32 R2, RZ, RZ, R17 ;  /* 0x000000ffff027224 */ /* 0x001fe200078e0011 */
[----:B------:R-:W-:Y:S01]  /*b1f0*/  IADD3 R17, R28, 0x2e, RZ ;  /* 0x0000002e1c117810 */ /* 0x000fe20007ffe0ff */
[----:B------:R-:W-:-:S02]  /*b200*/  @!P5 IMAD.IADD R5, R5, 0x1, -R6 ;  /* 0x000000010505d824 */ /* 0x000fc400078e0a06 */
[----:B------:R-:W-:Y:S01]  /*b210*/  @!P0 IMAD.MOV R2, RZ, RZ, -R2 ;  /* 0x000000ffff028224 */ /* 0x000fe200078e0a02 */
[----:B------:R-:W-:Y:S01]  /*b220*/  ISETP.GE.AND P0, PT, R4, RZ, PT ;  /* 0x000000ff0400720c */ /* 0x000fe20003f06270 */
[----:B------:R-:W-:Y:S01]  /*b230*/  IMAD R4, R6, R13, R12 ;  /* 0x0000000d06047224 */ /* 0x000fe200078e020c */
[----:B------:R-:W-:Y:S01]  /*b240*/  IADD3 R13, R28, 0x2d, RZ ;  /* 0x0000002d1c0d7810 */ /* 0x000fe20007ffe0ff */
[----:B------:R-:W-:Y:S01]  /*b250*/  IMAD R18, R6, R16, R18 ;  /* 0x0000001006127224 */ /* 0x000fe200078e0212 */
[----:B------:R0:W-:Y:S01]  /*b260*/  STL [R1+0x80], R2 ;  /* 0x0000800201007387 */ /* 0x0001e20000100800 */
[----:B------:R-:W-:Y:S02]  /*b270*/  IADD3 R16, R28, 0x2c, RZ ;  /* 0x0000002c1c107810 */ /* 0x000fe40007ffe0ff */
[----:B------:R-:W-:Y:S01]  /*b280*/  ISETP.GT.U32.AND P1, PT, R6, R4, PT ;  /* 0x000000040600720c */ /* 0x000fe20003f24070 */
[----:B------:R-:W-:Y:S01]  /*b290*/  STL [R1+0x84], R3 ;  /* 0x0000840301007387 */ /* 0x000fe20000100800 */
[----:B------:R-:W-:-:S02]  /*b2a0*/  IABS R12, R16 ;  /* 0x00000010000c7213 */ /* 0x000fc40000000000 */
[----:B------:R-:W-:Y:S02]  /*b2b0*/  ISETP.GE.AND P5, PT, R13, RZ, PT ;  /* 0x000000ff0d00720c */ /* 0x000fe40003fa6270 */
[----:B------:R-:W-:Y:S01]  /*b2c0*/  IABS R13, R13 ;  /* 0x0000000d000d7213 */ /* 0x000fe20000000000 */
[----:B0-----:R-:W-:Y:S01]  /*b2d0*/  IMAD.MOV.U32 R2, RZ, RZ, R0 ;  /* 0x000000ffff027224 */ /* 0x001fe200078e0000 */
[----:B------:R-:W-:Y:S01]  /*b2e0*/  IABS R0, R11 ;  /* 0x0000000b00007213 */ /* 0x000fe20000000000 */
[----:B------:R-:W-:Y:S01]  /*b2f0*/  IMAD.HI.U32 R19, R24, R12, RZ ;  /* 0x0000000c18137227 */ /* 0x000fe200078e00ff */
[----:B------:R-:W-:-:S03]  /*b300*/  IABS R11, R20 ;  /* 0x00000014000b7213 */ /* 0x000fc60000000000 */
[----:B------:R-:W-:Y:S01]  /*b310*/  @!P6 IMAD.MOV R2, RZ, RZ, -R2 ;  /* 0x000000ffff02e224 */ /* 0x000fe200078e0a02 */
[----:B------:R-:W-:Y:S01]  /*b320*/  ISETP.GE.AND P6, PT, R17, RZ, PT ;  /* 0x000000ff1100720c */ /* 0x000fe20003fc6270 */
[----:B------:R-:W-:Y:S01]  /*b330*/  @!P1 IMAD.IADD R4, R4, 0x1, -R6 ;  /* 0x0000000104049824 */ /* 0x000fe200078e0a06 */
[----:B------:R-:W-:Y:S01]  /*b340*/  IABS R17, R17 ;  /* 0x0000001100117213 */ /* 0x000fe20000000000 */
[----:B------:R-:W-:Y:S01]  /*b350*/  IMAD.MOV R19, RZ, RZ, -R19 ;  /* 0x000000ffff137224 */ /* 0x000fe200078e0a13 */
[----:B------:R0:W-:Y:S01]  /*b360*/  STL [R1+0x2c4], R2 ;  /* 0x0002c40201007387 */ /* 0x0001e20000100800 */
[----:B------:R-:W-:Y:S01]  /*b370*/  IMAD.HI.U32 R7, R24, R13, RZ ;  /* 0x0000000d18077227 */ /* 0x000fe200078e00ff */
[----:B------:R-:W-:-:S03]  /*b380*/  ISETP.GT.U32.AND P1, PT, R6, R4, PT ;  /* 0x000000040600720c */ /* 0x000fc60003f24070 */
[----:B------:R-:W-:Y:S01]  /*b390*/  IMAD R12, R6, R19, R12 ;  /* 0x00000013060c7224 */ /* 0x000fe200078e020c */
[----:B------:R-:W-:Y:S01]  /*b3a0*/  IADD3 R19, R28, 0x27, RZ ;  /* 0x000000271c137810 */ /* 0x000fe20007ffe0ff */
[----:B------:R-:W-:Y:S02]  /*b3b0*/  IMAD.MOV R7, RZ, RZ, -R7 ;  /* 0x000000ffff077224 */ /* 0x000fe400078e0a07 */
[----:B0-----:R-:W-:Y:S02]  /*b3c0*/  IMAD.MOV.U32 R2, RZ, RZ, R5 ;  /* 0x000000ffff027224 */ /* 0x001fe400078e0005 */
[----:B------:R-:W-:-:S04]  /*b3d0*/  IMAD.HI.U32 R5, R24, R0, RZ ;  /* 0x0000000018057227 */ /* 0x000fc800078e00ff */
[----:B------:R-:W-:Y:S01]  /*b3e0*/  @!P4 IMAD.MOV R2, RZ, RZ, -R2 ;  /* 0x000000ffff02c224 */ /* 0x000fe200078e0a02 */
[----:B------:R-:W-:Y:S01]  /*b3f0*/  ISETP.GT.U32.AND P4, PT, R6, R18, PT ;  /* 0x000000120600720c */ /* 0x000fe20003f84070 */
[----:B------:R-:W-:Y:S02]  /*b400*/  IMAD.MOV R5, RZ, RZ, -R5 ;  /* 0x000000ffff057224 */ /* 0x000fe400078e0a05 */
[----:B------:R-:W-:Y:S01]  /*b410*/  @!P1 IMAD.IADD R4, R4, 0x1, -R6 ;  /* 0x0000000104049824 */ /* 0x000fe200078e0a06 */
[----:B------:R0:W-:Y:S01]  /*b420*/  STL [R1+0x2c8], R2 ;  /* 0x0002c80201007387 */ /* 0x0001e20000100800 */
[----:B------:R-:W-:Y:S02]  /*b430*/  IMAD R0, R6, R5, R0 ;  /* 0x0000000506007224 */ /* 0x000fe400078e0200 */
[----:B------:R-:W-:-:S03]  /*b440*/  IMAD.HI.U32 R5, R24, R17, RZ ;  /* 0x0000001118057227 */ /* 0x000fc600078e00ff */
[----:B------:R-:W-:Y:S01]  /*b450*/  ISETP.GT.U32.AND P1, PT, R6, R0, PT ;  /* 0x000000000600720c */ /* 0x000fe20003f24070 */
[----:B------:R-:W-:Y:S02]  /*b460*/  IMAD.MOV R5, RZ, RZ, -R5 ;  /* 0x000000ffff057224 */ /* 0x000fe400078e0a05 */
[----:B------:R-:W-:Y:S02]  /*b470*/  @!P4 IMAD.IADD R18, R18, 0x1, -R6 ;  /* 0x000000011212c824 */ /* 0x000fe400078e0a06 */
[----:B------:R-:W-:Y:S02]  /*b480*/  IMAD R17, R6, R5, R17 ;  /* 0x0000000506117224 */ /* 0x000fe400078e0211 */
[----:B------:R-:W-:Y:S01]  /*b490*/  IMAD.HI.U32 R5, R24, R11, RZ ;  /* 0x0000000b18057227 */ /* 0x000fe200078e00ff */
[----:B------:R-:W-:-:S03]  /*b4a0*/  ISETP.GT.U32.AND P4, PT, R6, R18, PT ;  /* 0x000000120600720c */ /* 0x000fc60003f84070 */
[----:B------:R-:W-:Y:S01]  /*b4b0*/  IMAD R13, R6, R7, R13 ;  /* 0x00000007060d7224 */ /* 0x000fe200078e020d */
[----:B------:R-:W-:Y:S01]  /*b4c0*/  IABS R7, R21 ;  /* 0x0000001500077213 */ /* 0x000fe20000000000 */
[----:B------:R-:W-:Y:S02]  /*b4d0*/  @!P1 IMAD.IADD R0, R0, 0x1, -R6 ;  /* 0x0000000100009824 */ /* 0x000fe400078e0a06 */
[----:B------:R-:W-:Y:S02]  /*b4e0*/  IMAD.MOV.U32 R3, RZ, RZ, R4 ;  /* 0x000000ffff037224 */ /* 0x000fe400078e0004 */
[----:B------:R-:W-:Y:S01]  /*b4f0*/  IMAD.MOV R5, RZ, RZ, -R5 ;  /* 0x000000ffff057224 */ /* 0x000fe200078e0a05 */
[C---:B------:R-:W-:Y:S01]  /*b500*/  ISETP.GT.U32.AND P1, PT, R6.reuse, R0, PT ;  /* 0x000000000600720c */ /* 0x040fe20003f24070 */
[----:B------:R-:W-:Y:S01]  /*b510*/  @!P0 IMAD.MOV R3, RZ, RZ, -R3 ;  /* 0x000000ffff038224 */ /* 0x000fe200078e0a03 */
[----:B------:R-:W-:Y:S01]  /*b520*/  ISETP.GT.U32.AND P0, PT, R6, R13, PT ;  /* 0x0000000d0600720c */ /* 0x000fe20003f04070 */
[----:B------:R-:W-:Y:S01]  /*b530*/  @!P4 IMAD.IADD R18, R18, 0x1, -R6 ;  /* 0x000000011212c824 */ /* 0x000fe200078e0a06 */
[C---:B------:R-:W-:Y:S01]  /*b540*/  ISETP.GT.U32.AND P4, PT, R6.reuse, R17, PT ;  /* 0x000000110600720c */ /* 0x040fe20003f84070 */
[----:B------:R-:W-:Y:S01]  /*b550*/  IMAD R11, R6, R5, R11 ;  /* 0x00000005060b7224 */ /* 0x000fe200078e020b */
[----:B------:R-:W-:Y:S01]  /*b560*/  IADD3 R5, R28, 0x29, RZ ;  /* 0x000000291c057810 */ /* 0x000fe20007ffe0ff */
[----:B0-----:R-:W-:Y:S01]  /*b570*/  IMAD.MOV.U32 R2, RZ, RZ, R18 ;  /* 0x000000ffff027224 */ /* 0x001fe200078e0012 */
[----:B------:R-:W-:Y:S01]  /*b580*/  STL [R1+0x68], R3 ;  /* 0x0000680301007387 */ /* 0x000fe20000100800 */
[----:B------:R-:W-:Y:S01]  /*b590*/  IMAD.HI.U32 R4, R24, R7, RZ ;  /* 0x0000000718047227 */ /* 0x000fe200078e00ff */
[----:B------:R-:W-:-:S03]  /*b5a0*/  IADD3 R18, R28, 0x28, RZ ;  /* 0x000000281c127810 */ /* 0x000fc60007ffe0ff */
[----:B------:R-:W-:Y:S01]  /*b5b0*/  @!P3 IMAD.MOV R2, RZ, RZ, -R2 ;  /* 0x000000ffff02b224 */ /* 0x000fe200078e0a02 */
[----:B------:R-:W-:Y:S01]  /*b5c0*/  ISETP.GT.U32.AND P3, PT, R6, R12, PT ;  /* 0x0000000c0600720c */ /* 0x000fe20003f64070 */
[--C-:B------:R-:W-:Y:S01]  /*b5d0*/  @!P1 IMAD.IADD R0, R0, 0x1, -R6.reuse ;  /* 0x0000000100009824 */ /* 0x100fe200078e0a06 */
[----:B------:R-:W-:Y:S01]  /*b5e0*/  ISETP.GE.AND P1, PT, R16, RZ, PT ;  /* 0x000000ff1000720c */ /* 0x000fe20003f26270 */
[--C-:B------:R-:W-:Y:S01]  /*b5f0*/  @!P4 IMAD.IADD R17, R17, 0x1, -R6.reuse ;  /* 0x000000011111c824 */ /* 0x100fe200078e0a06 */
[----:B------:R0:W-:Y:S01]  /*b600*/  STL [R1+0x70], R2 ;  /* 0x0000700201007387 */ /* 0x0001e20000100800 */
[----:B------:R-:W-:Y:S01]  /*b610*/  IABS R16, R5 ;  /* 0x0000000500107213 */ /* 0x000fe20000000000 */
[----:B------:R-:W-:Y:S01]  /*b620*/  @!P0 IMAD.IADD R13, R13, 0x1, -R6 ;  /* 0x000000010d0d8824 */ /* 0x000fe200078e0a06 */
[C---:B------:R-:W-:Y:S01]  /*b630*/  ISETP.GT.U32.AND P4, PT, R6.reuse, R11, PT ;  /* 0x0000000b0600720c */ /* 0x040fe20003f84070 */
[----:B------:R-:W-:Y:S01]  /*b640*/  IMAD.MOV R4, RZ, RZ, -R4 ;  /* 0x000000ffff047224 */ /* 0x000fe200078e0a04 */
[----:B------:R-:W-:Y:S01]  /*b650*/  ISETP.GT.U32.AND P0, PT, R6, R17, PT ;  /* 0x000000110600720c */ /* 0x000fe20003f04070 */
[----:B------:R-:W-:-:S04]  /*b660*/  IMAD.HI.U32 R22, R24, R16, RZ ;  /* 0x0000001018167227 */ /* 0x000fc800078e00ff */
[----:B------:R-:W-:Y:S01]  /*b670*/  @!P3 IMAD.IADD R12, R12, 0x1, -R6 ;  /* 0x000000010c0cb824 */ /* 0x000fe200078e0a06 */
[C---:B------:R-:W-:Y:S01]  /*b680*/  ISETP.GT.U32.AND P3, PT, R6.reuse, R13, PT ;  /* 0x0000000d0600720c */ /* 0x040fe20003f64070 */
[----:B0-----:R-:W-:Y:S01]  /*b690*/  IMAD.MOV.U32 R2, RZ, RZ, R0 ;  /* 0x000000ffff027224 */ /* 0x001fe200078e0000 */
[----:B------:R-:W-:Y:S01]  /*b6a0*/  IABS R0, R19 ;  /* 0x0000001300007213 */ /* 0x000fe20000000000 */
[----:B------:R-:W-:Y:S02]  /*b6b0*/  IMAD.MOV R22, RZ, RZ, -R22 ;  /* 0x000000ffff167224 */ /* 0x000fe400078e0a16 */
[----:B------:R-:W-:Y:S01]  /*b6c0*/  @!P2 IMAD.MOV R2, RZ, RZ, -R2 ;  /* 0x000000ffff02a224 */ /* 0x000fe200078e0a02 */
[C---:B------:R-:W-:Y:S01]  /*b6d0*/  ISETP.GT.U32.AND P2, PT, R6.reuse, R12, PT ;  /* 0x0000000c0600720c */ /* 0x040fe20003f44070 */
[C---:B------:R-:W-:Y:S02]  /*b6e0*/  IMAD R16, R6.reuse, R22, R16 ;  /* 0x0000001606107224 */ /* 0x040fe400078e0210 */
[C---:B------:R-:W-:Y:S01]  /*b6f0*/  IMAD R7, R6.reuse, R4, R7 ;  /* 0x0000000406077224 */ /* 0x040fe200078e0207 */
[----:B------:R-:W-:Y:S01]  /*b700*/  IABS R4, R18 ;  /* 0x0000001200047213 */ /* 0x000fe20000000000 */
[--C-:B------:R-:W-:Y:S01]  /*b710*/  @!P4 IMAD.IADD R11, R11, 0x1, -R6.reuse ;  /* 0x000000010b0bc824 */ /* 0x100fe200078e0a06 */
[----:B------:R0:W-:Y:S01]  /*b720*/  STL [R1+0x6c], R2 ;  /* 0x00006c0201007387 */ /* 0x0001e20000100800 */
[----:B------:R-:W-:Y:S01]  /*b730*/  @!P0 IMAD.IADD R17, R17, 0x1, -R6 ;  /* 0x0000000111118824 */ /* 0x000fe200078e0a06 */
[----:B------:R-:W-:Y:S01]  /*b740*/  ISETP.GT.U32.AND P0, PT, R6, R7, PT ;  /* 0x000000070600720c */ /* 0x000fe20003f04070 */
[----:B------:R-:W-:Y:S01]  /*b750*/  IMAD.HI.U32 R22, R24, R4, RZ ;  /* 0x0000000418167227 */ /* 0x000fe200078e00ff */
[----:B------:R-:W-:-:S03]  /*b760*/  ISETP.GT.U32.AND P4, PT, R6, R11, PT ;  /* 0x0000000b0600720c */ /* 0x000fc60003f84070 */
[--C-:B------:R-:W-:Y:S01]  /*b770*/  @!P2 IMAD.IADD R12, R12, 0x1, -R6.reuse ;  /* 0x000000010c0ca824 */ /* 0x100fe200078e0a06 */
[----:B------:R-:W-:Y:S01]  /*b780*/  ISETP.GT.U32.AND P2, PT, R6, R16, PT ;  /* 0x000000100600720c */ /* 0x000fe20003f44070 */
[----:B------:R-:W-:Y:S01]  /*b790*/  @!P3 IMAD.IADD R13, R13, 0x1, -R6 ;  /* 0x000000010d0db824 */ /* 0x000fe200078e0a06 */
[----:B------:R-:W-:Y:S01]  /*b7a0*/  ISETP.GE.AND P3, PT, R20, RZ, PT ;  /* 0x000000ff1400720c */ /* 0x000fe20003f66270 */
[----:B------:R-:W-:Y:S02]  /*b7b0*/  IMAD.MOV R22, RZ, RZ, -R22 ;  /* 0x000000ffff167224 */ /* 0x000fe400078e0a16 */
[----:B0-----:R-:W-:Y:S02]  /*b7c0*/  IMAD.MOV.U32 R2, RZ, RZ, R13 ;  /* 0x000000ffff027224 */ /* 0x001fe400078e000d */
[----:B------:R-:W-:Y:S02]  /*b7d0*/  IMAD.MOV.U32 R3, RZ, RZ, R17 ;  /* 0x000000ffff037224 */ /* 0x000fe400078e0011 */
[----:B------:R-:W-:Y:S01]  /*b7e0*/  @!P0 IMAD.IADD R7, R7, 0x1, -R6 ;  /* 0x0000000107078824 */ /* 0x000fe200078e0a06 */
[----:B------:R-:W-:Y:S01]  /*b7f0*/  ISETP.GE.AND P0, PT, R5, RZ, PT ;  /* 0x000000ff0500720c */ /* 0x000fe20003f06270 */
[----:B------:R-:W-:Y:S01]  /*b800*/  IMAD R4, R6, R22, R4 ;  /* 0x0000001606047224 */ /* 0x000fe200078e0204 */
[----:B------:R-:W-:Y:S01]  /*b810*/  IADD3 R5, R28, 0x25, RZ ;  /* 0x000000251c057810 */ /* 0x000fe20007ffe0ff */
[----:B------:R-:W-:Y:S01]  /*b820*/  @!P2 IMAD.IADD R16, R16, 0x1, -R6 ;  /* 0x000000011010a824 */ /* 0x000fe200078e0a06 */
[----:B------:R-:W-:Y:S01]  /*b830*/  ISETP.GT.U32.AND P2, PT, R6, R7, PT ;  /* 0x000000070600720c */ /* 0x000fe20003f44070 */
[----:B------:R-:W-:Y:S01]  /*b840*/  IMAD.HI.U32 R20, R24, R0, RZ ;  /* 0x0000000018147227 */ /* 0x000fe200078e00ff */
[----:B------:R-:W-:-:S03]  /*b850*/  IABS R17, R5 ;  /* 0x0000000500117213 */ /* 0x000fc60000000000 */
[----:B------:R-:W-:Y:S01]  /*b860*/  @!P5 IMAD.MOV R2, RZ, RZ, -R2 ;  /* 0x000000ffff02d224 */ /* 0x000fe200078e0a02 */
[C---:B------:R-:W-:Y:S01]  /*b870*/  ISETP.GT.U32.AND P5, PT, R6.reuse, R16, PT ;  /* 0x000000100600720c */ /* 0x040fe20003fa4070 */
[----:B------:R-:W-:Y:S01]  /*b880*/  @!P6 IMAD.MOV R3, RZ, RZ, -R3 ;  /* 0x000000ffff03e224 */ /* 0x000fe200078e0a03 */
[----:B------:R-:W-:Y:S01]  /*b890*/  ISETP.GT.U32.AND P6, PT, R6, R4, PT ;  /* 0x000000040600720c */ /* 0x000fe20003fc4070 */
[----:B------:R-:W-:Y:S01]  /*b8a0*/  @!P4 IMAD.IADD R11, R11, 0x1, -R6 ;  /* 0x000000010b0bc824 */ /* 0x000fe200078e0a06 */
[----:B------:R-:W-:Y:S01]  /*b8b0*/  ISETP.GE.AND P4, PT, R21, RZ, PT ;  /* 0x000000ff1500720c */ /* 0x000fe20003f86270 */
[----:B------:R-:W-:Y:S01]  /*b8c0*/  IMAD.MOV R21, RZ, RZ, -R20 ;  /* 0x000000ffff157224 */ /* 0x000fe200078e0a14 */
[----:B------:R-:W-:Y:S01]  /*b8d0*/  IADD3 R20, R28, 0x26, RZ ;  /* 0x000000261c147810 */ /* 0x000fe20007ffe0ff */
[----:B------:R0:W-:Y:S01]  /*b8e0*/  STL [R1+0x64], R3 ;  /* 0x0000640301007387 */ /* 0x0001e20000100800 */
[----:B------:R-:W-:Y:S01]  /*b8f0*/  @!P2 IMAD.IADD R7, R7, 0x1, -R6 ;  /* 0x000000010707a824 */ /* 0x000fe200078e0a06 */
[----:B------:R-:W-:Y:S01]  /*b900*/  ISETP.GE.AND P2, PT, R19, RZ, PT ;  /* 0x000000ff1300720c */ /* 0x000fe20003f46270 */
[----:B------:R-:W-:Y:S01]  /*b910*/  IMAD R0, R6, R21, R0 ;  /* 0x0000001506007224 */ /* 0x000fe200078e0200 */
[----:B------:R1:W-:Y:S01]  /*b920*/  STL [R1+0x60], R2 ;  /* 0x0000600201007387 */ /* 0x0003e20000100800 */
[----:B------:R-:W-:Y:S01]  /*b930*/  IABS R21, R20 ;  /* 0x0000001400157213 */ /* 0x000fe20000000000 */
[--C-:B------:R-:W-:Y:S01]  /*b940*/  @!P5 IMAD.IADD R16, R16, 0x1, -R6.reuse ;  /* 0x000000011010d824 */ /* 0x100fe200078e0a06 */
[----:B------:R-:W-:Y:S01]  /*b950*/  ISETP.GE.AND P5, PT, R20, RZ, PT ;  /* 0x000000ff1400720c */ /* 0x000fe20003fa6270 */
[----:B------:R-:W-:-:S02]  /*b960*/  @!P6 IMAD.IADD R4, R4, 0x1, -R6 ;  /* 0x000000010404e824 */ /* 0x000fc400078e0a06 */
[----:B0-----:R-:W-:Y:S02]  /*b970*/  IMAD.MOV.U32 R3, RZ, RZ, R12 ;  /* 0x000000ffff037224 */ /* 0x001fe400078e000c */
[----:B------:R-:W-:Y:S01]  /*b980*/  IMAD.HI.U32 R12, R24, R21, RZ ;  /* 0x00000015180c7227 */ /* 0x000fe200078e00ff */
[----:B------:R-:W-:-:S03]  /*b990*/  ISETP.GT.U32.AND P6, PT, R6, R4, PT ;  /* 0x000000040600720c */ /* 0x000fc60003fc4070 */
[----:B-1----:R-:W-:Y:S02]  /*b9a0*/  IMAD.MOV.U32 R2, RZ, RZ, R11 ;  /* 0x000000ffff027224 */ /* 0x002fe400078e000b */
[----:B------:R-:W-:-:S04]  /*b9b0*/  IMAD.HI.U32 R11, R24, R17, RZ ;  /* 0x00000011180b7227 */ /* 0x000fc800078e00ff */
[----:B------:R-:W-:Y:S01]  /*b9c0*/  @!P1 IMAD.MOV R3, RZ, RZ, -R3 ;  /* 0x000000ffff039224 */ /* 0x000fe200078e0a03 */
[----:B------:R-:W-:Y:S01]  /*b9d0*/  ISETP.GE.AND P1, PT, R18, RZ, PT ;  /* 0x000000ff1200720c */ /* 0x000fe20003f26270 */
[----:B------:R-:W-:Y:S01]  /*b9e0*/  @!P3 IMAD.MOV R2, RZ, RZ, -R2 ;  /* 0x000000ffff02b224 */ /* 0x000fe200078e0a02 */
[----:B------:R-:W-:Y:S01]  /*b9f0*/  ISETP.GT.U32.AND P3, PT, R6, R0, PT ;  /* 0x000000000600720c */ /* 0x000fe20003f64070 */
[----:B------:R-:W-:Y:S01]  /*ba00*/  IMAD.MOV R11, RZ, RZ, -R11 ;  /* 0x000000ffff0b7224 */ /* 0x000fe200078e0a0b */
[----:B------:R0:W-:Y:S01]  /*ba10*/  STL [R1+0x5c], R3 ;  /* 0x00005c0301007387 */ /* 0x0001e20000100800 */
[----:B------:R-:W-:Y:S01]  /*ba20*/  IMAD.MOV R12, RZ, RZ, -R12 ;  /* 0x000000ffff0c7224 */ /* 0x000fe200078e0a0c */
[----:B------:R-:W-:Y:S01]  /*ba30*/  IADD3 R18, R28, 0x24, RZ ;  /* 0x000000241c127810 */ /* 0x000fe20007ffe0ff */
[C---:B------:R-:W-:Y:S01]  /*ba40*/  IMAD R11, R6.reuse, R11, R17 ;  /* 0x0000000b060b7224 */ /* 0x040fe200078e0211 */
[----:B------:R1:W-:Y:S01]  /*ba50*/  STL [R1+0x58], R2 ;  /* 0x0000580201007387 */ /* 0x0003e20000100800 */
[----:B------:R-:W-:Y:S01]  /*ba60*/  IMAD R12, R6, R12, R21 ;  /* 0x0000000c060c7224 */ /* 0x000fe200078e0215 */
[----:B------:R-:W-:Y:S01]  /*ba70*/  IABS R13, R18 ;  /* 0x00000012000d7213 */ /* 0x000fe20000000000 */
[--C-:B------:R-:W-:Y:S01]  /*ba80*/  @!P6 IMAD.IADD R4, R4, 0x1, -R6.reuse ;  /* 0x000000010404e824 */ /* 0x100fe200078e0a06 */
[----:B------:R-:W-:Y:S01]  /*ba90*/  ISETP.GE.AND P6, PT, R5, RZ, PT ;  /* 0x000000ff0500720c */ /* 0x000fe20003fc6270 */
[----:B0-----:R-:W-:Y:S01]  /*baa0*/  IMAD.MOV.U32 R3, RZ, RZ, R7 ;  /* 0x000000ffff037224 */ /* 0x001fe200078e0007 */
[----:B------:R-:W-:Y:S01]  /*bab0*/  IADD3 R7, R28, 0x23, RZ ;  /* 0x000000231c077810 */ /* 0x000fe20007ffe0ff */
[----:B------:R-:W-:Y:S01]  /*bac0*/  @!P3 IMAD.IADD R0, R0, 0x1, -R6 ;  /* 0x000000010000b824 */ /* 0x000fe200078e0a06 */
[----:B------:R-:W-:Y:S01]  /*bad0*/  IADD3 R17, R28, 0x22, RZ ;  /* 0x000000221c117810 */ /* 0x000fe20007ffe0ff */
[----:B-1----:R-:W-:Y:S01]  /*bae0*/  IMAD.MOV.U32 R2, RZ, RZ, R16 ;  /* 0x000000ffff027224 */ /* 0x002fe200078e0010 */
[----:B------:R-:W-:Y:S01]  /*baf0*/  IABS R16, R7 ;  /* 0x0000000700107213 */ /* 0x000fe20000000000 */
[----:B------:R-:W-:Y:S01]  /*bb00*/  @!P4 IMAD.MOV R3, RZ, RZ, -R3 ;  /* 0x000000ffff03c224 */ /* 0x000fe200078e0a03 */
[C---:B------:R-:W-:Y:S01]  /*bb10*/  ISETP.GT.U32.AND P4, PT, R6.reuse, R12, PT ;  /* 0x0000000c0600720c */ /* 0x040fe20003f84070 */
[----:B------:R-:W-:Y:S01]  /*bb20*/  @!P0 IMAD.MOV R2, RZ, RZ, -R2 ;  /* 0x000000ffff028224 */ /* 0x000fe200078e0a02 */
[----:B------:R-:W-:Y:S01]  /*bb30*/  ISETP.GT.U32.AND P0, PT, R6, R11, PT ;  /* 0x0000000b0600720c */ /* 0x000fe20003f04070 */
[----:B------:R-:W-:Y:S01]  /*bb40*/  IMAD.HI.U32 R19, R24, R13, RZ ;  /* 0x0000000d18137227 */ /* 0x000fe200078e00ff */
[C---:B------:R-:W-:Y:S01]  /*bb50*/  ISETP.GT.U32.AND P3, PT, R6.reuse, R0, PT ;  /* 0x000000000600720c */ /* 0x040fe20003f64070 */
[----:B------:R0:W-:Y:S02]  /*bb60*/  STL [R1+0x54], R3 ;  /* 0x0000540301007387 */ /* 0x0001e40000100800 */
[----:B------:R-:W-:Y:S01]  /*bb70*/  IMAD.MOV R5, RZ, RZ, -R19 ;  /* 0x000000ffff057224 */ /* 0x000fe200078e0a13 */
[----:B------:R-:W-:Y:S01]  /*bb80*/  IABS R19, R17 ;  /* 0x0000001100137213 */ /* 0x000fe20000000000 */
[----:B------:R1:W-:Y:S02]  /*bb90*/  STL [R1+0x3c], R2 ;  /* 0x00003c0201007387 */ /* 0x0003e40000100800 */
[----:B------:R-:W-:-:S02]  /*bba0*/  IMAD R5, R6, R5, R13 ;  /* 0x0000000506057224 */ /* 0x000fc400078e020d */
[--C-:B------:R-:W-:Y:S02]  /*bbb0*/  @!P4 IMAD.IADD R12, R12, 0x1, -R6.reuse ;  /* 0x000000010c0cc824 */ /* 0x100fe400078e0a06 */
[----:B------:R-:W-:Y:S02]  /*bbc0*/  @!P0 IMAD.IADD R11, R11, 0x1, -R6 ;  /* 0x000000010b0b8824 */ /* 0x000fe400078e0a06 */
[----:B------:R-:W-:Y:S01]  /*bbd0*/  IMAD.HI.U32 R13, R24, R16, RZ ;  /* 0x00000010180d7227 */ /* 0x000fe200078e00ff */
[C---:B------:R-:W-:Y:S02]  /*bbe0*/  ISETP.GT.U32.AND P4, PT, R6.reuse, R12, PT ;  /* 0x0000000c0600720c */ /* 0x040fe40003f84070 */
[----:B------:R-:W-:Y:S01]  /*bbf0*/  ISETP.GT.U32.AND P0, PT, R6, R11, PT ;  /* 0x0000000b0600720c */ /* 0x000fe20003f04070 */
[----:B0-----:R-:W-:Y:S02]  /*bc00*/  IMAD.MOV.U32 R3, RZ, RZ, R4 ;  /* 0x000000ffff037224 */ /* 0x001fe400078e0004 */
[----:B------:R-:W-:Y:S01]  /*bc10*/  @!P3 IMAD.IADD R0, R0, 0x1, -R6 ;  /* 0x000000010000b824 */ /* 0x000fe200078e0a06 */
[----:B------:R-:W-:Y:S01]  /*bc20*/  ISETP.GE.AND P3, PT, R18, RZ, PT ;  /* 0x000000ff1200720c */ /* 0x000fe20003f66270 */
[----:B------:R-:W-:Y:S01]  /*bc30*/  IMAD.MOV R13, RZ, RZ, -R13 ;  /* 0x000000ffff0d7224 */ /* 0x000fe200078e0a0d */
[----:B------:R-:W-:Y:S01]  /*bc40*/  IADD3 R18, R28, 0x21, RZ ;  /* 0x000000211c127810 */ /* 0x000fe20007ffe0ff */
[----:B------:R-:W-:Y:S01]  /*bc50*/  @!P1 IMAD.MOV R3, RZ, RZ, -R3 ;  /* 0x000000ffff039224 */ /* 0x000fe200078e0a03 */
[----:B------:R-:W-:Y:S01]  /*bc60*/  ISETP.GT.U32.AND P1, PT, R6, R5, PT ;  /* 0x000000050600720c */ /* 0x000fe20003f24070 */
[----:B-1----:R-:W-:-:S02]  /*bc70*/  IMAD.MOV.U32 R2, RZ, RZ, R0 ;  /* 0x000000ffff027224 */ /* 0x002fc400078e0000 */
[C---:B------:R-:W-:Y:S01]  /*bc80*/  IMAD R0, R6.reuse, R13, R16 ;  /* 0x0000000d06007224 */ /* 0x040fe200078e0210 */
[----:B------:R-:W-:Y:S01]  /*bc90*/  STL [R1+0x40], R3 ;  /* 0x0000400301007387 */ /* 0x000fe20000100800 */
[----:B------:R-:W-:Y:S02]  /*bca0*/  @!P0 IMAD.IADD R11, R11, 0x1, -R6 ;  /* 0x000000010b0b8824 */ /* 0x000fe400078e0a06 */
[----:B------:R-:W-:Y:S01]  /*bcb0*/  @!P2 IMAD.MOV R2, RZ, RZ, -R2 ;  /* 0x000000ffff02a224 */ /* 0x000fe200078e0a02 */
[----:B------:R-:W-:Y:S01]  /*bcc0*/  ISETP.GT.U32.AND P0, PT, R6, R0, PT ;  /* 0x000000000600720c */ /* 0x000fe20003f04070 */
[----:B------:R-:W-:Y:S01]  /*bcd0*/  @!P4 IMAD.IADD R12, R12, 0x1, -R6 ;  /* 0x000000010c0cc824 */ /* 0x000fe200078e0a06 */
[----:B------:R-:W-:Y:S01]  /*bce0*/  ISETP.GE.AND P4, PT, R17, RZ, PT ;  /* 0x000000ff1100720c */ /* 0x000fe20003f86270 */
[----:B------:R-:W-:Y:S01]  /*bcf0*/  IMAD.HI.U32 R4, R24, R19, RZ ;  /* 0x0000001318047227 */ /* 0x000fe200078e00ff */
[----:B------:R0:W-:Y:S01]  /*bd00*/  STL [R1+0x48], R2 ;  /* 0x0000480201007387 */ /* 0x0001e20000100800 */
[----:B------:R-:W-:-:S02]  /*bd10*/  IADD3 R17, R28, 0x20, RZ ;  /* 0x000000201c117810 */ /* 0x000fc40007ffe0ff */
[----:B------:R-:W-:Y:S01]  /*bd20*/  @!P1 IMAD.IADD R5, R5, 0x1, -R6 ;  /* 0x0000000105059824 */ /* 0x000fe200078e0a06 */
[----:B------:R-:W-:Y:S01]  /*bd30*/  ISETP.GE.AND P1, PT, R18, RZ, PT ;  /* 0x000000ff1200720c */ /* 0x000fe20003f26270 */
[----:B------:R-:W-:Y:S01]  /*bd40*/  IMAD.MOV R4, RZ, RZ, -R4 ;  /* 0x000000ffff047224 */ /* 0x000fe200078e0a04 */
[----:B------:R-:W-:Y:S02]  /*bd50*/  IABS R18, R18 ;  /* 0x0000001200127213 */ /* 0x000fe40000000000 */
[----:B------:R-:W-:Y:S01]  /*bd60*/  ISETP.GE.AND P2, PT, R7, RZ, PT ;  /* 0x000000ff0700720c */ /* 0x000fe20003f46270 */
[----:B------:R-:W-:Y:S02]  /*bd70*/  @!P0 IMAD.IADD R0, R0, 0x1, -R6 ;  /* 0x0000000100008824 */ /* 0x000fe400078e0a06 */
[----:B0-----:R-:W-:Y:S02]  /*bd80*/  IMAD.MOV.U32 R2, RZ, RZ, R12 ;  /* 0x000000ffff027224 */ /* 0x001fe400078e000c */
[C---:B------:R-:W-:Y:S01]  /*bd90*/  IMAD R19, R6.reuse, R4, R19 ;  /* 0x0000000406137224 */ /* 0x040fe200078e0213 */
[C---:B------:R-:W-:Y:S01]  /*bda0*/  ISETP.GT.U32.AND P0, PT, R6.reuse, R0, PT ;  /* 0x000000000600720c */ /* 0x040fe20003f04070 */
[----:B------:R-:W-:Y:S01]  /*bdb0*/  @!P5 IMAD.MOV R2, RZ, RZ, -R2 ;  /* 0x000000ffff02d224 */ /* 0x000fe200078e0a02 */
[----:B------:R-:W-:-:S02]  /*bdc0*/  ISETP.GT.U32.AND P5, PT, R6, R5, PT ;  /* 0x000000050600720c */ /* 0x000fc40003fa4070 */
[----:B------:R-:W-:Y:S02]  /*bdd0*/  IADD3 R4, R28, 0x1f, RZ ;  /* 0x0000001f1c047810 */ /* 0x000fe40007ffe0ff */
[----:B------:R0:W-:Y:S02]  /*bde0*/  STL [R1+0x19c], R2 ;  /* 0x00019c0201007387 */ /* 0x0001e40000100800 */
[----:B------:R-:W-:-:S05]  /*bdf0*/  IABS R13, R4 ;  /* 0x00000004000d7213 */ /* 0x000fca0000000000 */
[--C-:B------:R-:W-:Y:S02]  /*be00*/  @!P0 IMAD.IADD R0, R0, 0x1, -R6.reuse ;  /* 0x0000000100008824 */ /* 0x100fe400078e0a06 */
[----:B------:R-:W-:Y:S01]  /*be10*/  @!P5 IMAD.IADD R5, R5, 0x1, -R6 ;  /* 0x000000010505d824 */ /* 0x000fe200078e0a06 */
[----:B------:R-:W-:Y:S01]  /*be20*/  ISETP.GT.U32.AND P5, PT, R6, R19, PT ;  /* 0x000000130600720c */ /* 0x000fe20003fa4070 */
[----:B0-----:R-:W-:Y:S02]  /*be30*/  IMAD.MOV.U32 R2, RZ, RZ, R11 ;  /* 0x000000ffff027224 */ /* 0x001fe400078e000b */
[----:B------:R-:W-:-:S04]  /*be40*/  IMAD.HI.U32 R11, R24, R18, RZ ;  /* 0x00000012180b7227 */ /* 0x000fc800078e00ff */
[----:B------:R-:W-:Y:S01]  /*be50*/  @!P6 IMAD.MOV R2, RZ, RZ, -R2 ;  /* 0x000000ffff02e224 */ /* 0x000fe200078e0a02 */
[----:B------:R-:W-:Y:S01]  /*be60*/  ISETP.GE.AND P6, PT, R17, RZ, PT ;  /* 0x000000ff1100720c */ /* 0x000fe20003fc6270 */
[----:B------:R-:W-:Y:S01]  /*be70*/  IMAD.MOV R11, RZ, RZ, -R11 ;  /* 0x000000ffff0b7224 */ /* 0x000fe200078e0a0b */
[----:B------:R-:W-:Y:S01]  /*be80*/  IABS R17, R17 ;  /* 0x0000001100117213 */ /* 0x000fe20000000000 */
[----:B------:R-:W-:Y:S01]  /*be90*/  IMAD.HI.U32 R7, R24, R13, RZ ;  /* 0x0000000d18077227 */ /* 0x000fe200078e00ff */
[----:B------:R0:W-:Y:S03]  /*bea0*/  STL [R1+0x1a4], R2 ;  /* 0x0001a40201007387 */ /* 0x0001e60000100800 */
[----:B------:R-:W-:Y:S01]  /*beb0*/  IMAD R18, R6, R11, R18 ;  /* 0x0000000b06127224 */ /* 0x000fe200078e0212 */
[----:B------:R-:W-:Y:S01]  /*bec0*/  IADD3 R11, R28, 0x1e, RZ ;  /* 0x0000001e1c0b7810 */ /* 0x000fe20007ffe0ff */
[----:B------:R-:W-:-:S02]  /*bed0*/  @!P5 IMAD.IADD R19, R19, 0x1, -R6 ;  /* 0x000000011313d824 */ /* 0x000fc400078e0a06 */
[----:B------:R-:W-:Y:S01]  /*bee0*/  IMAD.MOV R7, RZ, RZ, -R7 ;  /* 0x000000ffff077224 */ /* 0x000fe200078e0a07 */
[----:B------:R-:W-:Y:S01]  /*bef0*/  ISETP.GT.U32.AND P0, PT, R6, R18, PT ;  /* 0x000000120600720c */ /* 0x000fe20003f04070 */
[----:B0-----:R-:W-:Y:S01]  /*bf00*/  IMAD.MOV.U32 R2, RZ, RZ, R5 ;  /* 0x000000ffff027224 */ /* 0x001fe200078e0005 */
[----:B------:R-:W-:Y:S01]  /*bf10*/  IABS R12, R11 ;  /* 0x0000000b000c7213 */ /* 0x000fe20000000000 */
[----:B------:R-:W-:Y:S01]  /*bf20*/  IMAD.HI.U32 R5, R24, R17, RZ ;  /* 0x0000001118057227 */ /* 0x000fe200078e00ff */
[----:B------:R-:W-:-:S03]  /*bf30*/  ISETP.GT.U32.AND P5, PT, R6, R19, PT ;  /* 0x000000130600720c */ /* 0x000fc60003fa4070 */
[----:B------:R-:W-:Y:S01]  /*bf40*/  @!P3 IMAD.MOV R2, RZ, RZ, -R2 ;  /* 0x000000ffff02b224 */ /* 0x000fe200078e0a02 */
[----:B------:R-:W-:Y:S01]  /*bf50*/  ISETP.GE.AND P3, PT, R4, RZ, PT ;  /* 0x000000ff0400720c */ /* 0x000fe20003f66270 */
[----:B------:R-:W-:Y:S01]  /*bf60*/  IMAD.MOV R5, RZ, RZ, -R5 ;  /* 0x000000ffff057224 */ /* 0x000fe200078e0a05 */
[----:B------:R-:W-:Y:S01]  /*bf70*/  IADD3 R4, R28, 0x1d, RZ ;  /* 0x0000001d1c047810 */ /* 0x000fe20007ffe0ff */
[----:B------:R-:W-:Y:S01]  /*bf80*/  IMAD.HI.U32 R16, R24, R12, RZ ;  /* 0x0000000c18107227 */ /* 0x000fe200078e00ff */
[----:B------:R0:W-:Y:S02]  /*bf90*/  STL [R1+0x1d4], R2 ;  /* 0x0001d40201007387 */ /* 0x0001e40000100800 */
[----:B------:R-:W-:Y:S01]  /*bfa0*/  IABS R20, R4 ;  /* 0x0000000400147213 */ /* 0x000fe20000000000 */
[----:B------:R-:W-:Y:S01]  /*bfb0*/  IMAD R17, R6, R5, R17 ;  /* 0x0000000506117224 */ /* 0x000fe200078e0211 */
[----:B------:R-:W-:Y:S01]  /*bfc0*/  IADD3 R5, R28, 0x1c, RZ ;  /* 0x0000001c1c057810 */ /* 0x000fe20007ffe0ff */
[----:B------:R-:W-:-:S02]  /*bfd0*/  @!P0 IMAD.IADD R18, R18, 0x1, -R6 ;  /* 0x0000000112128824 */ /* 0x000fc400078e0a06 */
[C---:B------:R-:W-:Y:S01]  /*bfe0*/  IMAD R13, R6.reuse, R7, R13 ;  /* 0x00000007060d7224 */ /* 0x040fe200078e020d */
[----:B------:R-:W-:Y:S01]  /*bff0*/  IABS R7, R5 ;  /* 0x0000000500077213 */ /* 0x000fe20000000000 */
[----:B------:R-:W-:Y:S01]  /*c000*/  IMAD.MOV R16, RZ, RZ, -R16 ;  /* 0x000000ffff107224 */ /* 0x000fe200078e0a10 */
[----:B------:R-:W-:Y:S01]  /*c010*/  ISETP.GT.U32.AND P0, PT, R6, R18, PT ;  /* 0x000000120600720c */ /* 0x000fe20003f04070 */
[----:B0-----:R-:W-:Y:S01]  /*c020*/  IMAD.MOV.U32 R2, RZ, RZ, R0 ;  /* 0x000000ffff027224 */ /* 0x001fe200078e0000 */
[----:B------:R-:W-:Y:S01]  /*c030*/  IADD3 R0, R28, 0x1b, RZ ;  /* 0x0000001b1c007810 */ /* 0x000fe20007ffe0ff */
[----:B------:R-:W-:Y:S01]  /*c040*/  @!P5 IMAD.IADD R19, R19, 0x1, -R6 ;  /* 0x000000011313d824 */ /* 0x000fe200078e0a06 */
[C---:B------:R-:W-:Y:S01]  /*c050*/  ISETP.GT.U32.AND P5, PT, R6.reuse, R13, PT ;  /* 0x0000000d0600720c */ /* 0x040fe20003fa4070 */
[----:B------:R-:W-:Y:S01]  /*c060*/  @!P2 IMAD.MOV R2, RZ, RZ, -R2 ;  /* 0x000000ffff02a224 */ /* 0x000fe200078e0a02 */
[C---:B------:R-:W-:Y:S01]  /*c070*/  ISETP.GT.U32.AND P2, PT, R6.reuse, R17, PT ;  /* 0x000000110600720c */ /* 0x040fe20003f44070 */
[----:B------:R-:W-:Y:S01]  /*c080*/  IMAD R12, R6, R16, R12 ;  /* 0x00000010060c7224 */ /* 0x000fe200078e020c */
[----:B------:R-:W-:Y:S01]  /*c090*/  IABS R16, R0 ;  /* 0x0000000000107213 */ /* 0x000fe20000000000 */
[----:B------:R-:W-:Y:S01]  /*c0a0*/  IMAD.HI.U32 R21, R24, R20, RZ ;  /* 0x0000001418157227 */ /* 0x000fe200078e00ff */
[----:B------:R0:W-:Y:S03]  /*c0b0*/  STL [R1+0x1ac], R2 ;  /* 0x0001ac0201007387 */ /* 0x0001e60000100800 */
[----:B------:R-:W-:Y:S01]  /*c0c0*/  @!P0 IMAD.IADD R18, R18, 0x1, -R6 ;  /* 0x0000000112128824 */ /* 0x000fe200078e0a06 */
[----:B------:R-:W-:Y:S01]  /*c0d0*/  ISETP.GT.U32.AND P0, PT, R6, R12, PT ;  /* 0x0000000c0600720c */ /* 0x000fe20003f04070 */
[----:B------:R-:W-:-:S02]  /*c0e0*/  IMAD.MOV R21, RZ, RZ, -R21 ;  /* 0x000000ffff157224 */ /* 0x000fc400078e0a15 */
[--C-:B------:R-:W-:Y:S02]  /*c0f0*/  @!P5 IMAD.IADD R13, R13, 0x1, -R6.reuse ;  /* 0x000000010d0dd824 */ /* 0x100fe400078e0a06 */
[----:B------:R-:W-:Y:S02]  /*c100*/  @!P2 IMAD.IADD R17, R17, 0x1, -R6 ;  /* 0x000000011111a824 */ /* 0x000fe400078e0a06 */
[----:B0-----:R-:W-:Y:S01]  /*c110*/  IMAD.MOV.U32 R2, RZ, RZ, R19 ;  /* 0x000000ffff027224 */ /* 0x001fe200078e0013 */
[----:B------:R-:W-:Y:S01]  /*c120*/  ISETP.GT.U32.AND P5, PT, R6, R13, PT ;  /* 0x0000000d0600720c */ /* 0x000fe20003fa4070 */
[----:B------:R-:W-:Y:S01]  /*c130*/  IMAD.HI.U32 R19, R24, R7, RZ ;  /* 0x0000000718137227 */ /* 0x000fe200078e00ff */
[----:B------:R-:W-:-:S03]  /*c140*/  ISETP.GT.U32.AND P2, PT, R6, R17, PT ;  /* 0x000000110600720c */ /* 0x000fc60003f44070 */
[----:B------:R-:W-:Y:S01]  /*c150*/  @!P4 IMAD.MOV R2, RZ, RZ, -R2 ;  /* 0x000000ffff02c224 */ /* 0x000fe200078e0a02 */
[----:B------:R-:W-:Y:S01]  /*c160*/  ISETP.GE.AND P4, PT, R11, RZ, PT ;  /* 0x000000ff0b00720c */ /* 0x000fe20003f86270 */
[----:B------:R-:W-:Y:S02]  /*c170*/  IMAD R11, R6, R21, R20 ;  /* 0x00000015060b7224 */ /* 0x000fe400078e0214 */
[--C-:B------:R-:W-:Y:S01]  /*c180*/  @!P0 IMAD.IADD R12, R12, 0x1, -R6.reuse ;  /* 0x000000010c0c8824 */ /* 0x100fe200078e0a06 */
[----:B------:R0:W-:Y:S01]  /*c190*/  STL [R1+0x194], R2 ;  /* 0x0001940201007387 */ /* 0x0001e20000100800 */
[----:B------:R-:W-:Y:S01]  /*c1a0*/  IMAD.MOV R19, RZ, RZ, -R19 ;  /* 0x000000ffff137224 */ /* 0x000fe200078e0a13 */
[----:B------:R-:W-:Y:S01]  /*c1b0*/  ISETP.GE.AND P0, PT, R4, RZ, PT ;  /* 0x000000ff0400720c */ /* 0x000fe20003f06270 */
[--C-:B------:R-:W-:Y:S01]  /*c1c0*/  @!P5 IMAD.IADD R13, R13, 0x1, -R6.reuse ;  /* 0x000000010d0dd824 */ /* 0x100fe200078e0a06 */
[----:B------:R-:W-:Y:S01]  /*c1d0*/  IADD3 R4, R28, 0x1a, RZ ;  /* 0x0000001a1c047810 */ /* 0x000fe20007ffe0ff */
[----:B------:R-:W-:Y:S01]  /*c1e0*/  @!P2 IMAD.IADD R17, R17, 0x1, -R6 ;  /* 0x000000011111a824 */ /* 0x000fe200078e0a06 */
[C---:B------:R-:W-:Y:S01]  /*c1f0*/  ISETP.GT.U32.AND P2, PT, R6.reuse, R11, PT ;  /* 0x0000000b0600720c */ /* 0x040fe20003f44070 */
[----:B------:R-:W-:-:S02]  /*c200*/  IMAD R7, R6, R19, R7 ;  /* 0x0000001306077224 */ /* 0x000fc400078e0207 */
[----:B0-----:R-:W-:Y:S02]  /*c210*/  IMAD.MOV.U32 R2, RZ, RZ, R18 ;  /* 0x000000ffff027224 */ /* 0x001fe400078e0012 */
[----:B------:R-:W-:Y:S01]  /*c220*/  IMAD.HI.U32 R18, R24, R16, RZ ;  /* 0x0000001018127227 */ /* 0x000fe200078e00ff */
[----:B------:R-:W-:-:S03]  /*c230*/  ISETP.GT.U32.AND P5, PT, R6, R7, PT ;  /* 0x000000070600720c */ /* 0x000fc60003fa4070 */
[----:B------:R-:W-:Y:S01]  /*c240*/  @!P1 IMAD.MOV R2, RZ, RZ, -R2 ;  /* 0x000000ffff029224 */ /* 0x000fe200078e0a02 */
[C---:B------:R-:W-:Y:S01]  /*c250*/  ISETP.GT.U32.AND P1, PT, R6.reuse, R12, PT ;  /* 0x0000000c0600720c */ /* 0x040fe20003f24070 */
[----:B------:R-:W-:Y:S02]  /*c260*/  IMAD.MOV R18, RZ, RZ, -R18 ;  /* 0x000000ffff127224 */ /* 0x000fe400078e0a12 */
[----:B------:R-:W-:Y:S01]  /*c270*/  @!P2 IMAD.IADD R11, R11, 0x1, -R6 ;  /* 0x000000010b0ba824 */ /* 0x000fe200078e0a06 */
[----:B------:R-:W-:Y:S01]  /*c280*/  ISETP.GE.AND P2, PT, R5, RZ, PT ;  /* 0x000000ff0500720c */ /* 0x000fe20003f46270 */
[----:B------:R-:W-:Y:S01]  /*c290*/  IMAD R5, R6, R18, R16 ;  /* 0x0000001206057224 */ /* 0x000fe200078e0210 */
[----:B------:R0:W-:Y:S03]  /*c2a0*/  STL [R1+0x144], R2 ;  /* 0x0001440201007387 */ /* 0x0001e60000100800 */
[----:B------:R-:W-:-:S04]  /*c2b0*/  @!P5 IMAD.IADD R7, R7, 0x1, -R6 ;  /* 0x000000010707d824 */ /* 0x000fc800078e0a06 */
[----:B------:R-:W-:Y:S01]  /*c2c0*/  @!P1 IMAD.IADD R12, R12, 0x1, -R6 ;  /* 0x000000010c0c9824 */ /* 0x000fe200078e0a06 */
[C---:B------:R-:W-:Y:S01]  /*c2d0*/  ISETP.GT.U32.AND P1, PT, R6.reuse, R5, PT ;  /* 0x000000050600720c */ /* 0x040fe20003f24070 */
[----:B0-----:R-:W-:Y:S01]  /*c2e0*/  IMAD.MOV.U32 R2, RZ, RZ, R17 ;  /* 0x000000ffff027224 */ /* 0x001fe200078e0011 */
[----:B------:R-:W-:Y:S01]  /*c2f0*/  IABS R17, R4 ;  /* 0x0000000400117213 */ /* 0x000fe20000000000 */
[----:B------:R-:W-:Y:S01]  /*c300*/  IMAD.MOV.U32 R3, RZ, RZ, R12 ;  /* 0x000000ffff037224 */ /* 0x000fe200078e000c */
[C---:B------:R-:W-:Y:S01]  /*c310*/  ISETP.GT.U32.AND P5, PT, R6.reuse, R7, PT ;  /* 0x000000070600720c */ /* 0x040fe20003fa4070 */
[----:B------:R-:W-:Y:S01]  /*c320*/  @!P6 IMAD.MOV R2, RZ, RZ, -R2 ;  /* 0x000000ffff02e224 */ /* 0x000fe200078e0a02 */
[----:B------:R-:W-:Y:S01]  /*c330*/  ISETP.GT.U32.AND P6, PT, R6, R11, PT ;  /* 0x0000000b0600720c */ /* 0x000fe20003fc4070 */
[----:B------:R-:W-:Y:S01]  /*c340*/  IMAD.MOV.U32 R16, RZ, RZ, R17 ;  /* 0x000000ffff107224 */ /* 0x000fe200078e0011 */
[C---:B------:R-:W-:Y:S01]  /*c350*/  IADD3 R17, R28.reuse, 0x16, RZ ;  /* 0x000000161c117810 */ /* 0x040fe20007ffe0ff */
[----:B------:R-:W-:Y:S01]  /*c360*/  @!P4 IMAD.MOV R3, RZ, RZ, -R3 ;  /* 0x000000ffff03c224 */ /* 0x000fe200078e0a03 */
[----:B------:R0:W-:Y:S01]  /*c370*/  STL [R1+0x148], R2 ;  /* 0x0001480201007387 */ /* 0x0001e20000100800 */
[----:B------:R-:W-:-:S02]  /*c380*/  IADD3 R12, R28, 0x12, RZ ;  /* 0x000000121c0c7810 */ /* 0x000fc40007ffe0ff */
[----:B------:R-:W-:Y:S01]  /*c390*/  @!P1 IMAD.IADD R5, R5, 0x1, -R6 ;  /* 0x0000000105059824 */ /* 0x000fe200078e0a06 */
[----:B------:R-:W-:-:S04]  /*c3a0*/  IABS R21, R17 ;  /* 0x0000001100157213 */ /* 0x000fc80000000000 */
[----:B------:R-:W-:Y:S01]  /*c3b0*/  ISETP.GT.U32.AND P1, PT, R6, R5, PT ;  /* 0x000000050600720c */ /* 0x000fe20003f24070 */
[----:B------:R-:W-:Y:S02]  /*c3c0*/  @!P5 IMAD.IADD R7, R7, 0x1, -R6 ;  /* 0x000000010707d824 */ /* 0x000fe400078e0a06 */
[----:B0-----:R-:W-:Y:S02]  /*c3d0*/  IMAD.MOV.U32 R2, RZ, RZ, R13 ;  /* 0x000000ffff027224 */ /* 0x001fe400078e000d */
[----:B------:R-:W-:-:S04]  /*c3e0*/  IMAD.HI.U32 R13, R24, R16, RZ ;  /* 0x00000010180d7227 */ /* 0x000fc800078e00ff */
[----:B------:R-:W-:Y:S01]  /*c3f0*/  @!P3 IMAD.MOV R2, RZ, RZ, -R2 ;  /* 0x000000ffff02b224 */ /* 0x000fe200078e0a02 */
[----:B------:R-:W-:Y:S01]  /*c400*/  ISETP.GE.AND P3, PT, R0, RZ, PT ;  /* 0x000000ff0000720c */ /* 0x000fe20003f66270 */
[----:B------:R-:W-:Y:S01]  /*c410*/  IMAD.MOV R13, RZ, RZ, -R13 ;  /* 0x000000ffff0d7224 */ /* 0x000fe200078e0a0d */
[----:B------:R-:W-:Y:S01]  /*c420*/  IABS R0, R25 ;  /* 0x0000001900007213 */ /* 0x000fe20000000000 */
[----:B------:R-:W-:Y:S01]  /*c430*/  @!P6 IMAD.IADD R11, R11, 0x1, -R6 ;  /* 0x000000010b0be824 */ /* 0x000fe200078e0a06 */
[----:B------:R-:W-:Y:S01]  /*c440*/  ISETP.GE.AND P6, PT, R4, RZ, PT ;  /* 0x000000ff0400720c */ /* 0x000fe20003fc6270 */
[----:B------:R-:W-:Y:S01]  /*c450*/  IMAD R4, R6, R13, R16 ;  /* 0x0000000d06047224 */ /* 0x000fe200078e0210 */
[----:B------:R-:W-:Y:S01]  /*c460*/  IADD3 R16, R28, 0x17, RZ ;  /* 0x000000171c107810 */ /* 0x000fe20007ffe0ff */
[----:B------:R-:W-:Y:S01]  /*c470*/  IMAD.HI.U32 R20, R24, R0, RZ ;  /* 0x0000000018147227 */ /* 0x000fe200078e00ff */
[----:B------:R-:W-:Y:S01]  /*c480*/  IADD3 R13, R28, 0x18, RZ ;  /* 0x000000181c0d7810 */ /* 0x000fe20007ffe0ff */
[----:B------:R0:W-:Y:S01]  /*c490*/  STL [R1+0x14c], R2 ;  /* 0x00014c0201007387 */ /* 0x0001e20000100800 */
[C---:B------:R-:W-:Y:S01]  /*c4a0*/  ISETP.GT.U32.AND P5, PT, R6.reuse, R4, PT ;  /* 0x000000040600720c */ /* 0x040fe20003fa4070 */
[----:B------:R-:W-:Y:S01]  /*c4b0*/  IMAD.MOV R20, RZ, RZ, -R20 ;  /* 0x000000ffff147224 */ /* 0x000fe200078e0a14 */
[----:B------:R-:W-:Y:S01]  /*c4c0*/  IABS R19, R16 ;  /* 0x0000001000137213 */ /* 0x000fe20000000000 */
[----:B------:R-:W-:Y:S01]  /*c4d0*/  @!P1 IMAD.IADD R5, R5, 0x1, -R6 ;  /* 0x0000000105059824 */ /* 0x000fe200078e0a06 */
[----:B------:R-:W-:Y:S01]  /*c4e0*/  IABS R18, R13 ;  /* 0x0000000d00127213 */ /* 0x000fe20000000000 */
[----:B------:R-:W-:Y:S01]  /*c4f0*/  IMAD R0, R6, R20, R0 ;  /* 0x0000001406007224 */ /* 0x000fe200078e0200 */
[----:B------:R-:W-:Y:S01]  /*c500*/  IADD3 R20, R28, 0x15, RZ ;  /* 0x000000151c147810 */ /* 0x000fe20007ffe0ff */
[----:B------:R-:W-:Y:S01]  /*c510*/  IMAD.HI.U32 R23, R24, R19, RZ ;  /* 0x0000001318177227 */ /* 0x000fe200078e00ff */
[----:B------:R-:W-:Y:S02]  /*c520*/  STL [R1+0x114], R3 ;  /* 0x0001140301007387 */ /* 0x000fe40000100800 */
[----:B------:R-:W-:Y:S01]  /*c530*/  ISETP.GT.U32.AND P1, PT, R6, R0, PT ;  /* 0x000000000600720c */ /* 0x000fe20003f24070 */
[----:B------:R-:W-:-:S02]  /*c540*/  IMAD.MOV R23, RZ, RZ, -R23 ;  /* 0x000000ffff177224 */ /* 0x000fc400078e0a17 */
[----:B------:R-:W-:Y:S01]  /*c550*/  @!P5 IMAD.IADD R4, R4, 0x1, -R6 ;  /* 0x000000010404d824 */ /* 0x000fe200078e0a06 */
[----:B------:R-:W-:Y:S01]  /*c560*/  ISETP.GE.AND P5, PT, R25, RZ, PT ;  /* 0x000000ff1900720c */ /* 0x000fe20003fa6270 */
[----:B------:R-:W-:Y:S01]  /*c570*/  IMAD.HI.U32 R26, R24, R21, RZ ;  /* 0x00000015181a7227 */ /* 0x000fe200078e00ff */
[----:B------:R-:W-:-:S03]  /*c580*/  IABS R25, R20 ;  /* 0x0000001400197213 */ /* 0x000fc60000000000 */
[----:B------:R-:W-:Y:S02]  /*c590*/  IMAD R19, R6, R23, R19 ;  /* 0x0000001706137224 */ /* 0x000fe400078e0213 */
[----:B------:R-:W-:Y:S02]  /*c5a0*/  IMAD.MOV R26, RZ, RZ, -R26 ;  /* 0x000000ffff1a7224 */ /* 0x000fe400078e0a1a */
[----:B------:R-:W-:Y:S01]  /*c5b0*/  @!P1 IMAD.IADD R0, R0, 0x1, -R6 ;  /* 0x0000000100009824 */ /* 0x000fe200078e0a06 */
[----:B------:R-:W-:Y:S01]  /*c5c0*/  ISETP.GT.U32.AND P1, PT, R6, R4, PT ;  /* 0x000000040600720c */ /* 0x000fe20003f24070 */
[----:B------:R-:W-:Y:S01]  /*c5d0*/  IMAD.MOV.U32 R15, RZ, RZ, R5 ;  /* 0x000000ffff0f7224 */ /* 0x000fe200078e0005 */
[----:B------:R-:W-:Y:S01]  /*c5e0*/  IADD3 R5, R28, 0x14, RZ ;  /* 0x000000141c057810 */ /* 0x000fe20007ffe0ff */
[----:B------:R-:W-:Y:S01]  /*c5f0*/  IMAD.HI.U32 R22, R24, R18, RZ ;  /* 0x0000001218167227 */ /* 0x000fe200078e00ff */
[----:B------:R-:W-:-:S03]  /*c600*/  ISETP.GT.U32.AND P4, PT, R6, R0, PT ;  /* 0x000000000600720c */ /* 0x000fc60003f84070 */
[C---:B------:R-:W-:Y:S02]  /*c610*/  IMAD R21, R6.reuse, R26, R21 ;  /* 0x0000001a06157224 */ /* 0x040fe400078e0215 */
[----:B------:R-:W-:Y:S01]  /*c620*/  @!P3 IMAD.MOV R15, RZ, RZ, -R15 ;  /* 0x000000ffff0fb224 */ /* 0x000fe200078e0a0f */
[----:B------:R-:W-:Y:S01]  /*c630*/  ISETP.GT.U32.AND P3, PT, R6, R19, PT ;  /* 0x000000130600720c */ /* 0x000fe20003f64070 */
[----:B------:R-:W-:Y:S02]  /*c640*/  IMAD.MOV R22, RZ, RZ, -R22 ;  /* 0x000000ffff167224 */ /* 0x000fe400078e0a16 */
[----:B0-----:R-:W-:Y:S02]  /*c650*/  IMAD.MOV.U32 R2, RZ, RZ, R11 ;  /* 0x000000ffff027224 */ /* 0x001fe400078e000b */
[----:B------:R-:W-:Y:S01]  /*c660*/  @!P1 IMAD.IADD R4, R4, 0x1, -R6 ;  /* 0x0000000104049824 */ /* 0x000fe200078e0a06 */
[C---:B------:R-:W-:Y:S01]  /*c670*/  ISETP.GT.U32.AND P1, PT, R6.reuse, R21, PT ;  /* 0x000000150600720c */ /* 0x040fe20003f24070 */
[----:B------:R-:W-:-:S02]  /*c680*/  IMAD R18, R6, R22, R18 ;  /* 0x0000001606127224 */ /* 0x000fc400078e0212 */
[----:B------:R-:W-:Y:S02]  /*c690*/  @!P0 IMAD.MOV R2, RZ, RZ, -R2 ;  /* 0x000000ffff028224 */ /* 0x000fe400078e0a02 */
[--C-:B------:R-:W-:Y:S01]  /*c6a0*/  @!P4 IMAD.IADD R0, R0, 0x1, -R6.reuse ;  /* 0x000000010000c824 */ /* 0x100fe200078e0a06 */
[----:B------:R-:W-:Y:S01]  /*c6b0*/  ISETP.GE.AND P4, PT, R16, RZ, PT ;  /* 0x000000ff1000720c */ /* 0x000fe20003f86270 */
[----:B------:R-:W-:Y:S01]  /*c6c0*/  IMAD.MOV.U32 R14, RZ, RZ, R7 ;  /* 0x000000ffff0e7224 */ /* 0x000fe200078e0007 */
[----:B------:R-:W-:Y:S01]  /*c6d0*/  ISETP.GT.U32.AND P0, PT, R6, R18, PT ;  /* 0x000000120600720c */ /* 0x000fe20003f04070 */
[----:B------:R-:W-:Y:S01]  /*c6e0*/  IMAD.HI.U32 R7, R24, R25, RZ ;  /* 0x0000001918077227 */ /* 0x000fe200078e00ff */
[----:B------:R-:W-:Y:S01]  /*c6f0*/  IABS R16, R5 ;  /* 0x0000000500107213 */ /* 0x000fe20000000000 */
[----:B------:R0:W-:Y:S02]  /*c700*/  STL [R1+0x110], R2 ;  /* 0x0001100201007387 */ /* 0x0001e40000100800 */
[----:B------:R-:W-:-:S02]  /*c710*/  @!P3 IMAD.IADD R19, R19, 0x1, -R6 ;  /* 0x000000011313b824 */ /* 0x000fc400078e0a06 */
[----:B------:R-:W-:Y:S02]  /*c720*/  IMAD.MOV R7, RZ, RZ, -R7 ;  /* 0x000000ffff077224 */ /* 0x000fe400078e0a07 */
[----:B------:R-:W-:Y:S01]  /*c730*/  @!P2 IMAD.MOV R14, RZ, RZ, -R14 ;  /* 0x000000ffff0ea224 */ /* 0x000fe200078e0a0e */
[----:B------:R-:W-:Y:S01]  /*c740*/  ISETP.GE.AND P2, PT, R13, RZ, PT ;  /* 0x000000ff0d00720c */ /* 0x000fe20003f46270 */
[----:B------:R-:W-:Y:S01]  /*c750*/  @!P1 IMAD.IADD R21, R21, 0x1, -R6 ;  /* 0x0000000115159824 */ /* 0x000fe200078e0a06 */
[----:B------:R-:W-:Y:S01]  /*c760*/  ISETP.GT.U32.AND P1, PT, R6, R19, PT ;  /* 0x000000130600720c */ /* 0x000fe20003f24070 */
[----:B0-----:R-:W-:Y:S01]  /*c770*/  IMAD.MOV.U32 R2, RZ, RZ, R4 ;  /* 0x000000ffff027224 */ /* 0x001fe200078e0004 */
[----:B------:R-:W-:Y:S01]  /*c780*/  STL [R1+0x1a5c], R14 ;  /* 0x001a5c0e01007387 */ /* 0x000fe20000100800 */
[----:B------:R-:W-:-:S03]  /*c790*/  IMAD.HI.U32 R4, R24, R16, RZ ;  /* 0x0000001018047227 */ /* 0x000fc600078e00ff */
[----:B------:R-:W-:Y:S01]  /*c7a0*/  STL [R1+0x1a60], R15 ;  /* 0x001a600f01007387 */ /* 0x000fe20000100800 */
[----:B------:R-:W-:Y:S02]  /*c7b0*/  IMAD.MOV R4, RZ, RZ, -R4 ;  /* 0x000000ffff047224 */ /* 0x000fe400078e0a04 */
[----:B------:R-:W-:Y:S01]  /*c7c0*/  IMAD R13, R6, R7, R25 ;  /* 0x00000007060d7224 */ /* 0x000fe200078e0219 */
[----:B------:R-:W-:Y:S01]  /*c7d0*/  IADD3 R7, R28, 0x13, RZ ;  /* 0x000000131c077810 */ /* 0x000fe20007ffe0ff */
[----:B------:R-:W-:Y:S01]  /*c7e0*/  @!P0 IMAD.IADD R18, R18, 0x1, -R6 ;  /* 0x0000000112128824 */ /* 0x000fe200078e0a06 */
[----:B------:R-:W-:Y:S01]  /*c7f0*/  ISETP.GE.AND P0, PT, R17, RZ, PT ;  /* 0x000000ff1100720c */ /* 0x000fe20003f06270 */
[C---:B------:R-:W-:Y:S01]  /*c800*/  IMAD R16, R6.reuse, R4, R16 ;  /* 0x0000000406107224 */ /* 0x040fe200078e0210 */
[----:B------:R-:W-:Y:S01]  /*c810*/  IABS R4, R12 ;  /* 0x0000000c00047213 */ /* 0x000fe20000000000 */
[----:B------:R-:W-:Y:S01]  /*c820*/  @!P6 IMAD.MOV R2, RZ, RZ, -R2 ;  /* 0x000000ffff02e224 */ /* 0x000fe200078e0a02 */
[----:B------:R-:W-:Y:S01]  /*c830*/  IABS R17, R7 ;  /* 0x0000000700117213 */ /* 0x000fe20000000000 */
[----:B------:R-:W-:Y:S01]  /*c840*/  IMAD.MOV.U32 R3, RZ, RZ, R0 ;  /* 0x000000ffff037224 */ /* 0x000fe200078e0000 */
[----:B------:R-:W-:Y:S01]  /*c850*/  ISETP.GT.U32.AND P6, PT, R6, R21, PT ;  /* 0x000000150600720c */ /* 0x000fe20003fc4070 */
[----:B------:R-:W-:Y:S01]  /*c860*/  IMAD.HI.U32 R11, R24, R4, RZ ;  /* 0x00000004180b7227 */ /* 0x000fe200078e00ff */
[----:B------:R-:W-:Y:S01]  /*c870*/  ISETP.GT.U32.AND P3, PT, R6, R18, PT ;  /* 0x000000120600720c */ /* 0x000fe20003f64070 */
[----:B------:R0:W-:Y:S02]  /*c880*/  STL [R1+0xd8], R2 ;  /* 0x0000d80201007387 */ /* 0x0001e40000100800 */
[----:B------:R-:W-:-:S04]  /*c890*/  IMAD.HI.U32 R0, R24, R17, RZ ;  /* 0x0000001118007227 */ /* 0x000fc800078e00ff */
[----:B------:R-:W-:Y:S01]  /*c8a0*/  @!P5 IMAD.MOV R3, RZ, RZ, -R3 ;  /* 0x000000ffff03d224 */ /* 0x000fe200078e0a03 */
[----:B------:R-:W-:Y:S01]  /*c8b0*/  ISETP.GT.U32.AND P5, PT, R6, R13, PT ;  /* 0x0000000d0600720c */ /* 0x000fe20003fa4070 */
[----:B------:R-:W-:Y:S01]  /*c8c0*/  @!P1 IMAD.IADD R19, R19, 0x1, -R6 ;  /* 0x0000000113139824 */ /* 0x000fe200078e0a06 */
[----:B------:R-:W-:Y:S01]  /*c8d0*/  ISETP.GE.AND P1, PT, R5, RZ, PT ;  /* 0x000000ff0500720c */ /* 0x000fe20003f26270 */
[----:B------:R-:W-:Y:S01]  /*c8e0*/  IMAD.MOV R11, RZ, RZ, -R11 ;  /* 0x000000ffff0b7224 */ /* 0x000fe200078e0a0b */
[----:B------:R-:W-:Y:S01]  /*c8f0*/  STL [R1+0x1a64], R3 ;  /* 0x001a640301007387 */ /* 0x000fe20000100800 */
[----:B------:R-:W-:Y:S01]  /*c900*/  IMAD.MOV R5, RZ, RZ, -R0 ;  /* 0x000000ffff057224 */ /* 0x000fe200078e0a00 */
[----:B------:R-:W-:Y:S01]  /*c910*/  IADD3 R0, R28, 0x11, RZ ;  /* 0x000000111c007810 */ /* 0x000fe20007ffe0ff */
[C---:B------:R-:W-:Y:S02]  /*c920*/  IMAD R4, R6.reuse, R11, R4 ;  /* 0x0000000b06047224 */ /* 0x040fe400078e0204 */
[----:B------:R-:W-:Y:S01]  /*c930*/  IMAD R5, R6, R5, R17 ;  /* 0x0000000506057224 */ /* 0x000fe200078e0211 */
[----:B------:R-:W-:Y:S01]  /*c940*/  IABS R17, R0 ;  /* 0x0000000000117213 */ /* 0x000fe20000000000 */
[----:B------:R-:W-:-:S02]  /*c950*/  IMAD.MOV.U32 R11, RZ, RZ, R19 ;  /* 0x000000ffff0b7224 */ /* 0x000fc400078e0013 */
[--C-:B------:R-:W-:Y:S01]  /*c960*/  @!P6 IMAD.IADD R21, R21, 0x1, -R6.reuse ;  /* 0x000000011515e824 */ /* 0x100fe200078e0a06 */
[C---:B------:R-:W-:Y:S01]  /*c970*/  ISETP.GT.U32.AND P6, PT, R6.reuse, R16, PT ;  /* 0x000000100600720c */ /* 0x040fe20003fc4070 */
[----:B------:R-:W-:Y:S01]  /*c980*/  @!P4 IMAD.MOV R11, RZ, RZ, -R11 ;  /* 0x000000ffff0bc224 */ /* 0x000fe200078e0a0b */
[----:B------:R-:W-:Y:S01]  /*c990*/  ISETP.GT.U32.AND P4, PT, R6, R5, PT ;  /* 0x000000050600720c */ /* 0x000fe20003f84070 */
[--C-:B------:R-:W-:Y:S01]  /*c9a0*/  @!P3 IMAD.IADD R18, R18, 0x1, -R6.reuse ;  /* 0x000000011212b824 */ /* 0x100fe200078e0a06 */
[----:B------:R-:W-:Y:S01]  /*c9b0*/  ISETP.GE.AND P3, PT, R20, RZ, PT ;  /* 0x000000ff1400720c */ /* 0x000fe20003f66270 */
[----:B------:R-:W-:Y:S01]  /*c9c0*/  @!P5 IMAD.IADD R13, R13, 0x1, -R6 ;  /* 0x000000010d0dd824 */ /* 0x000fe200078e0a06 */
[----:B------:R-:W-:Y:S01]  /*c9d0*/  ISETP.GE.AND P5, PT, R7, RZ, PT ;  /* 0x000000ff0700720c */ /* 0x000fe20003fa6270 */
[----:B0-----:R-:W-:Y:S01]  /*c9e0*/  IMAD.MOV.U32 R2, RZ, RZ, R18 ;  /* 0x000000ffff027224 */ /* 0x001fe200078e0012 */
[----:B------:R-:W-:Y:S01]  /*c9f0*/  IADD3 R7, R28, 0x10, RZ ;  /* 0x000000101c077810 */ /* 0x000fe20007ffe0ff */
[----:B------:R-:W-:Y:S01]  /*ca00*/  IMAD.HI.U32 R18, R24, R17, RZ ;  /* 0x0000001118127227 */ /* 0x000fe200078e00ff */
[----:B------:R-:W-:-:S02]  /*ca10*/  IADD3 R20, R28, 0xf, RZ ;  /* 0x0000000f1c147810 */ /* 0x000fc40007ffe0ff */
[----:B------:R-:W-:Y:S01]  /*ca20*/  IABS R25, R7 ;  /* 0x0000000700197213 */ /* 0x000fe20000000000 */
[----:B------:R-:W-:Y:S01]  /*ca30*/  @!P2 IMAD.MOV R2, RZ, RZ, -R2 ;  /* 0x000000ffff02a224 */ /* 0x000fe200078e0a02 */
[----:B------:R-:W-:Y:S01]  /*ca40*/  ISETP.GT.U32.AND P2, PT, R6, R13, PT ;  /* 0x0000000d0600720c */ /* 0x000fe20003f44070 */
[--C-:B------:R-:W-:Y:S02]  /*ca50*/  @!P6 IMAD.IADD R16, R16, 0x1, -R6.reuse ;  /* 0x000000011010e824 */ /* 0x100fe400078e0a06 */
[----:B------:R-:W-:Y:S01]  /*ca60*/  IMAD.HI.U32 R19, R24, R25, RZ ;  /* 0x0000001918137227 */ /* 0x000fe200078e00ff */
[----:B------:R-:W-:Y:S02]  /*ca70*/  STL [R1+0x1a68], R2 ;  /* 0x001a680201007387 */ /* 0x000fe40000100800 */
[----:B------:R-:W-:Y:S01]  /*ca80*/  ISETP.GT.U32.AND P6, PT, R6, R16, PT ;  /* 0x000000100600720c */ /* 0x000fe20003fc4070 */
[----:B------:R-:W-:Y:S01]  /*ca90*/  @!P4 IMAD.IADD R5, R5, 0x1, -R6 ;  /* 0x000000010505c824 */ /* 0x000fe200078e0a06 */
[----:B------:R0:W-:Y:S01]  /*caa0*/  STL [R1+0x1a6c], R11 ;  /* 0x001a6c0b01007387 */ /* 0x0001e20000100800 */
[----:B------:R-:W-:-:S02]  /*cab0*/  IMAD.MOV R19, RZ, RZ, -R19 ;  /* 0x000000ffff137224 */ /* 0x000fc400078e0a13 */
[----:B------:R-:W-:Y:S01]  /*cac0*/  IMAD.MOV R18, RZ, RZ, -R18 ;  /* 0x000000ffff127224 */ /* 0x000fe200078e0a12 */
[C---:B------:R-:W-:Y:S01]  /*cad0*/  ISETP.GT.U32.AND P4, PT, R6.reuse, R5, PT ;  /* 0x000000050600720c */ /* 0x040fe20003f84070 */
[----:B------:R-:W-:Y:S01]  /*cae0*/  IMAD R25, R6, R19, R25 ;  /* 0x0000001306197224 */ /* 0x000fe200078e0219 */
[----:B------:R-:W-:Y:S01]  /*caf0*/  IABS R19, R20 ;  /* 0x0000001400137213 */ /* 0x000fe20000000000 */
[----:B------:R-:W-:Y:S01]  /*cb00*/  @!P2 IMAD.IADD R13, R13, 0x1, -R6 ;  /* 0x000000010d0da824 */ /* 0x000fe200078e0a06 */
[----:B------:R-:W-:Y:S01]  /*cb10*/  ISETP.GE.AND P2, PT, R12, RZ, PT ;  /* 0x000000ff0c00720c */ /* 0x000fe20003f46270 */
[----:B------:R-:W-:Y:S01]  /*cb20*/  IMAD R12, R6, R18, R17 ;  /* 0x00000012060c7224 */ /* 0x000fe200078e0211 */
[C---:B------:R-:W-:Y:S01]  /*cb30*/  IADD3 R18, R28.reuse, 0xd, RZ ;  /* 0x0000000d1c127810 */ /* 0x040fe20007ffe0ff */
[----:B------:R-:W-:Y:S01]  /*cb40*/  IMAD.MOV.U32 R14, RZ, RZ, R21 ;  /* 0x000000ffff0e7224 */ /* 0x000fe200078e0015 */
[----:B0-----:R-:W-:Y:S01]  /*cb50*/  IADD3 R11, R28, 0x5, RZ ;  /* 0x000000051c0b7810 */ /* 0x001fe20007ffe0ff */
[----:B------:R-:W-:Y:S01]  /*cb60*/  IMAD.HI.U32 R21, R24, R19, RZ ;  /* 0x0000001318157227 */ /* 0x000fe200078e00ff */
[----:B------:R-:W-:-:S03]  /*cb70*/  IABS R23, R18 ;  /* 0x0000001200177213 */ /* 0x000fc60000000000 */
[----:B------:R-:W-:Y:S01]  /*cb80*/  @!P3 IMAD.MOV R13, RZ, RZ, -R13 ;  /* 0x000000ffff0db224 */ /* 0x000fe200078e0a0d */
[----:B------:R-:W-:Y:S01]  /*cb90*/  ISETP.GT.U32.AND P3, PT, R6, R12, PT ;  /* 0x0000000c0600720c */ /* 0x000fe20003f64070 */
[--C-:B------:R-:W-:Y:S01]  /*cba0*/  @!P6 IMAD.IADD R16, R16, 0x1, -R6.reuse ;  /* 0x000000011010e824 */ /* 0x100fe200078e0a06 */
[----:B------:R-:W-:Y:S01]  /*cbb0*/  ISETP.GE.AND P6, PT, R0, RZ, PT ;  /* 0x000000ff0000720c */ /* 0x000fe20003fc6270 */
[----:B------:R-:W-:Y:S01]  /*cbc0*/  @!P4 IMAD.IADD R5, R5, 0x1, -R6 ;  /* 0x000000010505c824 */ /* 0x000fe200078e0a06 */
[----:B------:R-:W-:Y:S01]  /*cbd0*/  IADD3 R0, R28, 0xe, RZ ;  /* 0x0000000e1c007810 */ /* 0x000fe20007ffe0ff */
[----:B------:R-:W-:Y:S01]  /*cbe0*/  IMAD.MOV R21, RZ, RZ, -R21 ;  /* 0x000000ffff157224 */ /* 0x000fe200078e0a15 */
[C---:B------:R-:W-:Y:S01]  /*cbf0*/  ISETP.GT.U32.AND P4, PT, R6.reuse, R25, PT ;  /* 0x000000190600720c */ /* 0x040fe20003f84070 */
[----:B------:R-:W-:Y:S01]  /*cc00*/  @!P0 IMAD.MOV R14, RZ, RZ, -R14 ;  /* 0x000000ffff0e8224 */ /* 0x000fe200078e0a0e */
[C---:B------:R-:W-:Y:S01]  /*cc10*/  ISETP.GT.U32.AND P0, PT, R6.reuse, R4, PT ;  /* 0x000000040600720c */ /* 0x040fe20003f04070 */
[C---:B------:R-:W-:Y:S01]  /*cc20*/  IMAD R19, R6.reuse, R21, R19 ;  /* 0x0000001506137224 */ /* 0x040fe200078e0213 */
[----:B------:R-:W-:Y:S01]  /*cc30*/  IABS R17, R0 ;  /* 0x0000000000117213 */ /* 0x000fe20000000000 */
[----:B------:R-:W-:Y:S01]  /*cc40*/  IMAD.MOV.U32 R3, RZ, RZ, R5 ;  /* 0x000000ffff037224 */ /* 0x000fe200078e0005 */
[----:B------:R-:W-:Y:S01]  /*cc50*/  STL [R1+0x78], R14 ;  /* 0x0000780e01007387 */ /* 0x000fe20000100800 */
[----:B------:R-:W-:Y:S01]  /*cc60*/  @!P1 IMAD.MOV R16, RZ, RZ, -R16 ;  /* 0x000000ffff109224 */ /* 0x000fe200078e0a10 */
[----:B------:R-:W-:Y:S01]  /*cc70*/  ISETP.GE.AND P1, PT, R7, RZ, PT ;  /* 0x000000ff0700720c */ /* 0x000fe20003f26270 */
[----:B------:R-:W-:Y:S01]  /*cc80*/  @!P5 IMAD.MOV R3, RZ, RZ, -R3 ;  /* 0x000000ffff03d224 */ /* 0x000fe200078e0a03 */
[----:B------:R-:W-:Y:S01]  /*cc90*/  ISETP.GT.U32.AND P5, PT, R6, R19, PT ;  /* 0x000000130600720c */ /* 0x000fe20003fa4070 */
[----:B------:R-:W-:Y:S01]  /*cca0*/  IMAD.HI.U32 R7, R24, R17, RZ ;  /* 0x0000001118077227 */ /* 0x000fe200078e00ff */
[----:B------:R-:W-:Y:S03]  /*ccb0*/  STL [R1+0x1a70], R13 ;  /* 0x001a700d01007387 */ /* 0x000fe60000100800 */
[----:B------:R-:W-:Y:S01]  /*ccc0*/  @!P3 IMAD.IADD R12, R12, 0x1, -R6 ;  /* 0x000000010c0cb824 */ /* 0x000fe200078e0a06 */
[----:B------:R0:W-:Y:S01]  /*ccd0*/  STL [R1+0x1a74], R16 ;  /* 0x001a741001007387 */ /* 0x0001e20000100800 */
[----:B------:R-:W-:-:S02]  /*cce0*/  IMAD.MOV R7, RZ, RZ, -R7 ;  /* 0x000000ffff077224 */ /* 0x000fc400078e0a07 */
[--C-:B------:R-:W-:Y:S01]  /*ccf0*/  @!P4 IMAD.IADD R25, R25, 0x1, -R6.reuse ;  /* 0x000000011919c824 */ /* 0x100fe200078e0a06 */
[----:B------:R-:W-:Y:S01]  /*cd00*/  ISETP.GT.U32.AND P3, PT, R6, R12, PT ;  /* 0x0000000c0600720c */ /* 0x000fe20003f64070 */
[--C-:B------:R-:W-:Y:S01]  /*cd10*/  @!P0 IMAD.IADD R4, R4, 0x1, -R6.reuse ;  /* 0x0000000104048824 */ /* 0x100fe200078e0a06 */
[----:B------:R-:W-:Y:S01]  /*cd20*/  STL [R1+0x44], R3 ;  /* 0x0000440301007387 */ /* 0x000fe20000100800 */
[----:B------:R-:W-:Y:S01]  /*cd30*/  IMAD R7, R6, R7, R17 ;  /* 0x0000000706077224 */ /* 0x000fe200078e0211 */
[----:B------:R-:W-:Y:S01]  /*cd40*/  IADD3 R17, R28, 0xc, RZ ;  /* 0x0000000c1c117810 */ /* 0x000fe20007ffe0ff */
[----:B------:R-:W-:Y:S01]  /*cd50*/  IMAD.HI.U32 R5, R24, R23, RZ ;  /* 0x0000001718057227 */ /* 0x000fe200078e00ff */
[C---:B------:R-:W-:Y:S02]  /*cd60*/  ISETP.GT.U32.AND P4, PT, R6.reuse, R25, PT ;  /* 0x000000190600720c */ /* 0x040fe40003f84070 */
[----:B------:R-:W-:Y:S01]  /*cd70*/  ISETP.GT.U32.AND P0, PT, R6, R4, PT ;  /* 0x000000040600720c */ /* 0x000fe20003f04070 */
[--C-:B------:R-:W-:Y:S01]  /*cd80*/  @!P5 IMAD.IADD R19, R19, 0x1, -R6.reuse ;  /* 0x000000011313d824 */ /* 0x100fe200078e0a06 */
[----:B------:R-:W-:Y:S01]  /*cd90*/  IABS R22, R17 ;  /* 0x0000001100167213 */ /* 0x000fe20000000000 */
[----:B------:R-:W-:Y:S01]  /*cda0*/  IMAD.MOV R5, RZ, RZ, -R5 ;  /* 0x000000ffff057224 */ /* 0x000fe200078e0a05 */
[----:B0-----:R-:W-:Y:S01]  /*cdb0*/  IADD3 R16, R28, 0x9, RZ ;  /* 0x000000091c107810 */ /* 0x001fe20007ffe0ff */
[----:B------:R-:W-:Y:S01]  /*cdc0*/  @!P3 IMAD.IADD R12, R12, 0x1, -R6 ;  /* 0x000000010c0cb824 */ /* 0x000fe200078e0a06 */
[C---:B------:R-:W-:Y:S01]  /*cdd0*/  ISETP.GT.U32.AND P5, PT, R6.reuse, R19, PT ;  /* 0x000000130600720c */ /* 0x040fe20003fa4070 */
[C---:B------:R-:W-:Y:S01]  /*cde0*/  IMAD R23, R6.reuse, R5, R23 ;  /* 0x0000000506177224 */ /* 0x040fe200078e0217 */
[----:B------:R-:W-:Y:S01]  /*cdf0*/  ISETP.GT.U32.AND P3, PT, R6, R7, PT ;  /* 0x000000070600720c */ /* 0x000fe20003f64070 */
[----:B------:R-:W-:Y:S01]  /*ce00*/  IMAD.HI.U32 R5, R24, R22, RZ ;  /* 0x0000001618057227 */ /* 0x000fe200078e00ff */
[----:B------:R-:W-:-:S03]  /*ce10*/  IADD3 R13, R28, 0x7, RZ ;  /* 0x000000071c0d7810 */ /* 0x000fc60007ffe0ff */
[----:B------:R-:W-:Y:S02]  /*ce20*/  IMAD.MOV R5, RZ, RZ, -R5 ;  /* 0x000000ffff057224 */ /* 0x000fe400078e0a05 */
[--C-:B------:R-:W-:Y:S01]  /*ce30*/  @!P4 IMAD.IADD R25, R25, 0x1, -R6.reuse ;  /* 0x000000011919c824 */ /* 0x100fe200078e0a06 */
[----:B------:R-:W-:Y:S01]  /*ce40*/  ISETP.GT.U32.AND P4, PT, R6, R23, PT ;  /* 0x000000170600720c */ /* 0x000fe20003f84070 */
[----:B------:R-:W-:Y:S01]  /*ce50*/  @!P0 IMAD.IADD R4, R4, 0x1, -R6 ;  /* 0x0000000104048824 */ /* 0x000fe200078e0a06 */
[----:B------:R-:W-:Y:S01]  /*ce60*/  ISETP.GE.AND P0, PT, R20, RZ, PT ;  /* 0x000000ff1400720c */ /* 0x000fe20003f06270 */
[----:B------:R-:W-:Y:S02]  /*ce70*/  IMAD R22, R6, R5, R22 ;  /* 0x0000000506167224 */ /* 0x000fe400078e0216 */
[----:B------:R-:W-:Y:S01]  /*ce80*/  IMAD.MOV.U32 R2, RZ, RZ, R4 ;  /* 0x000000ffff027224 */ /* 0x000fe200078e0004 */
[----:B------:R-:W-:Y:S01]  /*ce90*/  IADD3 R4, R28, 0xb, RZ ;  /* 0x0000000b1c047810 */ /* 0x000fe20007ffe0ff */
[--C-:B------:R-:W-:Y:S01]  /*cea0*/  @!P5 IMAD.IADD R19, R19, 0x1, -R6.reuse ;  /* 0x000000011313d824 */ /* 0x100fe200078e0a06 */
[----:B------:R-:W-:Y:S01]  /*ceb0*/  ISETP.GT.U32.AND P5, PT, R6, R22, PT ;  /* 0x000000160600720c */ /* 0x000fe20003fa4070 */
[----:B------:R-:W-:Y:S01]  /*cec0*/  @!P3 IMAD.IADD R7, R7, 0x1, -R6 ;  /* 0x000000010707b824 */ /* 0x000fe200078e0a06 */
[----:B------:R-:W-:Y:S01]  /*ced0*/  IABS R21, R4 ;  /* 0x0000000400157213 */ /* 0x000fe20000000000 */
[----:B------:R-:W-:Y:S01]  /*cee0*/  @!P2 IMAD.MOV R2, RZ, RZ, -R2 ;  /* 0x000000ffff02a224 */ /* 0x000fe200078e0a02 */
[----:B------:R-:W-:Y:S01]  /*cef0*/  ISETP.GE.AND P3, PT, R18, RZ, PT ;  /* 0x000000ff1200720c */ /* 0x000fe20003f66270 */
[----:B------:R-:W-:Y:S01]  /*cf00*/  @!P4 IMAD.IADD R23, R23, 0x1, -R6 ;  /* 0x000000011717c824 */ /* 0x000fe200078e0a06 */
[----:B------:R-:W-:Y:S01]  /*cf10*/  ISETP.GT.U32.AND P4, PT, R6, R7, PT ;  /* 0x000000070600720c */ /* 0x000fe20003f84070 */
[----:B------:R-:W-:Y:S01]  /*cf20*/  IMAD.HI.U32 R18, R24, R21, RZ ;  /* 0x0000001518127227 */ /* 0x000fe200078e00ff */
[----:B------:R-:W-:Y:S01]  /*cf30*/  ISETP.GE.AND P2, PT, R0, RZ, PT ;  /* 0x000000ff0000720c */ /* 0x000fe20003f46270 */
[----:B------:R0:W-:Y:S01]  /*cf40*/  STL [R1+0x4c], R2 ;  /* 0x00004c0201007387 */ /* 0x0001e20000100800 */
[----:B------:R-:W-:Y:S01]  /*cf50*/  IADD3 R0, R28, 0xa, RZ ;  /* 0x0000000a1c007810 */ /* 0x000fe20007ffe0ff */
[----:B------:R-:W-:-:S02]  /*cf60*/  IMAD.MOV R18, RZ, RZ, -R18 ;  /* 0x000000ffff127224 */ /* 0x000fc400078e0a12 */
[----:B------:R-:W-:Y:S01]  /*cf70*/  @!P5 IMAD.IADD R22, R22, 0x1, -R6 ;  /* 0x000000011616d824 */ /* 0x000fe200078e0a06 */
[----:B------:R-:W-:Y:S01]  /*cf80*/  IABS R20, R0 ;  /* 0x0000000000147213 */ /* 0x000fe20000000000 */
[----:B------:R-:W-:Y:S01]  /*cf90*/  @!P6 IMAD.MOV R12, RZ, RZ, -R12 ;  /* 0x000000ffff0ce224 */ /* 0x000fe200078e0a0c */
[C---:B------:R-:W-:Y:S01]  /*cfa0*/  ISETP.GT.U32.AND P6, PT, R6.reuse, R23, PT ;  /* 0x000000170600720c */ /* 0x040fe20003fc4070 */
[C---:B------:R-:W-:Y:S01]  /*cfb0*/  IMAD R21, R6.reuse, R18, R21 ;  /* 0x0000001206157224 */ /* 0x040fe200078e0215 */
[----:B------:R-:W-:Y:S01]  /*cfc0*/  ISETP.GT.U32.AND P5, PT, R6, R22, PT ;  /* 0x000000160600720c */ /* 0x000fe20003fa4070 */
[----:B------:R-:W-:Y:S01]  /*cfd0*/  IMAD.HI.U32 R5, R24, R20, RZ ;  /* 0x0000001418057227 */ /* 0x000fe200078e00ff */
[----:B------:R-:W-:Y:S01]  /*cfe0*/  IABS R18, R29 ;  /* 0x0000001d00127213 */ /* 0x000fe20000000000 */
[----:B------:R1:W-:Y:S02]  /*cff0*/  STL [R1+0x1a78], R12 ;  /* 0x001a780c01007387 */ /* 0x0003e40000100800 */
[----:B------:R-:W-:Y:S01]  /*d000*/  @!P4 IMAD.IADD R7, R7, 0x1, -R6 ;  /* 0x000000010707c824 */ /* 0x000fe200078e0a06 */
[----:B------:R-:W-:Y:S01]  /*d010*/  ISETP.GT.U32.AND P4, PT, R6, R21, PT ;  /* 0x000000150600720c */ /* 0x000fe20003f84070 */
[----:B------:R-:W-:-:S02]  /*d020*/  IMAD.MOV R5, RZ, RZ, -R5 ;  /* 0x000000ffff057224 */ /* 0x000fc400078e0a05 */
[----:B0-----:R-:W-:Y:S01]  /*d030*/  IMAD.MOV.U32 R2, RZ, RZ, R19 ;  /* 0x000000ffff027224 */ /* 0x001fe200078e0013 */
[----:B------:R-:W-:Y:S01]  /*d040*/  IABS R19, R16 ;  /* 0x0000001000137213 */ /* 0x000fe20000000000 */
[----:B------:R-:W-:Y:S02]  /*d050*/  IMAD R20, R6, R5, R20 ;  /* 0x0000000506147224 */ /* 0x000fe400078e0214 */
[--C-:B------:R-:W-:Y:S01]  /*d060*/  @!P6 IMAD.IADD R23, R23, 0x1, -R6.reuse ;  /* 0x000000011717e824 */ /* 0x100fe200078e0a06 */
[----:B------:R-:W-:Y:S01]  /*d070*/  ISETP.GE.AND P6, PT, R0, RZ, PT ;  /* 0x000000ff0000720c */ /* 0x000fe20003fc6270 */
[----:B------:R-:W-:Y:S01]  /*d080*/  @!P5 IMAD.IADD R22, R22, 0x1, -R6 ;  /* 0x000000011616d824 */ /* 0x000fe200078e0a06 */
[----:B------:R-:W-:Y:S01]  /*d090*/  ISETP.GT.U32.AND P5, PT, R6, R20, PT ;  /* 0x000000140600720c */ /* 0x000fe20003fa4070 */
[----:B------:R-:W-:Y:S01]  /*d0a0*/  IMAD.HI.U32 R0, R24, R18, RZ ;  /* 0x0000001218007227 */ /* 0x000fe200078e00ff */
[----:B-1----:R-:W-:-:S03]  /*d0b0*/  IADD3 R12, R28, 0x6, RZ ;  /* 0x000000061c0c7810 */ /* 0x002fc60007ffe0ff */
[----:B------:R-:W-:Y:S01]  /*d0c0*/  @!P4 IMAD.IADD R21, R21, 0x1, -R6 ;  /* 0x000000011515c824 */ /* 0x000fe200078e0a06 */
[----:B------:R-:W-:Y:S01]  /*d0d0*/  IABS R5, R12 ;  /* 0x0000000c00057213 */ /* 0x000fe20000000000 */
[----:B------:R-:W-:Y:S02]  /*d0e0*/  IMAD.MOV R0, RZ, RZ, -R0 ;  /* 0x000000ffff007224 */ /* 0x000fe400078e0a00 */
[----:B------:R-:W-:Y:S01]  /*d0f0*/  @!P0 IMAD.MOV R2, RZ, RZ, -R2 ;  /* 0x000000ffff028224 */ /* 0x000fe200078e0a02 */
[----:B------:R-:W-:Y:S01]  /*d100*/  ISETP.GE.AND P0, PT, R4, RZ, PT ;  /* 0x000000ff0400720c */ /* 0x000fe20003f06270 */
[----:B------:R-:W-:Y:S01]  /*d110*/  IMAD.HI.U32 R4, R24, R19, RZ ;  /* 0x0000001318047227 */ /* 0x000fe200078e00ff */
[----:B------:R-:W-:-:S03]  /*d120*/  ISETP.GT.U32.AND P4, PT, R6, R21, PT ;  /* 0x000000150600720c */ /* 0x000fc60003f84070 */
[----:B------:R-:W-:Y:S02]  /*d130*/  IMAD R18, R6, R0, R18 ;  /* 0x0000000006127224 */ /* 0x000fe400078e0212 */
[----:B------:R-:W-:Y:S02]  /*d140*/  IMAD.MOV R4, RZ, RZ, -R4 ;  /* 0x000000ffff047224 */ /* 0x000fe400078e0a04 */
[--C-:B------:R-:W-:Y:S01]  /*d150*/  @!P5 IMAD.IADD R20, R20, 0x1, -R6.reuse ;  /* 0x000000011414d824 */ /* 0x100fe200078e0a06 */
[C---:B------:R-:W-:Y:S01]  /*d160*/  ISETP.GT.U32.AND P5, PT, R6.reuse, R18, PT ;  /* 0x000000120600720c */ /* 0x040fe20003fa4070 */
[C---:B------:R-:W-:Y:S01]  /*d170*/  IMAD R19, R6.reuse, R4, R19 ;  /* 0x0000000406137224 */ /* 0x040fe200078e0213 */
[----:B------:R-:W-:Y:S01]  /*d180*/  IABS R4, R11 ;  /* 0x0000000b00047213 */ /* 0x000fe20000000000 */
[----:B------:R-:W-:Y:S02]  /*d190*/  IMAD.MOV.U32 R3, RZ, RZ, R25 ;  /* 0x000000ffff037224 */ /* 0x000fe400078e0019 */
[----:B------:R-:W-:Y:S01]  /*d1a0*/  @!P4 IMAD.IADD R21, R21, 0x1, -R6 ;  /* 0x000000011515c824 */ /* 0x000fe200078e0a06 */
[----:B------:R-:W-:Y:S01]  /*d1b0*/  ISETP.GT.U32.AND P4, PT, R6, R19, PT ;  /* 0x000000130600720c */ /* 0x000fe20003f84070 */
[----:B------:R-:W-:Y:S01]  /*d1c0*/  @!P1 IMAD.MOV R3, RZ, RZ, -R3 ;  /* 0x000000ffff039224 */ /* 0x000fe200078e0a03 */
[----:B------:R-:W-:Y:S01]  /*d1d0*/  ISETP.GE.AND P1, PT, R17, RZ, PT ;  /* 0x000000ff1100720c */ /* 0x000fe20003f26270 */
[----:B------:R-:W-:Y:S01]  /*d1e0*/  IMAD.HI.U32 R25, R24, R4, RZ ;  /* 0x0000000418197227 */ /* 0x000fe200078e00ff */
[----:B------:R-:W-:-:S02]  /*d1f0*/  IABS R17, R13 ;  /* 0x0000000d00117213 */ /* 0x000fc40000000000 */
[----:B------:R0:W-:Y:S01]  /*d200*/  STL [R1+0x20], R3 ;  /* 0x0000200301007387 */ /* 0x0001e20000100800 */
[--C-:B------:R-:W-:Y:S02]  /*d210*/  @!P5 IMAD.IADD R18, R18, 0x1, -R6.reuse ;  /* 0x000000011212d824 */ /* 0x100fe400078e0a06 */
[----:B------:R-:W-:Y:S01]  /*d220*/  IMAD.HI.U32 R26, R24, R17, RZ ;  /* 0x00000011181a7227 */ /* 0x000fe200078e00ff */
[----:B------:R1:W-:Y:S02]  /*d230*/  STL [R1+0x24], R2 ;  /* 0x0000240201007387 */ /* 0x0003e40000100800 */
[C---:B------:R-:W-:Y:S01]  /*d240*/  ISETP.GT.U32.AND P5, PT, R6.reuse, R18, PT ;  /* 0x000000120600720c */ /* 0x040fe20003fa4070 */
[----:B------:R-:W-:Y:S01]  /*d250*/  @!P4 IMAD.IADD R19, R19, 0x1, -R6 ;  /* 0x000000011313c824 */ /* 0x000fe200078e0a06 */
[----:B------:R-:W-:Y:S01]  /*d260*/  ISETP.GT.U32.AND P4, PT, R6, R20, PT ;  /* 0x000000140600720c */ /* 0x000fe20003f84070 */
[----:B------:R-:W-:Y:S01]  /*d270*/  IMAD.HI.U32 R0, R24, R5, RZ ;  /* 0x0000000518007227 */ /* 0x000fe200078e00ff */
[----:B0-----:R-:W-:-:S03]  /*d280*/  IADD3 R3, R28, 0x4, RZ ;  /* 0x000000041c037810 */ /* 0x001fc60007ffe0ff */
[----:B------:R-:W-:Y:S01]  /*d290*/  IMAD.MOV R25, RZ, RZ, -R25 ;  /* 0x000000ffff197224 */ /* 0x000fe200078e0a19 */
[----:B-1----:R-:W-:Y:S01]  /*d2a0*/  IADD3 R2, R28, 0x2, RZ ;  /* 0x000000021c027810 */ /* 0x002fe20007ffe0ff */
[----:B------:R-:W-:Y:S02]  /*d2b0*/  IMAD.MOV R26, RZ, RZ, -R26 ;  /* 0x000000ffff1a7224 */ /* 0x000fe400078e0a1a */
[----:B------:R-:W-:Y:S02]  /*d2c0*/  IMAD.MOV R0, RZ, RZ, -R0 ;  /* 0x000000ffff007224 */ /* 0x000fe400078e0a00 */
[----:B------:R-:W-:Y:S01]  /*d2d0*/  IMAD R4, R6, R25, R4 ;  /* 0x0000001906047224 */ /* 0x000fe200078e0204 */
[----:B------:R-:W-:Y:S01]  /*d2e0*/  IADD3 R25, R28, 0x3, RZ ;  /* 0x000000031c197810 */ /* 0x000fe20007ffe0ff */
[C---:B------:R-:W-:Y:S02]  /*d2f0*/  IMAD R17, R6.reuse, R26, R17 ;  /* 0x0000001a06117224 */ /* 0x040fe400078e0211 */
[----:B------:R-:W-:Y:S01]  /*d300*/  @!P2 IMAD.MOV R7, RZ, RZ, -R7 ;  /* 0x000000ffff07a224 */ /* 0x000fe200078e0a07 */
[C---:B------:R-:W-:Y:S01]  /*d310*/  ISETP.GT.U32.AND P2, PT, R6.reuse, R19, PT ;  /* 0x000000130600720c */ /* 0x040fe20003f44070 */
[----:B------:R-:W-:Y:S01]  /*d320*/  IMAD R5, R6, R0, R5 ;  /* 0x0000000006057224 */ /* 0x000fe200078e0205 */
[----:B------:R-:W-:Y:S01]  /*d330*/  IABS R0, R3 ;  /* 0x0000000300007213 */ /* 0x000fe20000000000 */
[--C-:B------:R-:W-:Y:S01]  /*d340*/  @!P5 IMAD.IADD R18, R18, 0x1, -R6.reuse ;  /* 0x000000011212d824 */ /* 0x100fe200078e0a06 */
[----:B------:R-:W-:Y:S01]  /*d350*/  ISETP.GT.U32.AND P5, PT, R6, R4, PT ;  /* 0x000000040600720c */ /* 0x000fe20003fa4070 */
[----:B------:R-:W-:Y:S01]  /*d360*/  @!P4 IMAD.IADD R20, R20, 0x1, -R6 ;  /* 0x000000011414c824 */ /* 0x000fe200078e0a06 */
[----:B------:R0:W-:Y:S01]  /*d370*/  STL [R1+0x1a7c], R7 ;  /* 0x001a7c0701007387 */ /* 0x0001e20000100800 */
[----:B------:R-:W-:Y:S01]  /*d380*/  ISETP.GT.U32.AND P4, PT, R6, R17, PT ;  /* 0x000000110600720c */ /* 0x000fe20003f84070 */
[----:B------:R-:W-:Y:S01]  /*d390*/  IMAD.HI.U32 R27, R24, R0, RZ ;  /* 0x00000000181b7227 */ /* 0x000fe200078e00ff */
[----:B------:R-:W-:-:S03]  /*d3a0*/  IABS R26, R25 ;  /* 0x00000019001a7213 */ /* 0x000fc60000000000 */
[----:B------:R-:W-:Y:S02]  /*d3b0*/  IMAD.MOV R14, RZ, RZ, -R27 ;  /* 0x000000ffff0e7224 */ /* 0x000fe400078e0a1b */
[----:B------:R-:W-:Y:S01]  /*d3c0*/  IMAD.HI.U32 R15, R24, R26, RZ ;  /* 0x0000001a180f7227 */ /* 0x000fe200078e00ff */
[----:B0-----:R-:W-:Y:S02]  /*d3d0*/  IADD3 R7, R28, 0x1, RZ ;  /* 0x000000011c077810 */ /* 0x001fe40007ffe0ff */
[----:B------:R-:W-:Y:S01]  /*d3e0*/  IABS R28, R2 ;  /* 0x00000002001c7213 */ /* 0x000fe20000000000 */
[----:B------:R-:W-:Y:S02]  /*d3f0*/  IMAD R0, R6, R14, R0 ;  /* 0x0000000e06007224 */ /* 0x000fe400078e0200 */
[----:B------:R-:W-:Y:S01]  /*d400*/  @!P5 IMAD.IADD R4, R4, 0x1, -R6 ;  /* 0x000000010404d824 */ /* 0x000fe200078e0a06 */
[----:B------:R-:W-:Y:S01]  /*d410*/  ISETP.GE.AND P5, PT, R29, RZ, PT ;  /* 0x000000ff1d00720c */ /* 0x000fe20003fa6270 */
[----:B------:R-:W-:Y:S01]  /*d420*/  IMAD.MOV.U32 R27, RZ, RZ, R28 ;  /* 0x000000ffff1b7224 */ /* 0x000fe200078e001c */
[----:B------:R-:W-:Y:S01]  /*d430*/  IABS R28, R7 ;  /* 0x00000007001c7213 */ /* 0x000fe20000000000 */
[----:B------:R-:W-:-:S02]  /*d440*/  IMAD.MOV R15, RZ, RZ, -R15 ;  /* 0x000000ffff0f7224 */ /* 0x000fc400078e0a0f */
[----:B------:R-:W-:-:S04]  /*d450*/  IMAD.HI.U32 R14, R24, R27, RZ ;  /* 0x0000001b180e7227 */ /* 0x000fc800078e00ff */
[--C-:B------:R-:W-:Y:S01]  /*d460*/  @!P4 IMAD.IADD R17, R17, 0x1, -R6.reuse ;  /* 0x000000011111c824 */ /* 0x100fe200078e0a06 */
[C---:B------:R-:W-:Y:S01]  /*d470*/  ISETP.GT.U32.AND P4, PT, R6.reuse, R0, PT ;  /* 0x000000000600720c */ /* 0x040fe20003f84070 */
[----:B------:R-:W-:Y:S01]  /*d480*/  @!P2 IMAD.IADD R19, R19, 0x1, -R6 ;  /* 0x000000011313a824 */ /* 0x000fe200078e0a06 */
[C---:B------:R-:W-:Y:S01]  /*d490*/  ISETP.GT.U32.AND P2, PT, R6.reuse, R5, PT ;  /* 0x000000050600720c */ /* 0x040fe20003f44070 */
[----:B------:R-:W-:Y:S02]  /*d4a0*/  IMAD.MOV R14, RZ, RZ, -R14 ;  /* 0x000000ffff0e7224 */ /* 0x000fe400078e0a0e */
[C---:B------:R-:W-:Y:S02]  /*d4b0*/  IMAD R26, R6.reuse, R15, R26 ;  /* 0x0000000f061a7224 */ /* 0x040fe400078e021a */
[----:B------:R-:W0:Y:S01]  /*d4c0*/  S2R R15, SR_TID.X ;  /* 0x00000000000f7919 */ /* 0x000e220000002100 */
[C---:B------:R-:W-:Y:S02]  /*d4d0*/  IMAD R27, R6.reuse, R14, R27 ;  /* 0x0000000e061b7224 */ /* 0x040fe400078e021b */
[----:B------:R-:W-:Y:S01]  /*d4e0*/  @!P6 IMAD.MOV R20, RZ, RZ, -R20 ;  /* 0x000000ffff14e224 */ /* 0x000fe200078e0a14 */
[C---:B------:R-:W-:Y:S01]  /*d4f0*/  ISETP.GT.U32.AND P6, PT, R6.reuse, R26, PT ;  /* 0x0000001a0600720c */ /* 0x040fe20003fc4070 */
[----:B------:R-:W-:Y:S01]  /*d500*/  @!P5 IMAD.MOV R18, RZ, RZ, -R18 ;  /* 0x000000ffff12d224 */ /* 0x000fe200078e0a12 */
[----:B------:R-:W-:Y:S01]  /*d510*/  ISETP.GT.U32.AND P5, PT, R6, R27, PT ;  /* 0x0000001b0600720c */ /* 0x000fe20003fa4070 */
[--C-:B------:R-:W-:Y:S01]  /*d520*/  @!P4 IMAD.IADD R0, R0, 0x1, -R6.reuse ;  /* 0x000000010000c824 */ /* 0x100fe200078e0a06 */
[----:B------:R-:W-:Y:S01]  /*d530*/  ISETP.GT.U32.AND P4, PT, R6, R4, PT ;  /* 0x000000040600720c */ /* 0x000fe20003f84070 */
[----:B------:R-:W-:Y:S01]  /*d540*/  @!P2 IMAD.IADD R5, R5, 0x1, -R6 ;  /* 0x000000010505a824 */ /* 0x000fe200078e0a06 */
[----:B------:R-:W-:Y:S01]  /*d550*/  ISETP.GE.AND P2, PT, R16, RZ, PT ;  /* 0x000000ff1000720c */ /* 0x000fe20003f46270 */
[----:B------:R-:W-:Y:S01]  /*d560*/  @!P0 IMAD.MOV R21, RZ, RZ, -R21 ;  /* 0x000000ffff158224 */ /* 0x000fe200078e0a15 */
[----:B------:R-:W-:Y:S01]  /*d570*/  ISETP.GT.U32.AND P0, PT, R6, R0, PT ;  /* 0x000000000600720c */ /* 0x000fe20003f04070 */
[----:B------:R-:W-:-:S04]  /*d580*/  IMAD.HI.U32 R24, R24, R28, RZ ;  /* 0x0000001c18187227 */ /* 0x000fc800078e00ff */
[----:B------:R-:W-:Y:S01]  /*d590*/  @!P6 IMAD.IADD R26, R26, 0x1, -R6 ;  /* 0x000000011a1ae824 */ /* 0x000fe200078e0a06 */
[----:B------:R-:W-:Y:S01]  /*d5a0*/  ISETP.GE.AND P6, PT, R25, RZ, PT ;  /* 0x000000ff1900720c */ /* 0x000fe20003fc6270 */
[----:B------:R-:W-:Y:S01]  /*d5b0*/  @!P1 IMAD.MOV R22, RZ, RZ, -R22 ;  /* 0x000000ffff169224 */ /* 0x000fe200078e0a16 */
[C---:B------:R-:W-:Y:S01]  /*d5c0*/  ISETP.GT.U32.AND P1, PT, R6.reuse, R5, PT ;  /* 0x000000050600720c */ /* 0x040fe20003f24070 */
[----:B------:R-:W-:Y:S01]  /*d5d0*/  @!P5 IMAD.IADD R27, R27, 0x1, -R6 ;  /* 0x000000011b1bd824 */ /* 0x000fe200078e0a06 */
[C---:B------:R-:W-:Y:S01]  /*d5e0*/  ISETP.GT.U32.AND P5, PT, R6.reuse, R26, PT ;  /* 0x0000001a0600720c */ /* 0x040fe20003fa4070 */
[----:B------:R-:W-:Y:S01]  /*d5f0*/  @!P3 IMAD.MOV R23, RZ, RZ, -R23 ;  /* 0x000000ffff17b224 */ /* 0x000fe200078e0a17 */
[C---:B------:R-:W-:Y:S01]  /*d600*/  ISETP.GT.U32.AND P3, PT, R6.reuse, R17, PT ;  /* 0x000000110600720c */ /* 0x040fe20003f64070 */
[----:B------:R-:W-:Y:S01]  /*d610*/  IMAD.MOV R24, RZ, RZ, -R24 ;  /* 0x000000ffff187224 */ /* 0x000fe200078e0a18 */
[----:B0-----:R-:W-:Y:S01]  /*d620*/  LOP3.LUT R29, R15, 0x7, RZ, 0xc0, !PT ;  /* 0x000000070f1d7812 */ /* 0x001fe200078ec0ff */
[----:B------:R-:W-:Y:S01]  /*d630*/  @!P2 IMAD.MOV R19, RZ, RZ, -R19 ;  /* 0x000000ffff13a224 */ /* 0x000fe200078e0a13 */
[----:B------:R-:W-:Y:S01]  /*d640*/  ISETP.GE.AND P2, PT, R13, RZ, PT ;  /* 0x000000ff0d00720c */ /* 0x000fe20003f46270 */
[----:B------:R-:W-:Y:S01]  /*d650*/  IMAD.SHL.U32 R25, R15, 0x20, RZ ;  /* 0x000000200f197824 */ /* 0x000fe200078e00ff */
[----:B------:R-:W-:Y:S01]  /*d660*/  STL [R1+0x1a80], R23 ;  /* 0x001a801701007387 */ /* 0x000fe20000100800 */
[----:B------:R-:W-:Y:S01]  /*d670*/  IMAD R24, R6, R24, R28 ;  /* 0x0000001806187224 */ /* 0x000fe200078e021c */
[----:B------:R-:W-:Y:S01]  /*d680*/  SHF.R.S32.HI R28, RZ, 0x2, R15 ;  /* 0x00000002ff1c7819 */ /* 0x000fe2000001140f */
[--C-:B------:R-:W-:Y:S01]  /*d690*/  @!P0 IMAD.IADD R0, R0, 0x1, -R6.reuse ;  /* 0x0000000100008824 */ /* 0x100fe200078e0a06 */
[----:B------:R-:W-:Y:S01]  /*d6a0*/  ISETP.GE.AND P0, PT, R3, RZ, PT ;  /* 0x000000ff0300720c */ /* 0x000fe20003f06270 */
[----:B------:R-:W-:Y:S01]  /*d6b0*/  IMAD R29, R29, 0x110, RZ ;  /* 0x000001101d1d7824 */ /* 0x000fe200078e02ff */
[----:B------:R-:W-:Y:S01]  /*d6c0*/  LOP3.LUT R3, R25, 0x60, RZ, 0xc0, !PT ;  /* 0x0000006019037812 */ /* 0x000fe200078ec0ff */
[--C-:B------:R-:W-:Y:S01]  /*d6d0*/  @!P1 IMAD.IADD R5, R5, 0x1, -R6.reuse ;  /* 0x0000000105059824 */ /* 0x100fe200078e0a06 */
[----:B------:R-:W-:Y:S01]  /*d6e0*/  SGXT R25, R28, 0x1 ;  /* 0x000000011c19781a */ /* 0x000fe20000000200 */
[----:B------:R-:W-:Y:S01]  /*d6f0*/  IMAD.SHL.U32 R28, R15, 0x2, RZ ;  /* 0x000000020f1c7824 */ /* 0x000fe200078e00ff */
[----:B------:R-:W-:Y:S01]  /*d700*/  ISETP.GE.AND P1, PT, R11, RZ, PT ;  /* 0x000000ff0b00720c */ /* 0x000fe20003f26270 */
[--C-:B------:R-:W-:Y:S01]  /*d710*/  @!P5 IMAD.IADD R26, R26, 0x1, -R6.reuse ;  /* 0x000000011a1ad824 */ /* 0x100fe200078e0a06 */
[----:B------:R-:W-:Y:S01]  /*d720*/  ISETP.GE.AND P5, PT, R2, RZ, PT ;  /* 0x000000ff0200720c */ /* 0x000fe20003fa6270 */
[----:B------:R-:W-:Y:S01]  /*d730*/  @!P3 IMAD.IADD R17, R17, 0x1, -R6 ;  /* 0x000000011111b824 */ /* 0x000fe200078e0a06 */
[----:B------:R-:W-:Y:S01]  /*d740*/  LOP3.LUT R25, R3, 0x90, R25, 0xf8, !PT ;  /* 0x0000009003197812 */ /* 0x000fe200078ef819 */
[----:B------:R-:W-:Y:S01]  /*d750*/  IMAD.SHL.U32 R11, R15, 0x10, RZ ;  /* 0x000000100f0b7824 */ /* 0x000fe200078e00ff */
[--C-:B------:R-:W-:Y:S01]  /*d760*/  LOP3.LUT R29, R29, 0x30, R28.reuse, 0x78, !PT ;  /* 0x000000301d1d7812 */ /* 0x100fe200078e781c */
[----:B------:R-:W-:Y:S01]  /*d770*/  IMAD.SHL.U32 R2, R15, 0x40, RZ ;  /* 0x000000400f027824 */ /* 0x000fe200078e00ff */
[----:B------:R-:W-:Y:S01]  /*d780*/  STL [R1+0x1a84], R22 ;  /* 0x001a841601007387 */ /* 0x000fe20000100800 */
[----:B------:R-:W-:Y:S01]  /*d790*/  @!P2 IMAD.MOV R17, RZ, RZ, -R17 ;  /* 0x000000ffff11a224 */ /* 0x000fe200078e0a11 */
[----:B------:R-:W-:Y:S01]  /*d7a0*/  LOP3.LUT R28, R25, 0x10, R28, 0x78, !PT ;  /* 0x00000010191c7812 */ /* 0x000fe200078e781c */
[----:B------:R-:W-:Y:S01]  /*d7b0*/  IMAD.MOV.U32 R14, RZ, RZ, 0x7f ;  /* 0x0000007fff0e7424 */ /* 0x000fe200078e00ff */
[----:B------:R-:W-:Y:S01]  /*d7c0*/  STL [R1+0x1a88], R21 ;  /* 0x001a881501007387 */ /* 0x000fe20000100800 */
[----:B------:R-:W-:Y:S01]  /*d7d0*/  LOP3.LUT R25, R11, 0x100, RZ, 0xc0, !PT ;  /* 0x000001000b197812 */ /* 0x000fe200078ec0ff */
[----:B------:R-:W-:Y:S01]  /*d7e0*/  @!P4 IMAD.IADD R4, R4, 0x1, -R6 ;  /* 0x000000010404c824 */ /* 0x000fe200078e0a06 */
[----:B------:R-:W-:Y:S01]  /*d7f0*/  LOP3.LUT R29, R29, 0x800, R2, 0xf8, !PT ;  /* 0x000008001d1d7812 */ /* 0x000fe200078ef802 */
[----:B------:R-:W-:Y:S01]  /*d800*/  STL [R1+0x1a8c], R20 ;  /* 0x001a8c1401007387 */ /* 0x000fe20000100800 */
[----:B------:R-:W-:Y:S01]  /*d810*/  IADD3 R14, R14, c[0x0][0x180], RZ ;  /* 0x000060000e0e7a10 */ /* 0x000fe20007ffe0ff */
[----:B------:R-:W-:Y:S01]  /*d820*/  IMAD.IADD R2, R25, 0x1, R28 ;  /* 0x0000000119027824 */ /* 0x000fe200078e021c */
[----:B------:R-:W-:Y:S01]  /*d830*/  ISETP.GT.U32.AND P4, PT, R6, R24, PT ;  /* 0x000000180600720c */ /* 0x000fe20003f84070 */
[----:B------:R-:W-:Y:S01]  /*d840*/  STL [R1+0x1a90], R19 ;  /* 0x001a901301007387 */ /* 0x000fe20000100800 */
[----:B------:R-:W-:-:S03]  /*d850*/  ISETP.GE.AND P3, PT, R12, RZ, PT ;  /* 0x000000ff0c00720c */ /* 0x000fc60003f66270 */
[----:B------:R-:W-:Y:S04]  /*d860*/  STL [R1+0x1a94], R18 ;  /* 0x001a941201007387 */ /* 0x000fe80000100800 */
[----:B------:R0:W-:Y:S04]  /*d870*/  STL [R1+0x1740], R3 ;  /* 0x0017400301007387 */ /* 0x0001e80000100800 */
[----:B------:R-:W-:Y:S01]  /*d880*/  STL [R1+0x1a98], R17 ;  /* 0x001a981101007387 */ /* 0x000fe20000100800 */
[----:B------:R-:W-:Y:S01]  /*d890*/  @!P4 IMAD.IADD R24, R24, 0x1, -R6 ;  /* 0x000000011818c824 */ /* 0x000fe200078e0a06 */
[----:B------:R-:W-:-:S02]  /*d8a0*/  ISETP.GT.U32.AND P4, PT, R6, R27, PT ;  /* 0x0000001b0600720c */ /* 0x000fc40003f84070 */
[----:B------:R1:W-:Y:S01]  /*d8b0*/  STL [R1+0x1738], R11 ;  /* 0x0017380b01007387 */ /* 0x0003e20000100800 */
[----:B0-----:R-:W-:-:S03]  /*d8c0*/  SHF.R.S32.HI R3, RZ, 0x1f, R14 ;  /* 0x0000001fff037819 */ /* 0x001fc6000001140e */
[----:B------:R-:W-:Y:S01]  /*d8d0*/  STL [R1+0x1854], R29 ;  /* 0x0018541d01007387 */ /* 0x000fe20000100800 */
[----:B------:R-:W-:Y:S02]  /*d8e0*/  ISETP.GT.U32.AND P2, PT, R6, R24, PT ;  /* 0x000000180600720c */ /* 0x000fe40003f44070 */
[----:B------:R-:W-:Y:S01]  /*d8f0*/  LEA.HI R3, R3, R14, RZ, 0x7 ;  /* 0x0000000e03037211 */ /* 0x000fe200078f38ff */
[----:B------:R-:W2:Y:S03]  /*d900*/  LDL.LU R18, [R1+0xb8] ;  /* 0x0000b80001127983 */ /* 0x000ea60000300800 */
[----:B------:R-:W-:Y:S01]  /*d910*/  @!P4 IMAD.IADD R27, R27, 0x1, -R6 ;  /* 0x000000011b1bc824 */ /* 0x000fe200078e0a06 */
[----:B------:R-:W3:Y:S01]  /*d920*/  LDL.LU R19, [R1+0x74] ;  /* 0x0000740001137983 */ /* 0x000ee20000300800 */
[----:B------:R-:W-:-:S03]  /*d930*/  ISETP.GE.AND P4, PT, R7, RZ, PT ;  /* 0x000000ff0700720c */ /* 0x000fc60003f86270 */
[----:B------:R0:W-:Y:S04]  /*d940*/  STL [R1+0x508], R2 ;  /* 0x0005080201007387 */ /* 0x0001e80000100800 */
[----:B------:R-:W4:Y:S04]  /*d950*/  LDL.LU R20, [R1+0x50] ;  /* 0x0000500001147983 */ /* 0x000f280000300800 */
        /* <DEDUP_REMOVED lines=8> */
[----:B-1----:R-:W4:Y:S04]  /*d9e0*/  LDL.LU R11, [R1+0x3a8] ;  /* 0x0003a800010b7983 */ /* 0x002f280000300800 */
[----:B0-----:R-:W4:Y:S01]  /*d9f0*/  LDL.LU R2, [R1+0x3ac] ;  /* 0x0003ac0001027983 */ /* 0x001f220000300800 */
[----:B------:R-:W-:-:S03]  /*da00*/  @!P3 IMAD.MOV R5, RZ, RZ, -R5 ;  /* 0x000000ffff05b224 */ /* 0x000fc600078e0a05 */
[----:B------:R-:W4:Y:S01]  /*da10*/  LDL.LU R3, [R1+0x3b0] ;  /* 0x0003b00001037983 */ /* 0x000f220000300800 */
[----:B------:R-:W-:Y:S02]  /*da20*/  @!P1 IMAD.MOV R4, RZ, RZ, -R4 ;  /* 0x000000ffff049224 */ /* 0x000fe400078e0a04 */
[----:B------:R-:W-:Y:S01]  /*da30*/  @!P2 IMAD.IADD R24, R24, 0x1, -R6 ;  /* 0x000000011818a824 */ /* 0x000fe200078e0a06 */
[----:B------:R-:W4:Y:S01]  /*da40*/  LDL.LU R15, [R1+0x3b4] ;  /* 0x0003b400010f7983 */ /* 0x000f220000300800 */
[----:B------:R-:W-:Y:S02]  /*da50*/  ISETP.NE.AND P2, PT, RZ, c[0x0][0x17c], PT ;  /* 0x00005f00ff007a0c */ /* 0x000fe40003f45270 */
[----:B------:R-:W-:Y:S01]  /*da60*/  LOP3.LUT R6, RZ, c[0x0][0x17c], RZ, 0x33, !PT ;  /* 0x00005f00ff067a12 */ /* 0x000fe200078e33ff */
[----:B------:R-:W-:Y:S01]  /*da70*/  STL [R1+0x1a9c], R5 ;  /* 0x001a9c0501007387 */ /* 0x000fe20000100800 */
[----:B------:R-:W-:Y:S02]  /*da80*/  @!P0 IMAD.MOV R0, RZ, RZ, -R0 ;  /* 0x000000ffff008224 */ /* 0x000fe400078e0a00 */
[----:B------:R-:W-:Y:S01]  /*da90*/  @!P6 IMAD.MOV R26, RZ, RZ, -R26 ;  /* 0x000000ffff1ae224 */ /* 0x000fe200078e0a1a */
[----:B------:R2:W-:Y:S04]  /*daa0*/  STL [R1+0x1aa0], R4 ;  /* 0x001aa00401007387 */ /* 0x0005e80000100800 */
[----:B------:R-:W-:Y:S04]  /*dab0*/  STL [R1+0x1aa4], R0 ;  /* 0x001aa40001007387 */ /* 0x000fe80000100800 */
[----:B------:R-:W-:Y:S01]  /*dac0*/  STL [R1+0x1aa8], R26 ;  /* 0x001aa81a01007387 */ /* 0x000fe20000100800 */
[----:B--2---:R-:W-:-:S02]  /*dad0*/  SEL R4, R6, R18, !P2 ;  /* 0x0000001206047207 */ /* 0x004fc40005000000 */
[----:B---3--:R-:W-:-:S03]  /*dae0*/  SEL R5, R6, R19, !P2 ;  /* 0x0000001306057207 */ /* 0x008fc60005000000 */
[----:B------:R4:W-:Y:S04]  /*daf0*/  STL [R1+0x3fc], R4 ;  /* 0x0003fc0401007387 */ /* 0x0009e80000100800 */
[----:B------:R0:W-:Y:S01]  /*db00*/  STL [R1+0x3f8], R5 ;  /* 0x0003f80501007387 */ /* 0x0001e20000100800 */
[----:B----4-:R-:W-:-:S03]  /*db10*/  SEL R4, R6, R14, !P2 ;  /* 0x0000000e06047207 */ /* 0x010fc60005000000 */
[----:B------:R-:W2:Y:S01]  /*db20*/  LDL.LU R14, [R1+0x3b8] ;  /* 0x0003b800010e7983 */ /* 0x000ea20000300800 */
[----:B------:R-:W-:-:S05]  /*db30*/  SEL R0, R6, R20, !P2 ;  /* 0x0000001406007207 */ /* 0x000fca0005000000 */
[----:B------:R1:W-:Y:S01]  /*db40*/  STL [R1+0x3f4], R0 ;  /* 0x0003f40001007387 */ /* 0x0003e20000100800 */
[----:B0-----:R-:W-:-:S03]  /*db50*/  SEL R5, R6, R22, !P2 ;  /* 0x0000001606057207 */ /* 0x001fc60005000000 */
[----:B------:R0:W-:Y:S01]  /*db60*/  STL [R1+0x3f0], R4 ;  /* 0x0003f00401007387 */ /* 0x0001e20000100800 */
[C---:B-1----:R-:W-:Y:S02]  /*db70*/  SEL R0, R6.reuse, R21, !P2 ;  /* 0x0000001506007207 */ /* 0x042fe40005000000 */
[----:B0-----:R-:W-:-:S03]  /*db80*/  SEL R4, R6, R23, !P2 ;  /* 0x0000001706047207 */ /* 0x001fc60005000000 */
[----:B------:R0:W-:Y:S04]  /*db90*/  STL [R1+0x3ec], R0 ;  /* 0x0003ec0001007387 */ /* 0x0001e80000100800 */
[----:B------:R-:W-:Y:S04]  /*dba0*/  STL [R1+0x3e8], R5 ;  /* 0x0003e80501007387 */ /* 0x000fe80000100800 */
[----:B------:R-:W3:Y:S01]  /*dbb0*/  LDL.LU R26, [R1+0x10] ;  /* 0x00001000011a7983 */ /* 0x000ee20000300800 */
[----:B0-----:R-:W-:-:S03]  /*dbc0*/  SEL R0, R6, R7, !P2 ;  /* 0x0000000706007207 */ /* 0x001fc60005000000 */
[----:B------:R0:W-:Y:S04]  /*dbd0*/  STL [R1+0x3e4], R4 ;  /* 0x0003e40401007387 */ /* 0x0001e80000100800 */
[----:B------:R1:W-:Y:S01]  /*dbe0*/  STL [R1+0x3e0], R0 ;  /* 0x0003e00001007387 */ /* 0x0003e20000100800 */
[----:B0-----:R-:W-:-:S03]  /*dbf0*/  SEL R4, R6, R13, !P2 ;  /* 0x0000000d06047207 */ /* 0x001fc60005000000 */
[----:B------:R-:W4:Y:S01]  /*dc00*/  LDL.LU R13, [R1+0x390] ;  /* 0x00039000010d7983 */ /* 0x000f220000300800 */
[----:B-1----:R-:W-:-:S03]  /*dc10*/  SEL R0, R6, R12, !P2 ;  /* 0x0000000c06007207 */ /* 0x002fc60005000000 */
[----:B------:R0:W-:Y:S01]  /*dc20*/  STL [R1+0x3dc], R4 ;  /* 0x0003dc0401007387 */ /* 0x0001e20000100800 */
[----:B------:R-:W-:-:S03]  /*dc30*/  SEL R5, R6, R11, !P2 ;  /* 0x0000000b06057207 */ /* 0x000fc60005000000 */
[----:B------:R1:W-:Y:S01]  /*dc40*/  STL [R1+0x3d8], R0 ;  /* 0x0003d80001007387 */ /* 0x0003e20000100800 */
[----:B0-----:R-:W-:-:S03]  /*dc50*/  SEL R4, R6, R16, !P2 ;  /* 0x0000001006047207 */ /* 0x001fc60005000000 */
[----:B-1----:R-:W4:Y:S04]  /*dc60*/  LDL.LU R0, [R1+0x324] ;  /* 0x0003240001007983 */ /* 0x002f280000300800 */
[----:B------:R0:W-:Y:S04]  /*dc70*/  STL [R1+0x3d4], R4 ;  /* 0x0003d40401007387 */ /* 0x0001e80000100800 */
[----:B0-----:R-:W4:Y:S04]  /*dc80*/  LDL.LU R4, [R1+0x330] ;  /* 0x0003300001047983 */ /* 0x001f280000300800 */
[----:B------:R0:W-:Y:S04]  /*dc90*/  STL [R1+0x3d0], R5 ;  /* 0x0003d00501007387 */ /* 0x0001e80000100800 */
[----:B0-----:R-:W4:Y:S04]  /*dca0*/  LDL.LU R5, [R1+0x374] ;  /* 0x0003740001057983 */ /* 0x001f280000300800 */
[----:B------:R-:W4:Y:S04]  /*dcb0*/  LDL.LU R25, [R1+0x378] ;  /* 0x0003780001197983 */ /* 0x000f280000300800 */
[----:B------:R-:W4:Y:S04]  /*dcc0*/  LDL.LU R28, [R1+0x380] ;  /* 0x00038000011c7983 */ /* 0x000f280000300800 */
[----:B------:R-:W4:Y:S01]  /*dcd0*/  LDL.LU R29, [R1+0x38c] ;  /* 0x00038c00011d7983 */ /* 0x000f220000300800 */
[----:B------:R-:W-:-:S03]  /*dce0*/  SEL R2, R6, R2, !P2 ;  /* 0x0000000206027207 */ /* 0x000fc60005000000 */
[----:B------:R-:W4:Y:S04]  /*dcf0*/  LDL.LU R11, [R1+0x388] ;  /* 0x00038800010b7983 */ /* 0x000f280000300800 */
[----:B------:R-:W4:Y:S04]  /*dd00*/  LDL.LU R17, [R1+0x384] ;  /* 0x0003840001117983 */ /* 0x000f280000300800 */
[----:B------:R-:W4:Y:S04]  /*dd10*/  LDL.LU R18, [R1+0x37c] ;  /* 0x00037c0001127983 */ /* 0x000f280000300800 */
[----:B------:R0:W-:Y:S04]  /*dd20*/  STL [R1+0x3cc], R2 ;  /* 0x0003cc0201007387 */ /* 0x0001e80000100800 */
[----:B------:R-:W4:Y:S04]  /*dd30*/  LDL.LU R19, [R1+0x360] ;  /* 0x0003600001137983 */ /* 0x000f280000300800 */
[----:B------:R-:W4:Y:S04]  /*dd40*/  LDL.LU R20, [R1+0x368] ;  /* 0x0003680001147983 */ /* 0x000f280000300800 */
[----:B0-----:R-:W4:Y:S01]  /*dd50*/  LDL.LU R2, [R1+0x36c] ;  /* 0x00036c0001027983 */ /* 0x001f220000300800 */
[----:B------:R-:W-:-:S03]  /*dd60*/  SEL R12, R6, R3, !P2 ;  /* 0x00000003060c7207 */ /* 0x000fc60005000000 */
[----:B------:R-:W4:Y:S01]  /*dd70*/  LDL.LU R3, [R1+0x370] ;  /* 0x0003700001037983 */ /* 0x000f220000300800 */
[----:B------:R-:W-:-:S03]  /*dd80*/  SEL R7, R6, R15, !P2 ;  /* 0x0000000f06077207 */ /* 0x000fc60005000000 */
[----:B------:R-:W-:Y:S04]  /*dd90*/  STL [R1+0x3c8], R12 ;  /* 0x0003c80c01007387 */ /* 0x000fe80000100800 */
[----:B------:R-:W4:Y:S04]  /*dda0*/  LDL.LU R21, [R1+0x364] ;  /* 0x0003640001157983 */ /* 0x000f280000300800 */
[----:B------:R-:W4:Y:S04]  /*ddb0*/  LDL.LU R22, [R1+0x354] ;  /* 0x0003540001167983 */ /* 0x000f280000300800 */
[----:B------:R0:W-:Y:S04]  /*ddc0*/  STL [R1+0x3c4], R7 ;  /* 0x0003c40701007387 */ /* 0x0001e80000100800 */
[----:B------:R-:W4:Y:S04]  /*ddd0*/  LDL.LU R23, [R1+0x358] ;  /* 0x0003580001177983 */ /* 0x000f280000300800 */
[----:B------:R-:W4:Y:S04]  /*dde0*/  LDL.LU R15, [R1+0x35c] ;  /* 0x00035c00010f7983 */ /* 0x000f280000300800 */
[----:B0-----:R-:W4:Y:S04]  /*ddf0*/  LDL.LU R7, [R1+0x350] ;  /* 0x0003500001077983 */ /* 0x001f280000300800 */
[----:B------:R-:W4:Y:S01]  /*de00*/  LDL.LU R12, [R1+0x34c] ;  /* 0x00034c00010c7983 */ /* 0x000f220000300800 */
[----:B--2---:R-:W-:-:S05]  /*de10*/  SEL R14, R6, R14, !P2 ;  /* 0x0000000e060e7207 */ /* 0x004fca0005000000 */
[----:B------:R0:W-:Y:S04]  /*de20*/  STL [R1+0x3c0], R14 ;  /* 0x0003c00e01007387 */ /* 0x0001e80000100800 */
[----:B------:R-:W2:Y:S04]  /*de30*/  LDL.LU R16, [R1+0x348] ;  /* 0x0003480001107983 */ /* 0x000ea80000300800 */
[----:B0-----:R-:W2:Y:S01]  /*de40*/  LDL.LU R14, [R1+0x344] ;  /* 0x00034400010e7983 */ /* 0x001ea20000300800 */
[C---:B------:R-:W-:Y:S02]  /*de50*/  SEL R8, R6.reuse, R8, !P2 ;  /* 0x0000000806087207 */ /* 0x040fe40005000000 */
[----:B------:R-:W-:-:S02]  /*de60*/  SEL R9, R6, R9, !P2 ;  /* 0x0000000906097207 */ /* 0x000fc40005000000 */
[----:B---3--:R-:W-:-:S05]  /*de70*/  SEL R26, R6, R26, !P2 ;  /* 0x0000001a061a7207 */ /* 0x008fca0005000000 */
[----:B------:R-:W-:Y:S04]  /*de80*/  STL [R1+0x3bc], R26 ;  /* 0x0003bc1a01007387 */ /* 0x000fe80000100800 */
[----:B------:R0:W-:Y:S01]  /*de90*/  STL [R1+0x3b8], R8 ;  /* 0x0003b80801007387 */ /* 0x0001e20000100800 */
[C---:B----4-:R-:W-:Y:S02]  /*dea0*/  SEL R13, R6.reuse, R13, !P2 ;  /* 0x0000000d060d7207 */ /* 0x050fe40005000000 */
[----:B0-----:R-:W-:-:S03]  /*deb0*/  SEL R8, R6, R10, !P2 ;  /* 0x0000000a06087207 */ /* 0x001fc60005000000 */
[----:B------:R0:W-:Y:S04]  /*dec0*/  STL [R1+0x3b4], R13 ;  /* 0x0003b40d01007387 */ /* 0x0001e80000100800 */
[----:B0-----:R-:W3:Y:S04]  /*ded0*/  LDL.LU R13, [R1+0x340] ;  /* 0x00034000010d7983 */ /* 0x001ee80000300800 */
[----:B------:R0:W-:Y:S04]  /*dee0*/  STL [R1+0x3b0], R9 ;  /* 0x0003b00901007387 */ /* 0x0001e80000100800 */
[----:B------:R1:W-:Y:S01]  /*def0*/  STL [R1+0x3ac], R8 ;  /* 0x0003ac0801007387 */ /* 0x0003e20000100800 */
[----:B0-----:R-:W-:-:S02]  /*df00*/  SEL R9, R6, R0, !P2 ;  /* 0x0000000006097207 */ /* 0x001fc40005000000 */
[----:B-1----:R-:W-:-:S03]  /*df10*/  SEL R8, R6, R4, !P2 ;  /* 0x0000000406087207 */ /* 0x002fc60005000000 */
[----:B------:R-:W-:Y:S04]  /*df20*/  STL [R1+0x3a8], R9 ;  /* 0x0003a80901007387 */ /* 0x000fe80000100800 */
[----:B------:R-:W-:Y:S01]  /*df30*/  STL [R1+0x3a4], R8 ;  /* 0x0003a40801007387 */ /* 0x000fe20000100800 */
[C---:B------:R-:W-:Y:S02]  /*df40*/  SEL R0, R6.reuse, R5, !P2 ;  /* 0x0000000506007207 */ /* 0x040fe40005000000 */
[----:B------:R-:W-:-:S03]  /*df50*/  SEL R4, R6, R25, !P2 ;  /* 0x0000001906047207 */ /* 0x000fc60005000000 */
[----:B------:R0:W-:Y:S01]  /*df60*/  STL [R1+0x3a0], R0 ;  /* 0x0003a00001007387 */ /* 0x0001e20000100800 */
[----:B------:R-:W-:-:S03]  /*df70*/  SEL R5, R6, R28, !P2 ;  /* 0x0000001c06057207 */ /* 0x000fc60005000000 */
[----:B------:R1:W-:Y:S01]  /*df80*/  STL [R1+0x39c], R4 ;  /* 0x00039c0401007387 */ /* 0x0003e20000100800 */
[----:B0-----:R-:W-:-:S03]  /*df90*/  SEL R0, R6, R29, !P2 ;  /* 0x0000001d06007207 */ /* 0x001fc60005000000 */
[----:B------:R-:W-:Y:S01]  /*dfa0*/  STL [R1+0x398], R5 ;  /* 0x0003980501007387 */ /* 0x000fe20000100800 */
[----:B-1----:R-:W-:-:S03]  /*dfb0*/  SEL R4, R6, R11, !P2 ;  /* 0x0000000b06047207 */ /* 0x002fc60005000000 */
[----:B------:R-:W4:Y:S04]  /*dfc0*/  LDL.LU R11, [R1+0x33c] ;  /* 0x00033c00010b7983 */ /* 0x000f280000300800 */
[----:B------:R0:W-:Y:S04]  /*dfd0*/  STL [R1+0x394], R0 ;  /* 0x0003940001007387 */ /* 0x0001e80000100800 */
[----:B------:R1:W-:Y:S01]  /*dfe0*/  STL [R1+0x390], R4 ;  /* 0x0003900401007387 */ /* 0x0003e20000100800 */
[C---:B0-----:R-:W-:Y:S02]  /*dff0*/  SEL R0, R6.reuse, R17, !P2 ;  /* 0x0000001106007207 */ /* 0x041fe40005000000 */
[----:B-1----:R-:W-:-:S03]  /*e000*/  SEL R4, R6, R18, !P2 ;  /* 0x0000001206047207 */ /* 0x002fc60005000000 */
        /* <DEDUP_REMOVED lines=9> */
[----:B0-----:R-:W-:-:S03]  /*e0a0*/  SEL R0, R6, R3, !P2 ;  /* 0x0000000306007207 */ /* 0x001fc60005000000 */
[----:B------:R-:W4:Y:S01]  /*e0b0*/  LDL.LU R3, [R1+0x334] ;  /* 0x0003340001037983 */ /* 0x000f220000300800 */
[C---:B------:R-:W-:Y:S02]  /*e0c0*/  SEL R5, R6.reuse, R22, !P2 ;  /* 0x0000001606057207 */ /* 0x040fe40005000000 */
[C---:B-1----:R-:W-:Y:S01]  /*e0d0*/  SEL R4, R6.reuse, R21, !P2 ;  /* 0x0000001506047207 */ /* 0x042fe20005000000 */
[----:B------:R0:W-:Y:S04]  /*e0e0*/  STL [R1+0x378], R0 ;  /* 0x0003780001007387 */ /* 0x0001e80000100800 */
[----:B------:R1:W-:Y:S04]  /*e0f0*/  STL [R1+0x374], R4 ;  /* 0x0003740401007387 */ /* 0x0003e80000100800 */
[----:B------:R1:W-:Y:S01]  /*e100*/  STL [R1+0x370], R5 ;  /* 0x0003700501007387 */ /* 0x0003e20000100800 */
[----:B0-----:R-:W-:-:S02]  /*e110*/  SEL R0, R6, R23, !P2 ;  /* 0x0000001706007207 */ /* 0x001fc40005000000 */
[C---:B-1----:R-:W-:Y:S02]  /*e120*/  SEL R4, R6.reuse, R15, !P2 ;  /* 0x0000000f06047207 */ /* 0x042fe40005000000 */
[----:B------:R-:W4:Y:S01]  /*e130*/  LDL.LU R15, [R1+0x32c] ;  /* 0x00032c00010f7983 */ /* 0x000f220000300800 */
[----:B------:R-:W-:-:S03]  /*e140*/  SEL R5, R6, R12, !P2 ;  /* 0x0000000c06057207 */ /* 0x000fc60005000000 */
[----:B------:R0:W-:Y:S04]  /*e150*/  STL [R1+0x36c], R0 ;  /* 0x00036c0001007387 */ /* 0x0001e80000100800 */
[----:B------:R2:W-:Y:S01]  /*e160*/  STL [R1+0x368], R4 ;  /* 0x0003680401007387 */ /* 0x0005e20000100800 */
[----:B0-----:R-:W-:-:S05]  /*e170*/  SEL R0, R6, R7, !P2 ;  /* 0x0000000706007207 */ /* 0x001fca0005000000 */
[----:B------:R0:W-:Y:S04]  /*e180*/  STL [R1+0x364], R0 ;  /* 0x0003640001007387 */ /* 0x0001e80000100800 */
[----:B------:R-:W-:Y:S04]  /*e190*/  STL [R1+0x360], R5 ;  /* 0x0003600501007387 */ /* 0x000fe80000100800 */
[----:B------:R-:W4:Y:S01]  /*e1a0*/  LDL.LU R10, [R1+0x328] ;  /* 0x00032800010a7983 */ /* 0x000f220000300800 */
[C---:B--2---:R-:W-:Y:S02]  /*e1b0*/  SEL R4, R6.reuse, R16, !P2 ;  /* 0x0000001006047207 */ /* 0x044fe40005000000 */
[----:B0-----:R-:W-:-:S03]  /*e1c0*/  SEL R0, R6, R14, !P2 ;  /* 0x0000000e06007207 */ /* 0x001fc60005000000 */
[----:B------:R-:W-:Y:S04]  /*e1d0*/  STL [R1+0x35c], R4 ;  /* 0x00035c0401007387 */ /* 0x000fe80000100800 */
[----:B------:R-:W2:Y:S04]  /*e1e0*/  LDL.LU R9, [R1+0x2f8] ;  /* 0x0002f80001097983 */ /* 0x000ea80000300800 */
[----:B------:R0:W-:Y:S04]  /*e1f0*/  STL [R1+0x358], R0 ;  /* 0x0003580001007387 */ /* 0x0001e80000100800 */
[----:B------:R-:W2:Y:S04]  /*e200*/  LDL.LU R8, [R1+0x308] ;  /* 0x0003080001087983 */ /* 0x000ea80000300800 */
[----:B------:R-:W2:Y:S04]  /*e210*/  LDL.LU R26, [R1+0x30c] ;  /* 0x00030c00011a7983 */ /* 0x000ea80000300800 */
[----:B------:R-:W2:Y:S04]  /*e220*/  LDL.LU R14, [R1+0x310] ;  /* 0x00031000010e7983 */ /* 0x000ea80000300800 */
[----:B0-----:R-:W2:Y:S04]  /*e230*/  LDL.LU R0, [R1+0x314] ;  /* 0x0003140001007983 */ /* 0x001ea80000300800 */
[----:B------:R-:W2:Y:S01]  /*e240*/  LDL.LU R4, [R1+0x318] ;  /* 0x0003180001047983 */ /* 0x000ea20000300800 */
[----:B---3--:R-:W-:-:S05]  /*e250*/  SEL R5, R6, R13, !P2 ;  /* 0x0000000d06057207 */ /* 0x008fca0005000000 */
[----:B------:R0:W-:Y:S04]  /*e260*/  STL [R1+0x354], R5 ;  /* 0x0003540501007387 */ /* 0x0001e80000100800 */
[----:B0-----:R-:W3:Y:S04]  /*e270*/  LDL.LU R5, [R1+0x320] ;  /* 0x0003200001057983 */ /* 0x001ee80000300800 */
[----:B------:R-:W3:Y:S04]  /*e280*/  LDL.LU R25, [R1+0x31c] ;  /* 0x00031c0001197983 */ /* 0x000ee80000300800 */
[----:B------:R-:W3:Y:S04]  /*e290*/  LDL.LU R28, [R1+0x414] ;  /* 0x00041400011c7983 */ /* 0x000ee80000300800 */
[----:B------:R-:W3:Y:S04]  /*e2a0*/  LDL.LU R29, [R1+0x304] ;  /* 0x00030400011d7983 */ /* 0x000ee80000300800 */
[----:B------:R-:W3:Y:S04]  /*e2b0*/  LDL.LU R13, [R1+0x2fc] ;  /* 0x0002fc00010d7983 */ /* 0x000ee80000300800 */
[----:B------:R-:W3:Y:S04]  /*e2c0*/  LDL.LU R17, [R1+0x2c0] ;  /* 0x0002c00001117983 */ /* 0x000ee80000300800 */
[----:B------:R-:W3:Y:S01]  /*e2d0*/  LDL.LU R18, [R1+0x2f0] ;  /* 0x0002f00001127983 */ /* 0x000ee20000300800 */
[----:B----4-:R-:W-:-:S05]  /*e2e0*/  SEL R7, R6, R11, !P2 ;  /* 0x0000000b06077207 */ /* 0x010fca0005000000 */
[----:B------:R0:W-:Y:S04]  /*e2f0*/  STL [R1+0x350], R7 ;  /* 0x0003500701007387 */ /* 0x0001e80000100800 */
[----:B------:R-:W4:Y:S04]  /*e300*/  LDL.LU R19, [R1+0x2f4] ;  /* 0x0002f40001137983 */ /* 0x000f280000300800 */
[----:B------:R-:W4:Y:S04]  /*e310*/  LDL.LU R20, [R1+0x2d0] ;  /* 0x0002d00001147983 */ /* 0x000f280000300800 */
[----:B------:R-:W4:Y:S01]  /*e320*/  LDL.LU R11, [R1+0x2ec] ;  /* 0x0002ec00010b7983 */ /* 0x000f220000300800 */
[----:B0-----:R-:W-:-:S03]  /*e330*/  SEL R7, R6, R2, !P2 ;  /* 0x0000000206077207 */ /* 0x001fc60005000000 */
[----:B------:R-:W4:Y:S04]  /*e340*/  LDL.LU R2, [R1+0x2d8] ;  /* 0x0002d80001027983 */ /* 0x000f280000300800 */
[----:B------:R-:W-:Y:S04]  /*e350*/  STL [R1+0x34c], R7 ;  /* 0x00034c0701007387 */ /* 0x000fe80000100800 */
[----:B------:R-:W4:Y:S04]  /*e360*/  LDL.LU R21, [R1+0x2e8] ;  /* 0x0002e80001157983 */ /* 0x000f280000300800 */
[----:B------:R-:W4:Y:S01]  /*e370*/  LDL.LU R22, [R1+0x2dc] ;  /* 0x0002dc0001167983 */ /* 0x000f220000300800 */
[----:B------:R-:W-:-:S05]  /*e380*/  SEL R3, R6, R3, !P2 ;  /* 0x0000000306037207 */ /* 0x000fca0005000000 */
[----:B------:R0:W-:Y:S04]  /*e390*/  STL [R1+0x348], R3 ;  /* 0x0003480301007387 */ /* 0x0001e80000100800 */
[----:B------:R-:W4:Y:S04]  /*e3a0*/  LDL.LU R23, [R1+0x2e4] ;  /* 0x0002e40001177983 */ /* 0x000f280000300800 */
[----:B0-----:R-:W4:Y:S04]  /*e3b0*/  LDL.LU R3, [R1+0x2e0] ;  /* 0x0002e00001037983 */ /* 0x001f280000300800 */
[----:B------:R-:W4:Y:S01]  /*e3c0*/  LDL.LU R7, [R1+0x2d4] ;  /* 0x0002d40001077983 */ /* 0x000f220000300800 */
[----:B------:R-:W-:-:S03]  /*e3d0*/  SEL R15, R6, R15, !P2 ;  /* 0x0000000f060f7207 */ /* 0x000fc60005000000 */
[----:B------:R-:W4:Y:S04]  /*e3e0*/  LDL.LU R12, [R1+0x2cc] ;  /* 0x0002cc00010c7983 */ /* 0x000f280000300800 */
[----:B------:R0:W-:Y:S04]  /*e3f0*/  STL [R1+0x344], R15 ;  /* 0x0003440f01007387 */ /* 0x0001e80000100800 */
[----:B------:R-:W4:Y:S04]  /*e400*/  LDL.LU R16, [R1+0x2bc] ;  /* 0x0002bc0001107983 */ /* 0x000f280000300800 */
[----:B0-----:R-:W4:Y:S01]  /*e410*/  LDL.LU R15, [R1+0x2b8] ;  /* 0x0002b800010f7983 */ /* 0x001f220000300800 */
[----:B------:R-:W-:-:S05]  /*e420*/  SEL R10, R6, R10, !P2 ;  /* 0x0000000a060a7207 */ /* 0x000fca0005000000 */
[----:B------:R0:W-:Y:S01]  /*e430*/  STL [R1+0x340], R10 ;  /* 0x0003400a01007387 */ /* 0x0001e20000100800 */
[C---:B--2---:R-:W-:Y:S02]  /*e440*/  SEL R9, R6.reuse, R9, !P2 ;  /* 0x0000000906097207 */ /* 0x044fe40005000000 */
[----:B0-----:R-:W-:-:S03]  /*e450*/  SEL R10, R6, R8, !P2 ;  /* 0x00000008060a7207 */ /* 0x001fc60005000000 */
[----:B------:R0:W-:Y:S04]  /*e460*/  STL [R1+0x33c], R9 ;  /* 0x00033c0901007387 */ /* 0x0001e80000100800 */
[----:B------:R-:W-:Y:S01]  /*e470*/  STL [R1+0x338], R10 ;  /* 0x0003380a01007387 */ /* 0x000fe20000100800 */
[----:B------:R-:W-:-:S03]  /*e480*/  SEL R8, R6, R14, !P2 ;  /* 0x0000000e06087207 */ /* 0x000fc60005000000 */
[----:B------:R-:W2:Y:S01]  /*e490*/  LDL.LU R14, [R1+0x2b4] ;  /* 0x0002b400010e7983 */ /* 0x000ea20000300800 */
[----:B0-----:R-:W-:-:S05]  /*e4a0*/  SEL R9, R6, R26, !P2 ;  /* 0x0000001a06097207 */ /* 0x001fca0005000000 */
[----:B------:R0:W-:Y:S04]  /*e4b0*/  STL [R1+0x334], R9 ;  /* 0x0003340901007387 */ /* 0x0001e80000100800 */
[----:B------:R1:W-:Y:S01]  /*e4c0*/  STL [R1+0x330], R8 ;  /* 0x0003300801007387 */ /* 0x0003e20000100800 */
[C---:B0-----:R-:W-:Y:S02]  /*e4d0*/  SEL R9, R6.reuse, R0, !P2 ;  /* 0x0000000006097207 */ /* 0x041fe40005000000 */
[----:B-1----:R-:W-:-:S03]  /*e4e0*/  SEL R8, R6, R4, !P2 ;  /* 0x0000000406087207 */ /* 0x002fc60005000000 */
[----:B------:R-:W-:Y:S04]  /*e4f0*/  STL [R1+0x32c], R9 ;  /* 0x00032c0901007387 */ /* 0x000fe80000100800 */
[----:B------:R-:W-:Y:S01]  /*e500*/  STL [R1+0x328], R8 ;  /* 0x0003280801007387 */ /* 0x000fe20000100800 */
[C---:B---3--:R-:W-:Y:S02]  /*e510*/  SEL R0, R6.reuse, R5, !P2 ;  /* 0x0000000506007207 */ /* 0x048fe40005000000 */
[----:B------:R-:W-:-:S03]  /*e520*/  SEL R4, R6, R25, !P2 ;  /* 0x0000001906047207 */ /* 0x000fc60005000000 */
[----:B------:R0:W-:Y:S01]  /*e530*/  STL [R1+0x324], R0 ;  /* 0x0003240001007387 */ /* 0x0001e20000100800 */
[----:B------:R-:W-:-:S03]  /*e540*/  SEL R5, R6, R28, !P2 ;  /* 0x0000001c06057207 */ /* 0x000fc60005000000 */
[----:B------:R1:W-:Y:S01]  /*e550*/  STL [R1+0x320], R4 ;  /* 0x0003200401007387 */ /* 0x0003e20000100800 */
[----:B0-----:R-:W-:-:S03]  /*e560*/  SEL R0, R6, R29, !P2 ;  /* 0x0000001d06007207 */ /* 0x001fc60005000000 */
[----:B------:R-:W-:Y:S01]  /*e570*/  STL [R1+0x31c], R5 ;  /* 0x00031c0501007387 */ /* 0x000fe20000100800 */
[----:B-1----:R-:W-:-:S03]  /*e580*/  SEL R4, R6, R13, !P2 ;  /* 0x0000000d06047207 */ /* 0x002fc60005000000 */
[----:B------:R-:W3:Y:S04]  /*e590*/  LDL.LU R13, [R1+0x2b0] ;  /* 0x0002b000010d7983 */ /* 0x000ee80000300800 */
[----:B------:R0:W-:Y:S04]  /*e5a0*/  STL [R1+0x318], R0 ;  /* 0x0003180001007387 */ /* 0x0001e80000100800 */
[----:B------:R1:W-:Y:S01]  /*e5b0*/  STL [R1+0x314], R4 ;  /* 0x0003140401007387 */ /* 0x0003e20000100800 */
[C---:B0-----:R-:W-:Y:S02]  /*e5c0*/  SEL R0, R6.reuse, R17, !P2 ;  /* 0x0000001106007207 */ /* 0x041fe40005000000 */
[----:B-1----:R-:W-:-:S03]  /*e5d0*/  SEL R4, R6, R18, !P2 ;  /* 0x0000001206047207 */ /* 0x002fc60005000000 */
[----:B------:R0:W-:Y:S04]  /*e5e0*/  STL [R1+0x310], R0 ;  /* 0x0003100001007387 */ /* 0x0001e80000100800 */
[----:B------:R1:W-:Y:S01]  /*e5f0*/  STL [R1+0x30c], R4 ;  /* 0x00030c0401007387 */ /* 0x0003e20000100800 */
[C---:B----4-:R-:W-:Y:S02]  /*e600*/  SEL R5, R6.reuse, R19, !P2 ;  /* 0x0000001306057207 */ /* 0x050fe40005000000 */
[----:B0-----:R-:W-:-:S03]  /*e610*/  SEL R0, R6, R20, !P2 ;  /* 0x0000001406007207 */ /* 0x001fc60005000000 */
[----:B------:R-:W-:Y:S01]  /*e620*/  STL [R1+0x308], R5 ;  /* 0x0003080501007387 */ /* 0x000fe20000100800 */
[----:B-1----:R-:W-:-:S03]  /*e630*/  SEL R4, R6, R11, !P2 ;  /* 0x0000000b06047207 */ /* 0x002fc60005000000 */
[----:B------:R-:W4:Y:S04]  /*e640*/  LDL.LU R11, [R1+0x2ac] ;  /* 0x0002ac00010b7983 */ /* 0x000f280000300800 */
[----:B------:R0:W-:Y:S04]  /*e650*/  STL [R1+0x304], R0 ;  /* 0x0003040001007387 */ /* 0x0001e80000100800 */
[----:B------:R1:W-:Y:S01]  /*e660*/  STL [R1+0x2fc], R4 ;  /* 0x0002fc0401007387 */ /* 0x0003e20000100800 */
[----:B0-----:R-:W-:-:S03]  /*e670*/  SEL R0, R6, R2, !P2 ;  /* 0x0000000206007207 */ /* 0x001fc60005000000 */
[----:B------:R-:W4:Y:S04]  /*e680*/  LDL.LU R2, [R1+0x2a8] ;  /* 0x0002a80001027983 */ /* 0x000f280000300800 */
[----:B------:R0:W-:Y:S01]  /*e690*/  STL [R1+0x2f8], R0 ;  /* 0x0002f80001007387 */ /* 0x0001e20000100800 */
[C---:B-1----:R-:W-:Y:S02]  /*e6a0*/  SEL R4, R6.reuse, R21, !P2 ;  /* 0x0000001506047207 */ /* 0x042fe40005000000 */
[----:B------:R-:W-:-:S03]  /*e6b0*/  SEL R5, R6, R22, !P2 ;  /* 0x0000001606057207 */ /* 0x000fc60005000000 */
[----:B------:R1:W-:Y:S04]  /*e6c0*/  STL [R1+0x2f4], R4 ;  /* 0x0002f40401007387 */ /* 0x0003e80000100800 */
[----:B------:R1:W-:Y:S01]  /*e6d0*/  STL [R1+0x2f0], R5 ;  /* 0x0002f00501007387 */ /* 0x0003e20000100800 */
[C---:B0-----:R-:W-:Y:S02]  /*e6e0*/  SEL R0, R6.reuse, R23, !P2 ;  /* 0x0000001706007207 */ /* 0x041fe40005000000 */
[C---:B-1----:R-:W-:Y:S02]  /*e6f0*/  SEL R4, R6.reuse, R3, !P2 ;  /* 0x0000000306047207 */ /* 0x042fe40005000000 */
[----:B------:R-:W4:Y:S04]  /*e700*/  LDL.LU R3, [R1+0x2a4] ;  /* 0x0002a40001037983 */ /* 0x000f280000300800 */
[----:B------:R0:W-:Y:S01]  /*e710*/  STL [R1+0x2ec], R0 ;  /* 0x0002ec0001007387 */ /* 0x0001e20000100800 */
[----:B------:R-:W-:-:S03]  /*e720*/  SEL R5, R6, R12, !P2 ;  /* 0x0000000c06057207 */ /* 0x000fc60005000000 */
[----:B------:R1:W-:Y:S01]  /*e730*/  STL [R1+0x2e8], R4 ;  /* 0x0002e80401007387 */ /* 0x0003e20000100800 */
[C---:B0-----:R-:W-:Y:S02]  /*e740*/  SEL R0, R6.reuse, R7, !P2 ;  /* 0x0000000706007207 */ /* 0x041fe40005000000 */
[----:B-1----:R-:W-:-:S03]  /*e750*/  SEL R4, R6, R16, !P2 ;  /* 0x0000001006047207 */ /* 0x002fc60005000000 */
[----:B------:R0:W-:Y:S04]  /*e760*/  STL [R1+0x2e4], R0 ;  /* 0x0002e40001007387 */ /* 0x0001e80000100800 */
[----:B------:R-:W-:Y:S04]  /*e770*/  STL [R1+0x2e0], R5 ;  /* 0x0002e00501007387 */ /* 0x000fe80000100800 */
[----:B------:R-:W4:Y:S01]  /*e780*/  LDL.LU R10, [R1+0x2a0] ;  /* 0x0002a000010a7983 */ /* 0x000f220000300800 */
[----:B0-----:R-:W-:-:S03]  /*e790*/  SEL R0, R6, R15, !P2 ;  /* 0x0000000f06007207 */ /* 0x001fc60005000000 */
[----:B------:R-:W-:Y:S04]  /*e7a0*/  STL [R1+0x2dc], R4 ;  /* 0x0002dc0401007387 */ /* 0x000fe80000100800 */
[----:B------:R-:W4:Y:S04]  /*e7b0*/  LDL.LU R9, [R1+0x29c] ;  /* 0x00029c0001097983 */ /* 0x000f280000300800 */
[----:B------:R0:W-:Y:S04]  /*e7c0*/  STL [R1+0x2d8], R0 ;  /* 0x0002d80001007387 */ /* 0x0001e80000100800 */
[----:B------:R-:W4:Y:S04]  /*e7d0*/  LDL.LU R8, [R1+0x298] ;  /* 0x0002980001087983 */ /* 0x000f280000300800 */
[----:B------:R-:W4:Y:S04]  /*e7e0*/  LDL.LU R26, [R1+0x27c] ;  /* 0x00027c00011a7983 */ /* 0x000f280000300800 */
[----:B------:R-:W4:Y:S04]  /*e7f0*/  LDL.LU R15, [R1+0x280] ;  /* 0x00028000010f7983 */ /* 0x000f280000300800 */
[----:B0-----:R-:W4:Y:S04]  /*e800*/  LDL.LU R0, [R1+0x284] ;  /* 0x0002840001007983 */ /* 0x001f280000300800 */
[----:B------:R-:W4:Y:S01]  /*e810*/  LDL.LU R4, [R1+0x28c] ;  /* 0x00028c0001047983 */ /* 0x000f220000300800 */
[----:B--2---:R-:W-:-:S05]  /*e820*/  SEL R5, R6, R14, !P2 ;  /* 0x0000000e06057207 */ /* 0x004fca0005000000 */
[----:B------:R0:W-:Y:S04]  /*e830*/  STL [R1+0x2d4], R5 ;  /* 0x0002d40501007387 */ /* 0x0001e80000100800 */
[----:B0-----:R-:W2:Y:S04]  /*e840*/  LDL.LU R5, [R1+0x290] ;  /* 0x0002900001057983 */ /* 0x001ea80000300800 */
[----:B------:R-:W2:Y:S04]  /*e850*/  LDL.LU R25, [R1+0x294] ;  /* 0x0002940001197983 */ /* 0x000ea80000300800 */
[----:B------:R-:W2:Y:S04]  /*e860*/  LDL.LU R28, [R1+0x288] ;  /* 0x00028800011c7983 */ /* 0x000ea80000300800 */
[----:B------:R-:W2:Y:S04]  /*e870*/  LDL.LU R29, [R1+0x278] ;  /* 0x00027800011d7983 */ /* 0x000ea80000300800 */
[----:B------:R-:W2:Y:S04]  /*e880*/  LDL.LU R14, [R1+0x274] ;  /* 0x00027400010e7983 */ /* 0x000ea80000300800 */
[----:B------:R-:W2:Y:S04]  /*e890*/  LDL.LU R17, [R1+0x270] ;  /* 0x0002700001117983 */ /* 0x000ea80000300800 */
[----:B------:R-:W2:Y:S01]  /*e8a0*/  LDL.LU R18, [R1+0x26c] ;  /* 0x00026c0001127983 */ /* 0x000ea20000300800 */
[----:B---3--:R-:W-:-:S05]  /*e8b0*/  SEL R7, R6, R13, !P2 ;  /* 0x0000000d06077207 */ /* 0x008fca0005000000 */
[----:B------:R4:W-:Y:S04]  /*e8c0*/  STL [R1+0x2d0], R7 ;  /* 0x0002d00701007387 */ /* 0x0009e80000100800 */
[----:B------:R-:W3:Y:S04]  /*e8d0*/  LDL.LU R19, [R1+0x268] ;  /* 0x0002680001137983 */ /* 0x000ee80000300800 */
[----:B------:R-:W3:Y:S04]  /*e8e0*/  LDL.LU R20, [R1+0x264] ;  /* 0x0002640001147983 */ /* 0x000ee80000300800 */
[----:B------:R-:W3:Y:S01]  /*e8f0*/  LDL.LU R13, [R1+0x260] ;  /* 0x00026000010d7983 */ /* 0x000ee20000300800 */
[----:B----4-:R-:W-:-:S03]  /*e900*/  SEL R7, R6, R11, !P2 ;  /* 0x0000000b06077207 */ /* 0x010fc60005000000 */
        /* <DEDUP_REMOVED lines=8> */
[----:B------:R-:W4:Y:S04]  /*e990*/  LDL.LU R7, [R1+0x258] ;  /* 0x0002580001077983 */ /* 0x000f280000300800 */
[----:B------:R-:W4:Y:S01]  /*e9a0*/  LDL.LU R12, [R1+0x254] ;  /* 0x00025400010c7983 */ /* 0x000f220000300800 */
[----:B------:R-:W-:-:S05]  /*e9b0*/  SEL R3, R6, R3, !P2 ;  /* 0x0000000306037207 */ /* 0x000fca0005000000 */
[----:B------:R0:W-:Y:S04]  /*e9c0*/  STL [R1+0x2bc], R3 ;  /* 0x0002bc0301007387 */ /* 0x0001e80000100800 */
[----:B------:R-:W4:Y:S04]  /*e9d0*/  LDL.LU R16, [R1+0x250] ;  /* 0x0002500001107983 */ /* 0x000f280000300800 */
[----:B0-----:R-:W4:Y:S01]  /*e9e0*/  LDL.LU R3, [R1+0x22c] ;  /* 0x00022c0001037983 */ /* 0x001f220000300800 */
[----:B------:R-:W-:-:S05]  /*e9f0*/  SEL R10, R6, R10, !P2 ;  /* 0x0000000a060a7207 */ /* 0x000fca0005000000 */
[----:B------:R0:W-:Y:S01]  /*ea00*/  STL [R1+0x2b8], R10 ;  /* 0x0002b80a01007387 */ /* 0x0001e20000100800 */
[C---:B------:R-:W-:Y:S02]  /*ea10*/  SEL R9, R6.reuse, R9, !P2 ;  /* 0x0000000906097207 */ /* 0x040fe40005000000 */
[----:B0-----:R-:W-:-:S03]  /*ea20*/  SEL R10, R6, R8, !P2 ;  /* 0x00000008060a7207 */ /* 0x001fc60005000000 */
[----:B------:R0:W-:Y:S04]  /*ea30*/  STL [R1+0x2b4], R9 ;  /* 0x0002b40901007387 */ /* 0x0001e80000100800 */
[----:B------:R-:W-:Y:S01]  /*ea40*/  STL [R1+0x2b0], R10 ;  /* 0x0002b00a01007387 */ /* 0x000fe20000100800 */
[----:B------:R-:W-:-:S03]  /*ea50*/  SEL R8, R6, R15, !P2 ;  /* 0x0000000f06087207 */ /* 0x000fc60005000000 */
[----:B------:R-:W4:Y:S01]  /*ea60*/  LDL.LU R15, [R1+0x230] ;  /* 0x00023000010f7983 */ /* 0x000f220000300800 */
[----:B0-----:R-:W-:-:S05]  /*ea70*/  SEL R9, R6, R26, !P2 ;  /* 0x0000001a06097207 */ /* 0x001fca0005000000 */
[----:B------:R0:W-:Y:S04]  /*ea80*/  STL [R1+0x2ac], R9 ;  /* 0x0002ac0901007387 */ /* 0x0001e80000100800 */
[----:B------:R1:W-:Y:S01]  /*ea90*/  STL [R1+0x2a8], R8 ;  /* 0x0002a80801007387 */ /* 0x0003e20000100800 */
[C---:B0-----:R-:W-:Y:S02]  /*eaa0*/  SEL R9, R6.reuse, R0, !P2 ;  /* 0x0000000006097207 */ /* 0x041fe40005000000 */
[----:B-1----:R-:W-:-:S03]  /*eab0*/  SEL R8, R6, R4, !P2 ;  /* 0x0000000406087207 */ /* 0x002fc60005000000 */
[----:B------:R-:W-:Y:S04]  /*eac0*/  STL [R1+0x2a4], R9 ;  /* 0x0002a40901007387 */ /* 0x000fe80000100800 */
[----:B------:R-:W-:Y:S01]  /*ead0*/  STL [R1+0x2a0], R8 ;  /* 0x0002a00801007387 */ /* 0x000fe20000100800 */
[C---:B--2---:R-:W-:Y:S02]  /*eae0*/  SEL R0, R6.reuse, R5, !P2 ;  /* 0x0000000506007207 */ /* 0x044fe40005000000 */
[----:B------:R-:W-:-:S03]  /*eaf0*/  SEL R4, R6, R25, !P2 ;  /* 0x0000001906047207 */ /* 0x000fc60005000000 */
[----:B------:R-:W-:Y:S01]  /*eb00*/  STL [R1+0x29c], R0 ;  /* 0x00029c0001007387 */ /* 0x000fe20000100800 */
[----:B------:R-:W-:-:S03]  /*eb10*/  SEL R5, R6, R28, !P2 ;  /* 0x0000001c06057207 */ /* 0x000fc60005000000 */
[----:B------:R0:W-:Y:S04]  /*eb20*/  STL [R1+0x298], R4 ;  /* 0x0002980401007387 */ /* 0x0001e80000100800 */
[----:B------:R-:W-:Y:S01]  /*eb30*/  STL [R1+0x294], R5 ;  /* 0x0002940501007387 */ /* 0x000fe20000100800 */
[----:B0-----:R-:W-:-:S03]  /*eb40*/  SEL R4, R6, R14, !P2 ;  /* 0x0000000e06047207 */ /* 0x001fc60005000000 */
[----:B------:R-:W2:Y:S01]  /*eb50*/  LDL.LU R14, [R1+0x234] ;  /* 0x00023400010e7983 */ /* 0x000ea20000300800 */
[----:B------:R-:W-:-:S05]  /*eb60*/  SEL R0, R6, R29, !P2 ;  /* 0x0000001d06007207 */ /* 0x000fca0005000000 */
[----:B------:R0:W-:Y:S04]  /*eb70*/  STL [R1+0x290], R0 ;  /* 0x0002900001007387 */ /* 0x0001e80000100800 */
[----:B------:R1:W-:Y:S01]  /*eb80*/  STL [R1+0x28c], R4 ;  /* 0x00028c0401007387 */ /* 0x0003e20000100800 */
[C---:B0-----:R-:W-:Y:S02]  /*eb90*/  SEL R0, R6.reuse, R17, !P2 ;  /* 0x0000001106007207 */ /* 0x041fe40005000000 */
[----:B-1----:R-:W-:-:S03]  /*eba0*/  SEL R4, R6, R18, !P2 ;  /* 0x0000001206047207 */ /* 0x002fc60005000000 */
[----:B------:R0:W-:Y:S04]  /*ebb0*/  STL [R1+0x288], R0 ;  /* 0x0002880001007387 */ /* 0x0001e80000100800 */
[----:B------:R1:W-:Y:S01]  /*ebc0*/  STL [R1+0x284], R4 ;  /* 0x0002840401007387 */ /* 0x0003e20000100800 */
[C---:B---3--:R-:W-:Y:S02]  /*ebd0*/  SEL R5, R6.reuse, R19, !P2 ;  /* 0x0000001306057207 */ /* 0x048fe40005000000 */
[----:B0-----:R-:W-:-:S03]  /*ebe0*/  SEL R0, R6, R20, !P2 ;  /* 0x0000001406007207 */ /* 0x001fc60005000000 */
[----:B------:R-:W-:Y:S01]  /*ebf0*/  STL [R1+0x280], R5 ;  /* 0x0002800501007387 */ /* 0x000fe20000100800 */
[----:B-1----:R-:W-:-:S03]  /*ec00*/  SEL R4, R6, R13, !P2 ;  /* 0x0000000d06047207 */ /* 0x002fc60005000000 */
[----:B------:R-:W3:Y:S04]  /*ec10*/  LDL.LU R13, [R1+0x238] ;  /* 0x00023800010d7983 */ /* 0x000ee80000300800 */
[----:B------:R4:W-:Y:S04]  /*ec20*/  STL [R1+0x27c], R0 ;  /* 0x00027c0001007387 */ /* 0x0009e80000100800 */
[----:B------:R0:W-:Y:S01]  /*ec30*/  STL [R1+0x278], R4 ;  /* 0x0002780401007387 */ /* 0x0001e20000100800 */
[----:B----4-:R-:W-:-:S03]  /*ec40*/  SEL R0, R6, R11, !P2 ;  /* 0x0000000b06007207 */ /* 0x010fc60005000000 */
[----:B------:R-:W4:Y:S04]  /*ec50*/  LDL.LU R11, [R1+0x23c] ;  /* 0x00023c00010b7983 */ /* 0x000f280000300800 */
[----:B------:R1:W-:Y:S01]  /*ec60*/  STL [R1+0x274], R0 ;  /* 0x0002740001007387 */ /* 0x0003e20000100800 */
[C---:B0-----:R-:W-:Y:S02]  /*ec70*/  SEL R4, R6.reuse, R21, !P2 ;  /* 0x0000001506047207 */ /* 0x041fe40005000000 */
[----:B------:R-:W-:-:S03]  /*ec80*/  SEL R5, R6, R22, !P2 ;  /* 0x0000001606057207 */ /* 0x000fc60005000000 */
[----:B------:R0:W-:Y:S04]  /*ec90*/  STL [R1+0x270], R4 ;  /* 0x0002700401007387 */ /* 0x0001e80000100800 */
[----:B------:R0:W-:Y:S01]  /*eca0*/  STL [R1+0x26c], R5 ;  /* 0x00026c0501007387 */ /* 0x0001e20000100800 */
[C---:B-1----:R-:W-:Y:S02]  /*ecb0*/  SEL R0, R6.reuse, R23, !P2 ;  /* 0x0000001706007207 */ /* 0x042fe40005000000 */
[C---:B0-----:R-:W-:Y:S02]  /*ecc0*/  SEL R4, R6.reuse, R2, !P2 ;  /* 0x0000000206047207 */ /* 0x041fe40005000000 */
[----:B------:R-:W4:Y:S04]  /*ecd0*/  LDL.LU R2, [R1+0x1c4] ;  /* 0x0001c40001027983 */ /* 0x000f280000300800 */
[----:B------:R0:W-:Y:S01]  /*ece0*/  STL [R1+0x268], R0 ;  /* 0x0002680001007387 */ /* 0x0001e20000100800 */
[----:B------:R-:W-:-:S03]  /*ecf0*/  SEL R5, R6, R12, !P2 ;  /* 0x0000000c06057207 */ /* 0x000fc60005000000 */
[----:B------:R1:W-:Y:S01]  /*ed00*/  STL [R1+0x264], R4 ;  /* 0x0002640401007387 */ /* 0x0003e20000100800 */
[----:B0-----:R-:W-:-:S05]  /*ed10*/  SEL R0, R6, R7, !P2 ;  /* 0x0000000706007207 */ /* 0x001fca0005000000 */
[----:B------:R0:W-:Y:S01]  /*ed20*/  STL [R1+0x260], R0 ;  /* 0x0002600001007387 */ /* 0x0001e20000100800 */
[----:B-1----:R-:W-:-:S03]  /*ed30*/  SEL R4, R6, R16, !P2 ;  /* 0x0000001006047207 */ /* 0x002fc60005000000 */
        /* <DEDUP_REMOVED lines=11> */
[----:B------:R-:W-:-:S05]  /*edf0*/  SEL R5, R6, R15, !P2 ;  /* 0x0000000f06057207 */ /* 0x000fca0005000000 */
[----:B------:R0:W-:Y:S04]  /*ee00*/  STL [R1+0x250], R5 ;  /* 0x0002500501007387 */ /* 0x0001e80000100800 */
[----:B0-----:R-:W4:Y:S04]  /*ee10*/  LDL.LU R5, [R1+0x208] ;  /* 0x0002080001057983 */ /* 0x001f280000300800 */
[----:B------:R-:W4:Y:S04]  /*ee20*/  LDL.LU R25, [R1+0x218] ;  /* 0x0002180001197983 */ /* 0x000f280000300800 */
[----:B------:R-:W4:Y:S04]  /*ee30*/  LDL.LU R28, [R1+0x214] ;  /* 0x00021400011c7983 */ /* 0x000f280000300800 */
[----:B------:R-:W4:Y:S04]  /*ee40*/  LDL.LU R29, [R1+0x210] ;  /* 0x00021000011d7983 */ /* 0x000f280000300800 */
[----:B------:R-:W4:Y:S04]  /*ee50*/  LDL.LU R15, [R1+0x410] ;  /* 0x00041000010f7983 */ /* 0x000f280000300800 */
[----:B------:R-:W4:Y:S04]  /*ee60*/  LDL.LU R17, [R1+0x20c] ;  /* 0x00020c0001117983 */ /* 0x000f280000300800 */
[----:B------:R-:W4:Y:S01]  /*ee70*/  LDL.LU R18, [R1+0x200] ;  /* 0x0002000001127983 */ /* 0x000f220000300800 */
[----:B--2---:R-:W-:-:S05]  /*ee80*/  SEL R7, R6, R14, !P2 ;  /* 0x0000000e06077207 */ /* 0x004fca0005000000 */
[----:B------:R4:W-:Y:S04]  /*ee90*/  STL [R1+0x24c], R7 ;  /* 0x00024c0701007387 */ /* 0x0009e80000100800 */
[----:B------:R-:W2:Y:S04]  /*eea0*/  LDL.LU R19, [R1+0x1fc] ;  /* 0x0001fc0001137983 */ /* 0x000ea80000300800 */
[----:B------:R-:W2:Y:S04]  /*eeb0*/  LDL.LU R20, [R1+0x1f8] ;  /* 0x0001f80001147983 */ /* 0x000ea80000300800 */
[----:B------:R-:W2:Y:S01]  /*eec0*/  LDL.LU R14, [R1+0x1f4] ;  /* 0x0001f400010e7983 */ /* 0x000ea20000300800 */
[----:B---3--:R-:W-:-:S03]  /*eed0*/  SEL R12, R6, R13, !P2 ;  /* 0x0000000d060c7207 */ /* 0x008fc60005000000 */
[----:B------:R-:W3:Y:S04]  /*eee0*/  LDL.LU R13, [R1+0x1e0] ;  /* 0x0001e000010d7983 */ /* 0x000ee80000300800 */
[----:B------:R-:W-:Y:S04]  /*eef0*/  STL [R1+0x248], R12 ;  /* 0x0002480c01007387 */ /* 0x000fe80000100800 */
[----:B------:R-:W3:Y:S04]  /*ef00*/  LDL.LU R21, [R1+0x1ec] ;  /* 0x0001ec0001157983 */ /* 0x000ee80000300800 */
[----:B------:R-:W3:Y:S01]  /*ef10*/  LDL.LU R22, [R1+0x1f0] ;  /* 0x0001f00001167983 */ /* 0x000ee20000300800 */
[----:B----4-:R-:W-:-:S05]  /*ef20*/  SEL R7, R6, R11, !P2 ;  /* 0x0000000b06077207 */ /* 0x010fca0005000000 */
[----:B------:R0:W-:Y:S04]  /*ef30*/  STL [R1+0x244], R7 ;  /* 0x0002440701007387 */ /* 0x0001e80000100800 */
[----:B------:R-:W4:Y:S04]  /*ef40*/  LDL.LU R23, [R1+0x1e4] ;  /* 0x0001e40001177983 */ /* 0x000f280000300800 */
[----:B------:R-:W4:Y:S04]  /*ef50*/  LDL.LU R11, [R1+0x1e8] ;  /* 0x0001e800010b7983 */ /* 0x000f280000300800 */
[----:B0-----:R-:W4:Y:S04]  /*ef60*/  LDL.LU R7, [R1+0x1d8] ;  /* 0x0001d80001077983 */ /* 0x001f280000300800 */
[----:B------:R-:W4:Y:S01]  /*ef70*/  LDL.LU R12, [R1+0x1d0] ;  /* 0x0001d000010c7983 */ /* 0x000f220000300800 */
[----:B------:R-:W-:-:S05]  /*ef80*/  SEL R2, R6, R2, !P2 ;  /* 0x0000000206027207 */ /* 0x000fca0005000000 */
[----:B------:R0:W-:Y:S04]  /*ef90*/  STL [R1+0x240], R2 ;  /* 0x0002400201007387 */ /* 0x0001e80000100800 */
[----:B------:R-:W4:Y:S04]  /*efa0*/  LDL.LU R16, [R1+0x1cc] ;  /* 0x0001cc0001107983 */ /* 0x000f280000300800 */
[----:B0-----:R-:W4:Y:S01]  /*efb0*/  LDL.LU R2, [R1+0x1c0] ;  /* 0x0001c00001027983 */ /* 0x001f220000300800 */
[----:B------:R-:W-:-:S05]  /*efc0*/  SEL R10, R6, R10, !P2 ;  /* 0x0000000a060a7207 */ /* 0x000fca0005000000 */
[----:B------:R0:W-:Y:S01]  /*efd0*/  STL [R1+0x23c], R10 ;  /* 0x00023c0a01007387 */ /* 0x0001e20000100800 */
[----:B------:R-:W-:-:S05]  /*efe0*/  SEL R9, R6, R9, !P2 ;  /* 0x0000000906097207 */ /* 0x000fca0005000000 */
[----:B------:R1:W-:Y:S01]  /*eff0*/  STL [R1+0x238], R9 ;  /* 0x0002380901007387 */ /* 0x0003e20000100800 */
[----:B0-----:R-:W-:-:S05]  /*f000*/  SEL R10, R6, R8, !P2 ;  /* 0x00000008060a7207 */ /* 0x001fca0005000000 */
[----:B------:R-:W-:Y:S01]  /*f010*/  STL [R1+0x234], R10 ;  /* 0x0002340a01007387 */ /* 0x000fe20000100800 */
[C---:B-1----:R-:W-:Y:S02]  /*f020*/  SEL R9, R6.reuse, R26, !P2 ;  /* 0x0000001a06097207 */ /* 0x042fe40005000000 */
[C---:B------:R-:W-:Y:S02]  /*f030*/  SEL R8, R6.reuse, R3, !P2 ;  /* 0x0000000306087207 */ /* 0x040fe40005000000 */
[----:B------:R-:W4:Y:S04]  /*f040*/  LDL.LU R3, [R1+0x1bc] ;  /* 0x0001bc0001037983 */ /* 0x000f280000300800 */
[----:B------:R0:W-:Y:S04]  /*f050*/  STL [R1+0x230], R9 ;  /* 0x0002300901007387 */ /* 0x0001e80000100800 */
[----:B------:R1:W-:Y:S01]  /*f060*/  STL [R1+0x22c], R8 ;  /* 0x00022c0801007387 */ /* 0x0003e20000100800 */
[----:B0-----:R-:W-:-:S02]  /*f070*/  SEL R9, R6, R0, !P2 ;  /* 0x0000000006097207 */ /* 0x001fc40005000000 */
[----:B-1----:R-:W-:-:S03]  /*f080*/  SEL R8, R6, R4, !P2 ;  /* 0x0000000406087207 */ /* 0x002fc60005000000 */
[----:B------:R-:W-:Y:S01]  /*f090*/  STL [R1+0x228], R9 ;  /* 0x0002280901007387 */ /* 0x000fe20000100800 */
[----:B------:R-:W-:-:S03]  /*f0a0*/  SEL R0, R6, R5, !P2 ;  /* 0x0000000506007207 */ /* 0x000fc60005000000 */
[----:B------:R-:W-:Y:S01]  /*f0b0*/  STL [R1+0x224], R8 ;  /* 0x0002240801007387 */ /* 0x000fe20000100800 */
[----:B------:R-:W-:-:S03]  /*f0c0*/  SEL R4, R6, R25, !P2 ;  /* 0x0000001906047207 */ /* 0x000fc60005000000 */
[----:B------:R0:W-:Y:S01]  /*f0d0*/  STL [R1+0x220], R0 ;  /* 0x0002200001007387 */ /* 0x0001e20000100800 */
[----:B------:R-:W-:-:S03]  /*f0e0*/  SEL R5, R6, R28, !P2 ;  /* 0x0000001c06057207 */ /* 0x000fc60005000000 */
[----:B------:R1:W-:Y:S04]  /*f0f0*/  STL [R1+0x21c], R4 ;  /* 0x00021c0401007387 */ /* 0x0003e80000100800 */
[----:B------:R-:W-:Y:S01]  /*f100*/  STL [R1+0x218], R5 ;  /* 0x0002180501007387 */ /* 0x000fe20000100800 */
[C---:B0-----:R-:W-:Y:S02]  /*f110*/  SEL R0, R6.reuse, R29, !P2 ;  /* 0x0000001d06007207 */ /* 0x041fe40005000000 */
[C---:B-1----:R-:W-:Y:S02]  /*f120*/  SEL R4, R6.reuse, R15, !P2 ;  /* 0x0000000f06047207 */ /* 0x042fe40005000000 */
[----:B------:R-:W4:Y:S04]  /*f130*/  LDL.LU R15, [R1+0x1b8] ;  /* 0x0001b800010f7983 */ /* 0x000f280000300800 */
[----:B------:R0:W-:Y:S04]  /*f140*/  STL [R1+0x214], R0 ;  /* 0x0002140001007387 */ /* 0x0001e80000100800 */
[----:B------:R1:W-:Y:S01]  /*f150*/  STL [R1+0x210], R4 ;  /* 0x0002100401007387 */ /* 0x0003e20000100800 */
[----:B0-----:R-:W-:-:S02]  /*f160*/  SEL R0, R6, R17, !P2 ;  /* 0x0000001106007207 */ /* 0x001fc40005000000 */
[----:B-1----:R-:W-:-:S03]  /*f170*/  SEL R4, R6, R18, !P2 ;  /* 0x0000001206047207 */ /* 0x002fc60005000000 */
[----:B------:R-:W-:Y:S04]  /*f180*/  STL [R1+0x20c], R0 ;  /* 0x00020c0001007387 */ /* 0x000fe80000100800 */
[----:B------:R0:W-:Y:S01]  /*f190*/  STL [R1+0x208], R4 ;  /* 0x0002080401007387 */ /* 0x0001e20000100800 */
[----:B--2---:R-:W-:-:S05]  /*f1a0*/  SEL R5, R6, R19, !P2 ;  /* 0x0000001306057207 */ /* 0x004fca0005000000 */
[----:B------:R-:W-:Y:S01]  /*f1b0*/  STL [R1+0x204], R5 ;  /* 0x0002040501007387 */ /* 0x000fe20000100800 */
[----:B0-----:R-:W-:-:S03]  /*f1c0*/  SEL R4, R6, R14, !P2 ;  /* 0x0000000e06047207 */ /* 0x001fc60005000000 */
[----:B------:R-:W2:Y:S01]  /*f1d0*/  LDL.LU R14, [R1+0x1b4] ;  /* 0x0001b400010e7983 */ /* 0x000ea20000300800 */
[----:B------:R-:W-:-:S05]  /*f1e0*/  SEL R0, R6, R20, !P2 ;  /* 0x0000001406007207 */ /* 0x000fca0005000000 */
[----:B------:R3:W-:Y:S04]  /*f1f0*/  STL [R1+0x200], R0 ;  /* 0x0002000001007387 */ /* 0x0007e80000100800 */
[----:B------:R0:W-:Y:S01]  /*f200*/  STL [R1+0x1fc], R4 ;  /* 0x0001fc0401007387 */ /* 0x0001e20000100800 */
[----:B---3--:R-:W-:-:S03]  /*f210*/  SEL R0, R6, R13, !P2 ;  /* 0x0000000d06007207 */ /* 0x008fc60005000000 */
[----:B------:R-:W3:Y:S04]  /*f220*/  LDL.LU R13, [R1+0x1b0] ;  /* 0x0001b000010d7983 */ /* 0x000ee80000300800 */
[----:B------:R4:W-:Y:S01]  /*f230*/  STL [R1+0x1f8], R0 ;  /* 0x0001f80001007387 */ /* 0x0009e20000100800 */
[C---:B0-----:R-:W-:Y:S02]  /*f240*/  SEL R4, R6.reuse, R21, !P2 ;  /* 0x0000001506047207 */ /* 0x041fe40005000000 */
[----:B------:R-:W-:-:S03]  /*f250*/  SEL R5, R6, R22, !P2 ;  /* 0x0000001606057207 */ /* 0x000fc60005000000 */
[----:B------:R0:W-:Y:S04]  /*f260*/  STL [R1+0x1f4], R4 ;  /* 0x0001f40401007387 */ /* 0x0001e80000100800 */
[----:B------:R1:W-:Y:S01]  /*f270*/  STL [R1+0x1f0], R5 ;  /* 0x0001f00501007387 */ /* 0x0003e20000100800 */
[C---:B----4-:R-:W-:Y:S02]  /*f280*/  SEL R0, R6.reuse, R23, !P2 ;  /* 0x0000001706007207 */ /* 0x050fe40005000000 */
[C---:B0-----:R-:W-:Y:S02]  /*f290*/  SEL R4, R6.reuse, R11, !P2 ;  /* 0x0000000b06047207 */ /* 0x041fe40005000000 */
[----:B------:R-:W4:Y:S04]  /*f2a0*/  LDL.LU R11, [R1+0x1a8] ;  /* 0x0001a800010b7983 */ /* 0x000f280000300800 */
[----:B------:R0:W-:Y:S01]  /*f2b0*/  STL [R1+0x1ec], R0 ;  /* 0x0001ec0001007387 */ /* 0x0001e20000100800 */
[----:B-1----:R-:W-:-:S03]  /*f2c0*/  SEL R5, R6, R12, !P2 ;  /* 0x0000000c06057207 */ /* 0x002fc60005000000 */
[----:B------:R1:W-:Y:S01]  /*f2d0*/  STL [R1+0x1e8], R4 ;  /* 0x0001e80401007387 */ /* 0x0003e20000100800 */
[----:B0-----:R-:W-:-:S05]  /*f2e0*/  SEL R0, R6, R7, !P2 ;  /* 0x0000000706007207 */ /* 0x001fca0005000000 */
[----:B------:R0:W-:Y:S04]  /*f2f0*/  STL [R1+0x1e4], R0 ;  /* 0x0001e40001007387 */ /* 0x0001e80000100800 */
[----:B------:R-:W-:Y:S01]  /*f300*/  STL [R1+0x1e0], R5 ;  /* 0x0001e00501007387 */ /* 0x000fe20000100800 */
[----:B-1----:R-:W-:-:S03]  /*f310*/  SEL R4, R6, R16, !P2 ;  /* 0x0000001006047207 */ /* 0x002fc60005000000 */
        /* <DEDUP_REMOVED lines=12> */
[----:B------:R-:W4:Y:S04]  /*f3e0*/  LDL.LU R5, [R1+0x188] ;  /* 0x0001880001057983 */ /* 0x000f280000300800 */
[----:B------:R-:W4:Y:S04]  /*f3f0*/  LDL.LU R25, [R1+0x18c] ;  /* 0x00018c0001197983 */ /* 0x000f280000300800 */
[----:B------:R-:W4:Y:S04]  /*f400*/  LDL.LU R28, [R1+0x180] ;  /* 0x00018000011c7983 */ /* 0x000f280000300800 */
[----:B------:R-:W4:Y:S04]  /*f410*/  LDL.LU R29, [R1+0x170] ;  /* 0x00017000011d7983 */ /* 0x000f280000300800 */
[----:B0-----:R-:W4:Y:S04]  /*f420*/  LDL.LU R3, [R1+0x174] ;  /* 0x0001740001037983 */ /* 0x001f280000300800 */
[----:B------:R-:W4:Y:S04]  /*f430*/  LDL.LU R17, [R1+0x178] ;  /* 0x0001780001117983 */ /* 0x000f280000300800 */
[----:B------:R-:W4:Y:S01]  /*f440*/  LDL.LU R18, [R1+0x16c] ;  /* 0x00016c0001127983 */ /* 0x000f220000300800 */
[----:B------:R-:W-:-:S05]  /*f450*/  SEL R7, R6, R15, !P2 ;  /* 0x0000000f06077207 */ /* 0x000fca0005000000 */
[----:B------:R3:W-:Y:S04]  /*f460*/  STL [R1+0x1cc], R7 ;  /* 0x0001cc0701007387 */ /* 0x0007e80000100800 */
[----:B------:R-:W4:Y:S04]  /*f470*/  LDL.LU R19, [R1+0x168] ;  /* 0x0001680001137983 */ /* 0x000f280000300800 */
[----:B------:R-:W4:Y:S04]  /*f480*/  LDL.LU R20, [R1+0x164] ;  /* 0x0001640001147983 */ /* 0x000f280000300800 */
[----:B------:R-:W4:Y:S01]  /*f490*/  LDL.LU R15, [R1+0x160] ;  /* 0x00016000010f7983 */ /* 0x000f220000300800 */
[----:B--2---:R-:W-:-:S03]  /*f4a0*/  SEL R12, R6, R14, !P2 ;  /* 0x0000000e060c7207 */ /* 0x004fc60005000000 */
[----:B------:R-:W2:Y:S04]  /*f4b0*/  LDL.LU R14, [R1+0x150] ;  /* 0x00015000010e7983 */ /* 0x000ea80000300800 */
[----:B------:R-:W-:Y:S04]  /*f4c0*/  STL [R1+0x1c8], R12 ;  /* 0x0001c80c01007387 */ /* 0x000fe80000100800 */
[----:B------:R-:W2:Y:S04]  /*f4d0*/  LDL.LU R21, [R1+0x120] ;  /* 0x0001200001157983 */ /* 0x000ea80000300800 */
[----:B------:R-:W2:Y:S01]  /*f4e0*/  LDL.LU R22, [R1+0x12c] ;  /* 0x00012c0001167983 */ /* 0x000ea20000300800 */
[----:B---3--:R-:W-:-:S05]  /*f4f0*/  SEL R7, R6, R13, !P2 ;  /* 0x0000000d06077207 */ /* 0x008fca0005000000 */
[----:B------:R0:W-:Y:S04]  /*f500*/  STL [R1+0x1c4], R7 ;  /* 0x0001c40701007387 */ /* 0x0001e80000100800 */
[----:B------:R-:W3:Y:S04]  /*f510*/  LDL.LU R23, [R1+0x158] ;  /* 0x0001580001177983 */ /* 0x000ee80000300800 */
[----:B------:R-:W3:Y:S04]  /*f520*/  LDL.LU R13, [R1+0x154] ;  /* 0x00015400010d7983 */ /* 0x000ee80000300800 */
[----:B0-----:R-:W3:Y:S04]  /*f530*/  LDL.LU R7, [R1+0x140] ;  /* 0x0001400001077983 */ /* 0x001ee80000300800 */
[----:B------:R-:W3:Y:S01]  /*f540*/  LDL.LU R12, [R1+0x134] ;  /* 0x00013400010c7983 */ /* 0x000ee20000300800 */
[----:B----4-:R-:W-:-:S05]  /*f550*/  SEL R11, R6, R11, !P2 ;  /* 0x0000000b060b7207 */ /* 0x010fca0005000000 */
        /* <DEDUP_REMOVED lines=40> */
[----:B--2---:R-:W-:-:S03]  /*f7e0*/  SEL R0, R6, R14, !P2 ;  /* 0x0000000e06007207 */ /* 0x004fc60005000000 */
[----:B------:R-:W2:Y:S04]  /*f7f0*/  LDL.LU R14, [R1+0x128] ;  /* 0x00012800010e7983 */ /* 0x000ea80000300800 */
[----:B------:R3:W-:Y:S01]  /*f800*/  STL [R1+0x168], R0 ;  /* 0x0001680001007387 */ /* 0x0007e20000100800 */
[C---:B0-----:R-:W-:Y:S02]  /*f810*/  SEL R4, R6.reuse, R21, !P2 ;  /* 0x0000001506047207 */ /* 0x041fe40005000000 */
[----:B------:R-:W-:-:S03]  /*f820*/  SEL R5, R6, R22, !P2 ;  /* 0x0000001606057207 */ /* 0x000fc60005000000 */
[----:B------:R0:W-:Y:S04]  /*f830*/  STL [R1+0x164], R4 ;  /* 0x0001640401007387 */ /* 0x0001e80000100800 */
[----:B------:R1:W-:Y:S01]  /*f840*/  STL [R1+0x160], R5 ;  /* 0x0001600501007387 */ /* 0x0003e20000100800 */
[C---:B---3--:R-:W-:Y:S02]  /*f850*/  SEL R0, R6.reuse, R23, !P2 ;  /* 0x0000001706007207 */ /* 0x048fe40005000000 */
[C---:B0-----:R-:W-:Y:S02]  /*f860*/  SEL R4, R6.reuse, R13, !P2 ;  /* 0x0000000d06047207 */ /* 0x041fe40005000000 */
[----:B------:R-:W3:Y:S04]  /*f870*/  LDL.LU R13, [R1+0x124] ;  /* 0x00012400010d7983 */ /* 0x000ee80000300800 */
[----:B------:R0:W-:Y:S01]  /*f880*/  STL [R1+0x15c], R0 ;  /* 0x00015c0001007387 */ /* 0x0001e20000100800 */
[----:B-1----:R-:W-:-:S03]  /*f890*/  SEL R5, R6, R12, !P2 ;  /* 0x0000000c06057207 */ /* 0x002fc60005000000 */
[----:B------:R4:W-:Y:S01]  /*f8a0*/  STL [R1+0x158], R4 ;  /* 0x0001580401007387 */ /* 0x0009e20000100800 */
[----:B0-----:R-:W-:-:S05]  /*f8b0*/  SEL R0, R6, R7, !P2 ;  /* 0x0000000706007207 */ /* 0x001fca0005000000 */
[----:B------:R0:W-:Y:S01]  /*f8c0*/  STL [R1+0x154], R0 ;  /* 0x0001540001007387 */ /* 0x0001e20000100800 */
[----:B----4-:R-:W-:-:S03]  /*f8d0*/  SEL R4, R6, R16, !P2 ;  /* 0x0000001006047207 */ /* 0x010fc60005000000 */
        /* <DEDUP_REMOVED lines=24> */
[----:B0-----:R-:W4:Y:S01]  /*fa60*/  LDL.LU R3, [R1+0xcc] ;  /* 0x0000cc0001037983 */ /* 0x001f220000300800 */
[----:B------:R-:W-:-:S03]  /*fa70*/  SEL R12, R6, R15, !P2 ;  /* 0x0000000f060c7207 */ /* 0x000fc60005000000 */
[----:B------:R-:W4:Y:S04]  /*fa80*/  LDL.LU R15, [R1+0xc4] ;  /* 0x0000c400010f7983 */ /* 0x000f280000300800 */
[----:B------:R-:W-:Y:S04]  /*fa90*/  STL [R1+0x130], R12 ;  /* 0x0001300c01007387 */ /* 0x000fe80000100800 */
[----:B------:R-:W4:Y:S04]  /*faa0*/  LDL.LU R21, [R1+0xc0] ;  /* 0x0000c00001157983 */ /* 0x000f280000300800 */
[----:B------:R-:W4:Y:S01]  /*fab0*/  LDL.LU R22, [R1+0xbc] ;  /* 0x0000bc0001167983 */ /* 0x000f220000300800 */
[----:B--2---:R-:W-:-:S05]  /*fac0*/  SEL R7, R6, R14, !P2 ;  /* 0x0000000e06077207 */ /* 0x004fca0005000000 */
[----:B------:R0:W-:Y:S04]  /*fad0*/  STL [R1+0x12c], R7 ;  /* 0x00012c0701007387 */ /* 0x0001e80000100800 */
[----:B------:R-:W2:Y:S04]  /*fae0*/  LDL.LU R23, [R1+0xb4] ;  /* 0x0000b40001177983 */ /* 0x000ea80000300800 */
[----:B------:R-:W2:Y:S04]  /*faf0*/  LDL.LU R14, [R1+0xb0] ;  /* 0x0000b000010e7983 */ /* 0x000ea80000300800 */
[----:B0-----:R-:W2:Y:S04]  /*fb00*/  LDL.LU R7, [R1+0x98] ;  /* 0x0000980001077983 */ /* 0x001ea80000300800 */
[----:B------:R-:W2:Y:S01]  /*fb10*/  LDL.LU R12, [R1+0xa8] ;  /* 0x0000a800010c7983 */ /* 0x000ea20000300800 */
[----:B---3--:R-:W-:-:S05]  /*fb20*/  SEL R13, R6, R13, !P2 ;  /* 0x0000000d060d7207 */ /* 0x008fca0005000000 */
[----:B------:R0:W-:Y:S04]  /*fb30*/  STL [R1+0x128], R13 ;  /* 0x0001280d01007387 */ /* 0x0001e80000100800 */
[----:B------:R-:W3:Y:S04]  /*fb40*/  LDL.LU R16, [R1+0xac] ;  /* 0x0000ac0001107983 */ /* 0x000ee80000300800 */
[----:B0-----:R-:W3:Y:S01]  /*fb50*/  LDL.LU R13, [R1+0xa0] ;  /* 0x0000a000010d7983 */ /* 0x001ee20000300800 */
[----:B----4-:R-:W-:-:S05]  /*fb60*/  SEL R10, R6, R10, !P2 ;  /* 0x0000000a060a7207 */ /* 0x010fca0005000000 */
[----:B------:R0:W-:Y:S01]  /*fb70*/  STL [R1+0x124], R10 ;  /* 0x0001240a01007387 */ /* 0x0001e20000100800 */
[----:B------:R-:W-:-:S05]  /*fb80*/  SEL R9, R6, R9, !P2 ;  /* 0x0000000906097207 */ /* 0x000fca0005000000 */
[----:B------:R1:W-:Y:S01]  /*fb90*/  STL [R1+0x120], R9 ;  /* 0x0001200901007387 */ /* 0x0003e20000100800 */
[C---:B0-----:R-:W-:Y:S02]  /*fba0*/  SEL R10, R6.reuse, R8, !P2 ;  /* 0x00000008060a7207 */ /* 0x041fe40005000000 */
[C---:B-1----:R-:W-:Y:S02]  /*fbb0*/  SEL R9, R6.reuse, R26, !P2 ;  /* 0x0000001a06097207 */ /* 0x042fe40005000000 */
[C---:B------:R-:W-:Y:S01]  /*fbc0*/  SEL R8, R6.reuse, R11, !P2 ;  /* 0x0000000b06087207 */ /* 0x040fe20005000000 */
[----:B------:R-:W-:Y:S01]  /*fbd0*/  STL [R1+0x11c], R10 ;  /* 0x00011c0a01007387 */ /* 0x000fe20000100800 */
[----:B------:R-:W-:-:S03]  /*fbe0*/  SEL R0, R6, R0, !P2 ;  /* 0x0000000006007207 */ /* 0x000fc60005000000 */
[----:B------:R-:W4:Y:S04]  /*fbf0*/  LDL.LU R11, [R1+0xa4] ;  /* 0x0000a400010b7983 */ /* 0x000f280000300800 */
[----:B------:R-:W-:Y:S04]  /*fc00*/  STL [R1+0x118], R9 ;  /* 0x0001180901007387 */ /* 0x000fe80000100800 */
[----:B------:R0:W-:Y:S04]  /*fc10*/  STL [R1+0x108], R8 ;  /* 0x0001080801007387 */ /* 0x0001e80000100800 */
[----:B------:R1:W-:Y:S01]  /*fc20*/  STL [R1+0x104], R0 ;  /* 0x0001040001007387 */ /* 0x0003e20000100800 */
[----:B0-----:R-:W-:-:S02]  /*fc30*/  SEL R8, R6, R4, !P2 ;  /* 0x0000000406087207 */ /* 0x001fc40005000000 */
[----:B------:R-:W-:-:S03]  /*fc40*/  SEL R4, R6, R5, !P2 ;  /* 0x0000000506047207 */ /* 0x000fc60005000000 */
[----:B------:R-:W-:Y:S01]  /*fc50*/  STL [R1+0xfc], R8 ;  /* 0x0000fc0801007387 */ /* 0x000fe20000100800 */
        /* <DEDUP_REMOVED lines=23> */
[----:B-1----:R-:W-:-:S03]  /*fdd0*/  SEL R0, R6, R21, !P2 ;  /* 0x0000001506007207 */ /* 0x002fc60005000000 */
[----:B------:R-:W-:Y:S01]  /*fde0*/  STL [R1+0xcc], R4 ;  /* 0x0000cc0401007387 */ /* 0x000fe20000100800 */
[----:B------:R-:W-:-:S03]  /*fdf0*/  SEL R5, R6, R22, !P2 ;  /* 0x0000001606057207 */ /* 0x000fc60005000000 */
[----:B------:R2:W-:Y:S04]  /*fe00*/  STL [R1+0xc4], R0 ;  /* 0x0000c40001007387 */ /* 0x0005e80000100800 */
[----:B------:R0:W-:Y:S01]  /*fe10*/  STL [R1+0xc0], R5 ;  /* 0x0000c00501007387 */ /* 0x0001e20000100800 */
[----:B--2---:R-:W-:-:S03]  /*fe20*/  SEL R0, R6, R14, !P2 ;  /* 0x0000000e06007207 */ /* 0x004fc60005000000 */
[----:B------:R-:W2:Y:S01]  /*fe30*/  LDL.LU R14, [R1+0x90] ;  /* 0x00009000010e7983 */ /* 0x000ea20000300800 */
[----:B------:R-:W-:-:S05]  /*fe40*/  SEL R4, R6, R23, !P2 ;  /* 0x0000001706047207 */ /* 0x000fca0005000000 */
[----:B------:R1:W-:Y:S01]  /*fe50*/  STL [R1+0xbc], R4 ;  /* 0x0000bc0401007387 */ /* 0x0003e20000100800 */
[----:B0-----:R-:W-:-:S03]  /*fe60*/  SEL R5, R6, R12, !P2 ;  /* 0x0000000c06057207 */ /* 0x001fc60005000000 */
[----:B------:R3:W-:Y:S01]  /*fe70*/  STL [R1+0xb8], R0 ;  /* 0x0000b80001007387 */ /* 0x0007e20000100800 */
[----:B-1----:R-:W-:-:S05]  /*fe80*/  SEL R4, R6, R7, !P2 ;  /* 0x0000000706047207 */ /* 0x002fca0005000000 */
[----:B------:R0:W-:Y:S04]  /*fe90*/  STL [R1+0xb4], R4 ;  /* 0x0000b40401007387 */ /* 0x0001e80000100800 */
[----:B------:R-:W-:Y:S04]  /*fea0*/  STL [R1], R5 ;  /* 0x0000000501007387 */ /* 0x000fe80000100800 */
[----:B------:R-:W2:Y:S01]  /*feb0*/  LDL.LU R26, [R1+0x7c] ;  /* 0x00007c00011a7983 */ /* 0x000ea20000300800 */
[C---:B---3--:R-:W-:Y:S02]  /*fec0*/  SEL R0, R6.reuse, R16, !P2 ;  /* 0x0000001006007207 */ /* 0x048fe40005000000 */
[----:B0-----:R-:W-:-:S03]  /*fed0*/  SEL R4, R6, R13, !P2 ;  /* 0x0000000d06047207 */ /* 0x001fc60005000000 */
[----:B------:R0:W-:Y:S04]  /*fee0*/  STL [R1+0xb0], R0 ;  /* 0x0000b00001007387 */ /* 0x0001e80000100800 */
[----:B0-----:R-:W3:Y:S04]  /*fef0*/  LDL.LU R0, [R1+0x80] ;  /* 0x0000800001007983 */ /* 0x001ee80000300800 */
[----:B------:R0:W-:Y:S04]  /*ff00*/  STL [R1+0xac], R4 ;  /* 0x0000ac0401007387 */ /* 0x0001e80000100800 */
[----:B0-----:R-:W3:Y:S04]  /*ff10*/  LDL.LU R4, [R1+0x84] ;  /* 0x0000840001047983 */ /* 0x001ee80000300800 */
        /* <DEDUP_REMOVED lines=8> */
[----:B------:R-:W4:Y:S04]  /*ffa0*/  LDL.LU R21, [R1+0x60] ;  /* 0x0000600001157983 */ /* 0x000f280000300800 */
[----:B------:R-:W4:Y:S04]  /*ffb0*/  LDL.LU R22, [R1+0x5c] ;  /* 0x00005c0001167983 */ /* 0x000f280000300800 */
[----:B------:R-:W4:Y:S04]  /*ffc0*/  LDL.LU R25, [R1+0x58] ;  /* 0x0000580001197983 */ /* 0x000f280000300800 */
[----:B------:R-:W4:Y:S04]  /*ffd0*/  LDL.LU R23, [R1+0x54] ;  /* 0x0000540001177983 */ /* 0x000f280000300800 */
[----:B0-----:R-:W4:Y:S01]  /*ffe0*/  LDL.LU R7, [R1+0x3c] ;  /* 0x00003c0001077983 */ /* 0x001f220000300800 */
[----:B------:R-:W-:-:S05]  /*fff0*/  SEL R2, R6, R2, !P2 ;  /* 0x0000000206027207 */ /* 0x000fca0005000000 */
[----:B------:R0:W-:Y:S04]  /*10000*/  STL [R1+0xa4], R2 ;  /* 0x0000a40201007387 */ /* 0x0001e80000100800 */
[----:B------:R-:W4:Y:S04]  /*10010*/  LDL.LU R12, [R1+0x40] ;  /* 0x00004000010c7983 */ /* 0x000f280000300800 */
[----:B------:R-:W4:Y:S04]  /*10020*/  LDL.LU R16, [R1+0x48] ;  /* 0x0000480001107983 */ /* 0x000f280000300800 */
[----:B------:R-:W4:Y:S04]  /*10030*/  LDL.LU R9, [R1+0x19c] ;  /* 0x00019c0001097983 */ /* 0x000f280000300800 */
[----:B------:R-:W4:Y:S01]  /*10040*/  LDL.LU R8, [R1+0x1a4] ;  /* 0x0001a40001087983 */ /* 0x000f220000300800 */
[----:B------:R-:W-:-:S05]  /*10050*/  SEL R3, R6, R3, !P2 ;  /* 0x0000000306037207 */ /* 0x000fca0005000000 */
[----:B------:R-:W-:Y:S04]  /*10060*/  STL [R1+0xa0], R3 ;  /* 0x0000a00301007387 */ /* 0x000fe80000100800 */
[----:B------:R-:W4:Y:S04]  /*10070*/  LDL.LU R13, [R1+0x1d4] ;  /* 0x0001d400010d7983 */ /* 0x000f280000300800 */
[----:B------:R-:W4:Y:S01]  /*10080*/  LDL.LU R11, [R1+0x1ac] ;  /* 0x0001ac00010b7983 */ /* 0x000f220000300800 */
[----:B0-----:R-:W-:-:S05]  /*10090*/  SEL R2, R6, R15, !P2 ;  /* 0x0000000f06027207 */ /* 0x001fca0005000000 */
[----:B------:R0:W-:Y:S04]  /*100a0*/  STL [R1+0x9c], R2 ;  /* 0x00009c0201007387 */ /* 0x0001e80000100800 */
[----:B0-----:R-:W4:Y:S04]  /*100b0*/  LDL.LU R2, [R1+0x194] ;  /* 0x0001940001027983 */ /* 0x001f280000300800 */
[----:B------:R-:W4:Y:S04]  /*100c0*/  LDL.LU R10, [R1+0x144] ;  /* 0x00014400010a7983 */ /* 0x000f280000300800 */
[----:B------:R-:W4:Y:S04]  /*100d0*/  LDL.LU R3, [R1+0x148] ;  /* 0x0001480001037983 */ /* 0x000f280000300800 */
[----:B------:R-:W4:Y:S01]  /*100e0*/  LDL.LU R15, [R1+0x14c] ;  /* 0x00014c00010f7983 */ /* 0x000f220000300800 */
[----:B--2---:R-:W-:-:S05]  /*100f0*/  SEL R14, R6, R14, !P2 ;  /* 0x0000000e060e7207 */ /* 0x004fca0005000000 */
[----:B------:R0:W-:Y:S04]  /*10100*/  STL [R1+0x98], R14 ;  /* 0x0000980e01007387 */ /* 0x0001e80000100800 */
[----:B0-----:R-:W2:Y:S04]  /*10110*/  LDL.LU R14, [R1+0x114] ;  /* 0x00011400010e7983 */ /* 0x001ea80000300800 */
[----:B------:R-:W2:Y:S01]  /*10120*/  LDL.LU R28, [R1+0x110] ;  /* 0x00011000011c7983 */ /* 0x000ea20000300800 */
[----:B------:R-:W-:-:S05]  /*10130*/  SEL R26, R6, R26, !P2 ;  /* 0x0000001a061a7207 */ /* 0x000fca0005000000 */
[----:B------:R0:W-:Y:S04]  /*10140*/  STL [R1+0x94], R26 ;  /* 0x0000941a01007387 */ /* 0x0001e80000100800 */
[----:B0-----:R-:W2:Y:S01]  /*10150*/  LDL.LU R26, [R1+0x1aa8] ;  /* 0x001aa800011a7983 */ /* 0x001ea20000300800 */
[----:B---3--:R-:W-:-:S05]  /*10160*/  SEL R0, R6, R0, !P2 ;  /* 0x0000000006007207 */ /* 0x008fca0005000000 */
[----:B------:R0:W-:Y:S01]  /*10170*/  STL [R1+0x90], R0 ;  /* 0x0000900001007387 */ /* 0x0001e20000100800 */
[----:B------:R-:W-:-:S03]  /*10180*/  SEL R4, R6, R4, !P2 ;  /* 0x0000000406047207 */ /* 0x000fc60005000000 */
[----:B0-----:R-:W3:Y:S01]  /*10190*/  LDL.LU R0, [R1+0x1aa4] ;  /* 0x001aa40001007983 */ /* 0x001ee20000300800 */
[----:B------:R-:W-:-:S03]  /*101a0*/  SEL R5, R6, R5, !P2 ;  /* 0x0000000506057207 */ /* 0x000fc60005000000 */
[----:B------:R0:W-:Y:S01]  /*101b0*/  STL [R1+0x8c], R4 ;  /* 0x00008c0401007387 */ /* 0x0001e20000100800 */
[C---:B------:R-:W-:Y:S02]  /*101c0*/  SEL R29, R6.reuse, R29, !P2 ;  /* 0x0000001d061d7207 */ /* 0x040fe40005000000 */
[C---:B------:R-:W-:Y:S01]  /*101d0*/  SEL R17, R6.reuse, R17, !P2 ;  /* 0x0000001106117207 */ /* 0x040fe20005000000 */
[----:B0-----:R-:W3:Y:S01]  /*101e0*/  LDL.LU R4, [R1+0x1aa0] ;  /* 0x001aa00001047983 */ /* 0x001ee20000300800 */
[----:B------:R-:W-:-:S03]  /*101f0*/  SEL R18, R6, R18, !P2 ;  /* 0x0000001206127207 */ /* 0x000fc60005000000 */
[----:B------:R0:W-:Y:S04]  /*10200*/  STL [R1+0x84], R5 ;  /* 0x0000840501007387 */ /* 0x0001e80000100800 */
[----:B0-----:R-:W3:Y:S01]  /*10210*/  LDL.LU R5, [R1+0x1a9c] ;  /* 0x001a9c0001057983 */ /* 0x001ee20000300800 */
[----:B----4-:R-:W-:-:S03]  /*10220*/  SEL R19, R6, R19, !P2 ;  /* 0x0000001306137207 */ /* 0x010fc60005000000 */
[----:B------:R0:W-:Y:S01]  /*10230*/  STL [R1+0x80], R29 ;  /* 0x0000801d01007387 */ /* 0x0001e20000100800 */
[C---:B------:R-:W-:Y:S02]  /*10240*/  SEL R20, R6.reuse, R20, !P2 ;  /* 0x0000001406147207 */ /* 0x040fe40005000000 */
[C---:B------:R-:W-:Y:S01]  /*10250*/  SEL R21, R6.reuse, R21, !P2 ;  /* 0x0000001506157207 */ /* 0x040fe20005000000 */
[----:B0-----:R-:W4:Y:S04]  /*10260*/  LDL.LU R29, [R1+0xd8] ;  /* 0x0000d800011d7983 */ /* 0x001f280000300800 */
[----:B------:R0:W-:Y:S01]  /*10270*/  STL [R1+0x7c], R17 ;  /* 0x00007c1101007387 */ /* 0x0001e20000100800 */
[C---:B------:R-:W-:Y:S02]  /*10280*/  SEL R22, R6.reuse, R22, !P2 ;  /* 0x0000001606167207 */ /* 0x040fe40005000000 */
[C---:B------:R-:W-:Y:S01]  /*10290*/  SEL R25, R6.reuse, R25, !P2 ;  /* 0x0000001906197207 */ /* 0x040fe20005000000 */
[----:B0-----:R-:W3:Y:S04]  /*102a0*/  LDL.LU R17, [R1+0x1a98] ;  /* 0x001a980001117983 */ /* 0x001ee80000300800 */
[----:B------:R0:W-:Y:S01]  /*102b0*/  STL [R1+0x74], R18 ;  /* 0x0000741201007387 */ /* 0x0001e20000100800 */
[----:B------:R-:W-:-:S03]  /*102c0*/  SEL R23, R6, R23, !P2 ;  /* 0x0000001706177207 */ /* 0x000fc60005000000 */
        /* <DEDUP_REMOVED lines=34> */
[----:B------:R0:W-:Y:S04]  /*104f0*/  STL [R1+0x3c], R13 ;  /* 0x00003c0d01007387 */ /* 0x0001e80000100800 */
[----:B0-----:R-:W3:Y:S04]  /*10500*/  LDL.LU R13, [R1+0x1a70] ;  /* 0x001a7000010d7983 */ /* 0x001ee80000300800 */
[----:B------:R0:W-:Y:S04]  /*10510*/  STL [R1+0x38], R11 ;  /* 0x0000380b01007387 */ /* 0x0001e80000100800 */
[----:B0-----:R-:W3:Y:S01]  /*10520*/  LDL.LU R11, [R1+0x1a6c] ;  /* 0x001a6c00010b7983 */ /* 0x001ee20000300800 */
[----:B--2---:R-:W-:-:S03]  /*10530*/  SEL R14, R6, R14, !P2 ;  /* 0x0000000e060e7207 */ /* 0x004fc60005000000 */
[----:B------:R0:W-:Y:S04]  /*10540*/  STL [R1+0x34], R2 ;  /* 0x0000340201007387 */ /* 0x0001e80000100800 */
[----:B0-----:R-:W2:Y:S04]  /*10550*/  LDL.LU R2, [R1+0x1a68] ;  /* 0x001a680001027983 */ /* 0x001ea80000300800 */
[----:B------:R0:W-:Y:S04]  /*10560*/  STL [R1+0x30], R10 ;  /* 0x0000300a01007387 */ /* 0x0001e80000100800 */
[----:B0-----:R-:W2:Y:S04]  /*10570*/  LDL.LU R10, [R1+0x24] ;  /* 0x00002400010a7983 */ /* 0x001ea80000300800 */
[----:B------:R0:W-:Y:S04]  /*10580*/  STL [R1+0x2c], R3 ;  /* 0x00002c0301007387 */ /* 0x0001e80000100800 */
[----:B0-----:R-:W2:Y:S04]  /*10590*/  LDL.LU R3, [R1+0x1a64] ;  /* 0x001a640001037983 */ /* 0x001ea80000300800 */
[----:B------:R0:W-:Y:S04]  /*105a0*/  STL [R1+0x28], R15 ;  /* 0x0000280f01007387 */ /* 0x0001e80000100800 */
[----:B0-----:R-:W2:Y:S04]  /*105b0*/  LDL.LU R15, [R1+0x1a60] ;  /* 0x001a6000010f7983 */ /* 0x001ea80000300800 */
[----:B------:R0:W-:Y:S04]  /*105c0*/  STL [R1+0x1c], R14 ;  /* 0x00001c0e01007387 */ /* 0x0001e80000100800 */
[----:B0-----:R-:W2:Y:S01]  /*105d0*/  LDL.LU R14, [R1+0x1a5c] ;  /* 0x001a5c00010e7983 */ /* 0x001ea20000300800 */
[----:B------:R-:W-:-:S02]  /*105e0*/  SEL R28, R6, R28, !P2 ;  /* 0x0000001c061c7207 */ /* 0x000fc40005000000 */
[----:B--2---:R-:W-:-:S05]  /*105f0*/  SEL R14, R6, R14, !P2 ;  /* 0x0000000e060e7207 */ /* 0x004fca0005000000 */
[----:B------:R0:W-:Y:S04]  /*10600*/  STL [R1+0x19b0], R14 ;  /* 0x0019b00e01007387 */ /* 0x0001e80000100800 */
[----:B------:R3:W-:Y:S04]  /*10610*/  STL [R1+0x18], R28 ;  /* 0x0000181c01007387 */ /* 0x0007e80000100800 */
[----:B0-----:R-:W2:Y:S01]  /*10620*/  LDL.LU R14, [R1+0x20] ;  /* 0x00002000010e7983 */ /* 0x001ea20000300800 */
[C---:B------:R-:W-:Y:S02]  /*10630*/  SEL R15, R6.reuse, R15, !P2 ;  /* 0x0000000f060f7207 */ /* 0x040fe40005000000 */
[----:B----4-:R-:W-:-:S02]  /*10640*/  SEL R29, R6, R29, !P2 ;  /* 0x0000001d061d7207 */ /* 0x010fc40005000000 */
[C---:B------:R-:W-:Y:S02]  /*10650*/  SEL R3, R6.reuse, R3, !P2 ;  /* 0x0000000306037207 */ /* 0x040fe40005000000 */
[C---:B------:R-:W-:Y:S01]  /*10660*/  SEL R2, R6.reuse, R2, !P2 ;  /* 0x0000000206027207 */ /* 0x040fe20005000000 */
[----:B------:R-:W-:Y:S01]  /*10670*/  STL [R1+0x19b4], R15 ;  /* 0x0019b40f01007387 */ /* 0x000fe20000100800 */
[C---:B---3--:R-:W-:Y:S02]  /*10680*/  SEL R28, R6.reuse, R11, !P2 ;  /* 0x0000000b061c7207 */ /* 0x048fe40005000000 */
[C---:B------:R-:W-:Y:S01]  /*10690*/  SEL R25, R6.reuse, R25, !P2 ;  /* 0x0000001906197207 */ /* 0x040fe20005000000 */
[----:B------:R-:W-:Y:S01]  /*106a0*/  STL [R1+0x19b8], R29 ;  /* 0x0019b81d01007387 */ /* 0x000fe20000100800 */
[C---:B------:R-:W-:Y:S02]  /*106b0*/  SEL R13, R6.reuse, R13, !P2 ;  /* 0x0000000d060d7207 */ /* 0x040fe40005000000 */
[C---:B------:R-:W-:Y:S01]  /*106c0*/  SEL R16, R6.reuse, R16, !P2 ;  /* 0x0000001006107207 */ /* 0x040fe20005000000 */
[----:B------:R-:W-:Y:S01]  /*106d0*/  STL [R1+0x19bc], R3 ;  /* 0x0019bc0301007387 */ /* 0x000fe20000100800 */
[----:B------:R-:W-:-:S02]  /*106e0*/  SEL R9, R6, R9, !P2 ;  /* 0x0000000906097207 */ /* 0x000fc40005000000 */
[C---:B------:R-:W-:Y:S01]  /*106f0*/  SEL R8, R6.reuse, R8, !P2 ;  /* 0x0000000806087207 */ /* 0x040fe20005000000 */
[----:B------:R-:W-:Y:S01]  /*10700*/  STL [R1+0x19c0], R2 ;  /* 0x0019c00201007387 */ /* 0x000fe20000100800 */
[----:B------:R-:W-:-:S03]  /*10710*/  SEL R12, R6, R12, !P2 ;  /* 0x0000000c060c7207 */ /* 0x000fc60005000000 */
[----:B------:R-:W-:Y:S04]  /*10720*/  STL [R1+0x19c4], R28 ;  /* 0x0019c41c01007387 */ /* 0x000fe80000100800 */
[----:B------:R-:W-:Y:S04]  /*10730*/  STL [R1+0x19c8], R25 ;  /* 0x0019c81901007387 */ /* 0x000fe80000100800 */
[----:B------:R-:W-:Y:S04]  /*10740*/  STL [R1+0x19cc], R13 ;  /* 0x0019cc0d01007387 */ /* 0x000fe80000100800 */
[----:B------:R-:W-:Y:S04]  /*10750*/  STL [R1+0x19d0], R16 ;  /* 0x0019d01001007387 */ /* 0x000fe80000100800 */
[----:B------:R-:W-:Y:S04]  /*10760*/  STL [R1+0x19d4], R9 ;  /* 0x0019d40901007387 */ /* 0x000fe80000100800 */
[----:B------:R0:W-:Y:S04]  /*10770*/  STL [R1+0x19d8], R8 ;  /* 0x0019d80801007387 */ /* 0x0001e80000100800 */
[----:B------:R-:W-:Y:S01]  /*10780*/  STL [R1+0x19dc], R12 ;  /* 0x0019dc0c01007387 */ /* 0x000fe20000100800 */
[----:B--2---:R-:W-:-:S05]  /*10790*/  SEL R11, R6, R14, !P2 ;  /* 0x0000000e060b7207 */ /* 0x004fca0005000000 */
[----:B------:R-:W-:Y:S04]  /*107a0*/  STL [R1+0x19e0], R11 ;  /* 0x0019e00b01007387 */ /* 0x000fe80000100800 */
[----:B0-----:R-:W2:Y:S04]  /*107b0*/  LDL.LU R8, [R1+0x3fc] ;  /* 0x0003fc0001087983 */ /* 0x001ea80000300800 */
[----:B------:R-:W3:Y:S04]  /*107c0*/  LDL.LU R9, [R1+0x3f8] ;  /* 0x0003f80001097983 */ /* 0x000ee80000300800 */
[----:B------:R-:W4:Y:S04]  /*107d0*/  LDL.LU R16, [R1+0x3f4] ;  /* 0x0003f40001107983 */ /* 0x000f280000300800 */
[----:B------:R-:W4:Y:S04]  /*107e0*/  LDL.LU R13, [R1+0x3f0] ;  /* 0x0003f000010d7983 */ /* 0x000f280000300800 */
[----:B------:R-:W4:Y:S04]  /*107f0*/  LDL.LU R25, [R1+0x3ec] ;  /* 0x0003ec0001197983 */ /* 0x000f280000300800 */
[----:B------:R-:W4:Y:S04]  /*10800*/  LDL.LU R28, [R1+0x3e8] ;  /* 0x0003e800011c7983 */ /* 0x000f280000300800 */
[----:B------:R-:W4:Y:S04]  /*10810*/  LDL.LU R2, [R1+0x3e4] ;  /* 0x0003e40001027983 */ /* 0x000f280000300800 */
[----:B------:R-:W4:Y:S04]  /*10820*/  LDL.LU R3, [R1+0x3e0] ;  /* 0x0003e00001037983 */ /* 0x000f280000300800 */
[----:B------:R-:W4:Y:S01]  /*10830*/  LDL.LU R29, [R1+0x3dc] ;  /* 0x0003dc00011d7983 */ /* 0x000f220000300800 */
[----:B------:R-:W-:-:S02]  /*10840*/  SEL R10, R6, R10, !P2 ;  /* 0x0000000a060a7207 */ /* 0x000fc40005000000 */
[C---:B------:R-:W-:Y:S01]  /*10850*/  SEL R7, R6.reuse, R7, !P2 ;  /* 0x0000000706077207 */ /* 0x040fe20005000000 */
[----:B------:R-:W4:Y:S01]  /*10860*/  LDL.LU R15, [R1+0x3d8] ;  /* 0x0003d800010f7983 */ /* 0x000f220000300800 */
[C---:B------:R-:W-:Y:S02]  /*10870*/  SEL R23, R6.reuse, R23, !P2 ;  /* 0x0000001706177207 */ /* 0x040fe40005000000 */
[C---:B------:R-:W-:Y:S01]  /*10880*/  SEL R22, R6.reuse, R22, !P2 ;  /* 0x0000001606167207 */ /* 0x040fe20005000000 */
[----:B------:R-:W4:Y:S01]  /*10890*/  LDL.LU R14, [R1+0x3d4] ;  /* 0x0003d400010e7983 */ /* 0x000f220000300800 */
[C---:B------:R-:W-:Y:S02]  /*108a0*/  SEL R21, R6.reuse, R21, !P2 ;  /* 0x0000001506157207 */ /* 0x040fe40005000000 */
[C---:B------:R-:W-:Y:S01]  /*108b0*/  SEL R20, R6.reuse, R20, !P2 ;  /* 0x0000001406147207 */ /* 0x040fe20005000000 */
[----:B------:R-:W-:Y:S01]  /*108c0*/  STL [R1+0x19e4], R10 ;  /* 0x0019e40a01007387 */ /* 0x000fe20000100800 */
[----:B------:R-:W-:-:S02]  /*108d0*/  SEL R19, R6, R19, !P2 ;  /* 0x0000001306137207 */ /* 0x000fc40005000000 */
[C---:B------:R-:W-:Y:S01]  /*108e0*/  SEL R18, R6.reuse, R18, !P2 ;  /* 0x0000001206127207 */ /* 0x040fe20005000000 */
[----:B------:R-:W-:Y:S01]  /*108f0*/  STL [R1+0x19e8], R7 ;  /* 0x0019e80701007387 */ /* 0x000fe20000100800 */
[C---:B------:R-:W-:Y:S01]  /*10900*/  SEL R17, R6.reuse, R17, !P2 ;  /* 0x0000001106117207 */ /* 0x040fe20005000000 */
[----:B------:R-:W-:Y:S02]  /*10910*/  @!P5 IMAD.MOV R27, RZ, RZ, -R27 ;  /* 0x000000ffff1bd224 */ /* 0x000fe400078e0a1b */
[----:B------:R-:W-:Y:S01]  /*10920*/  STL [R1+0x19ec], R23 ;  /* 0x0019ec1701007387 */ /* 0x000fe20000100800 */
[C---:B------:R-:W-:Y:S01]  /*10930*/  SEL R5, R6.reuse, R5, !P2 ;  /* 0x0000000506057207 */ /* 0x040fe20005000000 */
[----:B------:R-:W-:Y:S02]  /*10940*/  @!P4 IMAD.MOV R24, RZ, RZ, -R24 ;  /* 0x000000ffff18c224 */ /* 0x000fe400078e0a18 */
[----:B------:R-:W-:Y:S01]  /*10950*/  STL [R1+0x19f0], R22 ;  /* 0x0019f01601007387 */ /* 0x000fe20000100800 */
[----:B------:R-:W-:-:S03]  /*10960*/  SEL R4, R6, R4, !P2 ;  /* 0x0000000406047207 */ /* 0x000fc60005000000 */
        /* <DEDUP_REMOVED lines=8> */
[----:B------:R-:W-:Y:S04]  /*109f0*/  STL [R1+0x1a04], R17 ;  /* 0x001a041101007387 */ /* 0x000fe80000100800 */
[----:B------:R-:W-:Y:S04]  /*10a00*/  STL [R1+0x1a08], R5 ;  /* 0x001a080501007387 */ /* 0x000fe80000100800 */
[----:B------:R-:W-:Y:S04]  /*10a10*/  STL [R1+0x1a0c], R4 ;  /* 0x001a0c0401007387 */ /* 0x000fe80000100800 */
[----:B------:R3:W-:Y:S04]  /*10a20*/  STL [R1+0x1a10], R0 ;  /* 0x001a100001007387 */ /* 0x0007e80000100800 */
[----:B------:R-:W-:Y:S04]  /*10a30*/  STL [R1+0x1a14], R26 ;  /* 0x001a141a01007387 */ /* 0x000fe80000100800 */
[----:B------:R-:W-:Y:S04]  /*10a40*/  STL [R1+0x1a18], R27 ;  /* 0x001a181b01007387 */ /* 0x000fe80000100800 */
[----:B------:R-:W-:Y:S01]  /*10a50*/  STL [R1+0x1a1c], R6 ;  /* 0x001a1c0601007387 */ /* 0x000fe20000100800 */
[----:B--2---:R-:W-:-:S02]  /*10a60*/  IMAD R24, R8, c[0x0][0x190], RZ ;  /* 0x0000640008187a24 */ /* 0x004fc400078e02ff */
[----:B---3--:R-:W-:-:S03]  /*10a70*/  IMAD R0, R9, c[0x0][0x190], RZ ;  /* 0x0000640009007a24 */ /* 0x008fc600078e02ff */
[----:B------:R-:W-:Y:S01]  /*10a80*/  STL [R1+0x1a20], R24 ;  /* 0x001a201801007387 */ /* 0x000fe20000100800 */
[----:B----4-:R-:W-:-:S03]  /*10a90*/  IMAD R4, R16, c[0x0][0x190], RZ ;  /* 0x0000640010047a24 */ /* 0x010fc600078e02ff */
[----:B------:R0:W-:Y:S01]  /*10aa0*/  STL [R1+0x20], R0 ;  /* 0x0000200001007387 */ /* 0x0001e20000100800 */
[----:B------:R-:W-:-:S03]  /*10ab0*/  IMAD R5, R13, c[0x0][0x190], RZ ;  /* 0x000064000d057a24 */ /* 0x000fc600078e02ff */
[----:B------:R1:W-:Y:S01]  /*10ac0*/  STL [R1+0x100], R4 ;  /* 0x0001000401007387 */ /* 0x0003e20000100800 */
[----:B0-----:R-:W-:-:S03]  /*10ad0*/  IMAD R0, R25, c[0x0][0x190], RZ ;  /* 0x0000640019007a24 */ /* 0x001fc600078e02ff */
[----:B------:R-:W-:Y:S01]  /*10ae0*/  STL [R1+0x110], R5 ;  /* 0x0001100501007387 */ /* 0x000fe20000100800 */
[----:B-1----:R-:W-:-:S03]  /*10af0*/  IMAD R4, R28, c[0x0][0x190], RZ ;  /* 0x000064001c047a24 */ /* 0x002fc600078e02ff */
[----:B------:R0:W-:Y:S01]  /*10b00*/  STL [R1+0x114], R0 ;  /* 0x0001140001007387 */ /* 0x0001e20000100800 */
[----:B------:R-:W-:-:S03]  /*10b10*/  IMAD R2, R2, c[0x0][0x190], RZ ;  /* 0x0000640002027a24 */ /* 0x000fc600078e02ff */
[----:B------:R-:W-:Y:S01]  /*10b20*/  STL [R1+0x1a4], R4 ;  /* 0x0001a40401007387 */ /* 0x000fe20000100800 */
[----:B0-----:R-:W-:Y:S02]  /*10b30*/  IMAD R0, R3, c[0x0][0x190], RZ ;  /* 0x0000640003007a24 */ /* 0x001fe400078e02ff */
[----:B------:R-:W-:Y:S01]  /*10b40*/  IMAD R3, R29, c[0x0][0x190], RZ ;  /* 0x000064001d037a24 */ /* 0x000fe200078e02ff */
[----:B------:R0:W-:Y:S04]  /*10b50*/  STL [R1+0x2c8], R2 ;  /* 0x0002c80201007387 */ /* 0x0001e80000100800 */
[----:B------:R1:W-:Y:S04]  /*10b60*/  STL [R1+0x3e0], R0 ;  /* 0x0003e00001007387 */ /* 0x0003e80000100800 */
[----:B------:R-:W-:Y:S04]  /*10b70*/  STL [R1+0x3e4], R3 ;  /* 0x0003e40301007387 */ /* 0x000fe80000100800 */
[----:B------:R-:W2:Y:S01]  /*10b80*/  LDL.LU R24, [R1+0x3c8] ;  /* 0x0003c80001187983 */ /* 0x000ea20000300800 */
[----:B0-----:R-:W-:-:S02]  /*10b90*/  IMAD R2, R15, c[0x0][0x190], RZ ;  /* 0x000064000f027a24 */ /* 0x001fc400078e02ff */
[----:B-1----:R-:W-:-:S03]  /*10ba0*/  IMAD R0, R14, c[0x0][0x190], RZ ;  /* 0x000064000e007a24 */ /* 0x002fc600078e02ff */
[----:B------:R-:W-:Y:S04]  /*10bb0*/  STL [R1+0x3f8], R2 ;  /* 0x0003f80201007387 */ /* 0x000fe80000100800 */
[----:B--2---:R0:W-:Y:S04]  /*10bc0*/  STL [R1+0x1a54], R24 ;  /* 0x001a541801007387 */ /* 0x0041e80000100800 */
[----:B------:R-:W-:Y:S04]  /*10bd0*/  STL [R1+0x3d4], R0 ;  /* 0x0003d40001007387 */ /* 0x000fe80000100800 */
[----:B0-----:R-:W2:Y:S04]  /*10be0*/  LDL.LU R24, [R1+0x3cc] ;  /* 0x0003cc0001187983 */ /* 0x001ea80000300800 */
[----:B--2---:R0:W-:Y:S04]  /*10bf0*/  STL [R1+0x1a58], R24 ;  /* 0x001a581801007387 */ /* 0x0041e80000100800 */
[----:B0-----:R-:W2:Y:S04]  /*10c00*/  LDL.LU R24, [R1+0x3d0] ;  /* 0x0003d00001187983 */ /* 0x001ea80000300800 */
[----:B------:R-:W3:Y:S04]  /*10c10*/  LDL.LU R6, [R1+0x3c4] ;  /* 0x0003c40001067983 */ /* 0x000ee80000300800 */
[----:B------:R-:W4:Y:S04]  /*10c20*/  LDL.LU R27, [R1+0x3c0] ;  /* 0x0003c000011b7983 */ /* 0x000f280000300800 */
[----:B------:R-:W3:Y:S04]  /*10c30*/  LDL.LU R26, [R1+0x3bc] ;  /* 0x0003bc00011a7983 */ /* 0x000ee80000300800 */
        /* <DEDUP_REMOVED lines=24> */
[----:B------:R-:W3:Y:S01]  /*10dc0*/  LDL.LU R14, [R1+0x358] ;  /* 0x00035800010e7983 */ /* 0x000ee20000300800 */
[----:B--2---:R-:W-:-:S05]  /*10dd0*/  IMAD R24, R24, c[0x0][0x190], RZ ;  /* 0x0000640018187a24 */ /* 0x004fca00078e02ff */
[----:B------:R0:W-:Y:S04]  /*10de0*/  STL [R1+0x3d0], R24 ;  /* 0x0003d01801007387 */ /* 0x0001e80000100800 */
[----:B0-----:R-:W2:Y:S02]  /*10df0*/  LDL.LU R24, [R1+0x1a58] ;  /* 0x001a580001187983 */ /* 0x001ea40000300800 */
[----:B--2---:R-:W-:-:S05]  /*10e00*/  IMAD R24, R24, c[0x0][0x190], RZ ;  /* 0x0000640018187a24 */ /* 0x004fca00078e02ff */
[----:B------:R0:W-:Y:S04]  /*10e10*/  STL [R1+0x3fc], R24 ;  /* 0x0003fc1801007387 */ /* 0x0001e80000100800 */
[----:B0-----:R-:W2:Y:S01]  /*10e20*/  LDL.LU R24, [R1+0x1a54] ;  /* 0x001a540001187983 */ /* 0x001ea20000300800 */
[----:B---3--:R-:W-:Y:S02]  /*10e30*/  IMAD R6, R6, c[0x0][0x190], RZ ;  /* 0x0000640006067a24 */ /* 0x008fe400078e02ff */
[----:B------:R-:W-:Y:S02]  /*10e40*/  IMAD R0, R0, c[0x0][0x190], RZ ;  /* 0x0000640000007a24 */ /* 0x000fe400078e02ff */
[----:B------:R-:W-:Y:S02]  /*10e50*/  IMAD R4, R4, c[0x0][0x190], RZ ;  /* 0x0000640004047a24 */ /* 0x000fe400078e02ff */
[----:B------:R-:W-:-:S02]  /*10e60*/  IMAD R5, R5, c[0x0][0x190], RZ ;  /* 0x0000640005057a24 */ /* 0x000fc400078e02ff */
[----:B------:R-:W-:Y:S02]  /*10e70*/  IMAD R2, R2, c[0x0][0x190], RZ ;  /* 0x0000640002027a24 */ /* 0x000fe400078e02ff */
[----:B--2---:R-:W-:-:S05]  /*10e80*/  IMAD R24, R24, c[0x0][0x190], RZ ;  /* 0x0000640018187a24 */ /* 0x004fca00078e02ff */
[----:B------:R4:W-:Y:S04]  /*10e90*/  STL [R1+0x408], R24 ;  /* 0x0004081801007387 */ /* 0x0009e80000100800 */
[----:B------:R0:W-:Y:S01]  /*10ea0*/  STL [R1+0x40c], R6 ;  /* 0x00040c0601007387 */ /* 0x0001e20000100800 */
[----:B----4-:R-:W-:Y:S02]  /*10eb0*/  IMAD R24, R27, c[0x0][0x190], RZ ;  /* 0x000064001b187a24 */ /* 0x010fe400078e02ff */
[----:B0-----:R-:W-:-:S03]  /*10ec0*/  IMAD R6, R26, c[0x0][0x190], RZ ;  /* 0x000064001a067a24 */ /* 0x001fc600078e02ff */
[----:B------:R-:W-:Y:S04]  /*10ed0*/  STL [R1+0x420], R24 ;  /* 0x0004201801007387 */ /* 0x000fe80000100800 */
[----:B------:R-:W-:Y:S04]  /*10ee0*/  STL [R1+0x3bc], R6 ;  /* 0x0003bc0601007387 */ /* 0x000fe80000100800 */
[----:B------:R0:W-:Y:S04]  /*10ef0*/  STL [R1+0x3b8], R0 ;  /* 0x0003b80001007387 */ /* 0x0001e80000100800 */
[----:B------:R1:W-:Y:S01]  /*10f00*/  STL [R1+0x424], R4 ;  /* 0x0004240401007387 */ /* 0x0003e20000100800 */
[----:B0-----:R-:W-:-:S03]  /*10f10*/  IMAD R0, R17, c[0x0][0x190], RZ ;  /* 0x0000640011007a24 */ /* 0x001fc600078e02ff */
[----:B------:R0:W-:Y:S01]  /*10f20*/  STL [R1+0x430], R5 ;  /* 0x0004300501007387 */ /* 0x0001e20000100800 */
[----:B-1----:R-:W-:-:S03]  /*10f30*/  IMAD R4, R18, c[0x0][0x190], RZ ;  /* 0x0000640012047a24 */ /* 0x002fc600078e02ff */
[----:B------:R1:W-:Y:S01]  /*10f40*/  STL [R1+0x3ac], R0 ;  /* 0x0003ac0001007387 */ /* 0x0003e20000100800 */
[----:B0-----:R-:W-:-:S03]  /*10f50*/  IMAD R5, R19, c[0x0][0x190], RZ ;  /* 0x0000640013057a24 */ /* 0x001fc600078e02ff */
[----:B------:R0:W-:Y:S01]  /*10f60*/  STL [R1+0x3a8], R4 ;  /* 0x0003a80401007387 */ /* 0x0001e20000100800 */
[----:B-1----:R-:W-:-:S03]  /*10f70*/  IMAD R0, R20, c[0x0][0x190], RZ ;  /* 0x0000640014007a24 */ /* 0x002fc600078e02ff */
[----:B------:R1:W-:Y:S04]  /*10f80*/  STL [R1+0x434], R5 ;  /* 0x0004340501007387 */ /* 0x0003e80000100800 */
[----:B------:R2:W-:Y:S01]  /*10f90*/  STL [R1+0x448], R0 ;  /* 0x0004480001007387 */ /* 0x0005e20000100800 */
[----:B0-----:R-:W-:Y:S02]  /*10fa0*/  IMAD R4, R21, c[0x0][0x190], RZ ;  /* 0x0000640015047a24 */ /* 0x001fe400078e02ff */
[----:B-1----:R-:W-:-:S03]  /*10fb0*/  IMAD R5, R22, c[0x0][0x190], RZ ;  /* 0x0000640016057a24 */ /* 0x002fc600078e02ff */
[----:B------:R0:W-:Y:S01]  /*10fc0*/  STL [R1+0x44c], R4 ;  /* 0x00044c0401007387 */ /* 0x0001e20000100800 */
[----:B--2---:R-:W-:-:S03]  /*10fd0*/  IMAD R0, R23, c[0x0][0x190], RZ ;  /* 0x0000640017007a24 */ /* 0x004fc600078e02ff */
        /* <DEDUP_REMOVED lines=18> */
[----:B------:R-:W-:Y:S04]  /*11100*/  STL [R1+0x484], R5 ;  /* 0x0004840501007387 */ /* 0x000fe80000100800 */
[----:B------:R1:W-:Y:S01]  /*11110*/  STL [R1+0x498], R0 ;  /* 0x0004980001007387 */ /* 0x0003e20000100800 */
[----:B0-----:R-:W-:-:S05]  /*11120*/  IMAD R4, R28, c[0x0][0x190], RZ ;  /* 0x000064001c047a24 */ /* 0x001fca00078e02ff */
[----:B------:R-:W-:Y:S01]  /*11130*/  STL [R1+0x36c], R4 ;  /* 0x00036c0401007387 */ /* 0x000fe20000100800 */
[----:B-1----:R-:W-:Y:S02]  /*11140*/  IMAD R0, R3, c[0x0][0x190], RZ ;  /* 0x0000640003007a24 */ /* 0x002fe400078e02ff */
        /* <DEDUP_REMOVED lines=426> */
[----:B------:R-:W3:Y:S04]  /*12bf0*/  LDL.LU R29, [R1] ;  /* 0x00000000011d7983 */ /* 0x000ee80000300800 */
        /* <DEDUP_REMOVED lines=106> */
[----:B----4-:R-:W-:Y:S02]  /*132a0*/  IMAD R27, R27, c[0x0][0x190], RZ ;  /* 0x000064001b1b7a24 */ /* 0x010fe400078e02ff */
[----:B------:R-:W-:Y:S02]  /*132b0*/  IMAD R26, R26, c[0x0][0x190], RZ ;  /* 0x000064001a1a7a24 */ /* 0x000fe400078e02ff */
[----:B------:R-:W-:-:S02]  /*132c0*/  IMAD R0, R0, c[0x0][0x190], RZ ;  /* 0x0000640000007a24 */ /* 0x000fc400078e02ff */
[----:B------:R-:W-:Y:S02]  /*132d0*/  IMAD R4, R4, c[0x0][0x190], RZ ;  /* 0x0000640004047a24 */ /* 0x000fe400078e02ff */
[----:B------:R-:W-:Y:S02]  /*132e0*/  IMAD R5, R5, c[0x0][0x190], RZ ;  /* 0x0000640005057a24 */ /* 0x000fe400078e02ff */
[----:B------:R-:W-:Y:S02]  /*132f0*/  IMAD R17, R17, c[0x0][0x190], RZ ;  /* 0x0000640011117a24 */ /* 0x000fe400078e02ff */
[----:B------:R-:W-:Y:S02]  /*13300*/  IMAD R18, R18, c[0x0][0x190], RZ ;  /* 0x0000640012127a24 */ /* 0x000fe400078e02ff */
        /* <DEDUP_REMOVED lines=20> */
[----:B--2---:R-:W-:-:S05]  /*13450*/  IMAD R24, R24, c[0x0][0x190], RZ ;  /* 0x0000640018187a24 */ /* 0x004fca00078e02ff */
[----:B------:R0:W-:Y:S04]  /*13460*/  STL [R1+0x43c], R24 ;  /* 0x00043c1801007387 */ /* 0x0001e80000100800 */
[----:B0-----:R-:W2:Y:S04]  /*13470*/  LDL.LU R24, [R1+0x1a20] ;  /* 0x001a200001187983 */ /* 0x001ea80000300800 */
[----:B------:R0:W-:Y:S04]  /*13480*/  STL [R1+0x438], R6 ;  /* 0x0004380601007387 */ /* 0x0001e80000100800 */
[----:B0-----:R-:W3:Y:S04]  /*13490*/  LDL.LU R6, [R1+0x1a1c] ;  /* 0x001a1c0001067983 */ /* 0x001ee80000300800 */
[----:B------:R0:W-:Y:S04]  /*134a0*/  STL [R1+0x414], R27 ;  /* 0x0004141b01007387 */ /* 0x0001e80000100800 */
[----:B0-----:R-:W4:Y:S04]  /*134b0*/  LDL.LU R27, [R1+0x1a18] ;  /* 0x001a1800011b7983 */ /* 0x001f280000300800 */
        /* <DEDUP_REMOVED lines=47> */
[----:B0-----:R-:W3:Y:S04]  /*137b0*/  LDL.LU R29, [R1+0x19b8] ;  /* 0x0019b800011d7983 */ /* 0x001ee80000300800 */
[----:B------:R0:W-:Y:S04]  /*137c0*/  STL [R1+0x21c], R15 ;  /* 0x00021c0f01007387 */ /* 0x0001e80000100800 */
[----:B0-----:R-:W4:Y:S04]  /*137d0*/  LDL.LU R15, [R1+0x19b4] ;  /* 0x0019b400010f7983 */ /* 0x001f280000300800 */
[----:B------:R0:W-:Y:S04]  /*137e0*/  STL [R1+0x218], R14 ;  /* 0x0002180e01007387 */ /* 0x0001e80000100800 */
[----:B0-----:R-:W4:Y:S01]  /*137f0*/  LDL.LU R14, [R1+0x19b0] ;  /* 0x0019b000010e7983 */ /* 0x001f220000300800 */
[----:B--2---:R-:W-:-:S02]  /*13800*/  IMAD R3, R3, c[0x0][0x190], RZ ;  /* 0x0000640003037a24 */ /* 0x004fc400078e02ff */
[----:B---3--:R-:W-:Y:S02]  /*13810*/  IMAD R29, R29, c[0x0][0x190], RZ ;  /* 0x000064001d1d7a24 */ /* 0x008fe400078e02ff */
[----:B----4-:R-:W-:Y:S02]  /*13820*/  IMAD R15, R15, c[0x0][0x190], RZ ;  /* 0x000064000f0f7a24 */ /* 0x010fe400078e02ff */
[----:B------:R-:W-:-:S05]  /*13830*/  IMAD R14, R14, c[0x0][0x190], RZ ;  /* 0x000064000e0e7a24 */ /* 0x000fca00078e02ff */
[----:B------:R0:W-:Y:S04]  /*13840*/  STL [R1+0x1f4], R14 ;  /* 0x0001f40e01007387 */ /* 0x0001e80000100800 */
[----:B0-----:R-:W2:Y:S04]  /*13850*/  LDL.LU R14, [R1+0x19ac] ;  /* 0x0019ac00010e7983 */ /* 0x001ea80000300800 */
[----:B------:R0:W-:Y:S04]  /*13860*/  STL [R1+0x1f0], R15 ;  /* 0x0001f00f01007387 */ /* 0x0001e80000100800 */
[----:B0-----:R-:W2:Y:S04]  /*13870*/  LDL.LU R15, [R1+0x19a8] ;  /* 0x0019a800010f7983 */ /* 0x001ea80000300800 */
[----:B------:R0:W-:Y:S04]  /*13880*/  STL [R1+0x1cc], R29 ;  /* 0x0001cc1d01007387 */ /* 0x0001e80000100800 */
[----:B------:R1:W-:Y:S01]  /*13890*/  STL [R1+0x1c8], R3 ;  /* 0x0001c80301007387 */ /* 0x0003e20000100800 */
[----:B0-----:R-:W-:-:S02]  /*138a0*/  IMAD R29, R2, c[0x0][0x190], RZ ;  /* 0x00006400021d7a24 */ /* 0x001fc400078e02ff */
[----:B-1----:R-:W-:-:S03]  /*138b0*/  IMAD R3, R28, c[0x0][0x190], RZ ;  /* 0x000064001c037a24 */ /* 0x002fc600078e02ff */
[----:B------:R-:W-:Y:S01]  /*138c0*/  STL [R1+0x194], R29 ;  /* 0x0001941d01007387 */ /* 0x000fe20000100800 */
[----:B------:R-:W-:-:S03]  /*138d0*/  IMAD R2, R25, c[0x0][0x190], RZ ;  /* 0x0000640019027a24 */ /* 0x000fc600078e02ff */
[----:B------:R-:W3:Y:S04]  /*138e0*/  LDL.LU R25, [R1+0x3b8] ;  /* 0x0003b80001197983 */ /* 0x000ee80000300800 */
[----:B------:R0:W-:Y:S04]  /*138f0*/  STL [R1+0x190], R3 ;  /* 0x0001900301007387 */ /* 0x0001e80000100800 */
[----:B------:R1:W-:Y:S01]  /*13900*/  STL [R1+0x16c], R2 ;  /* 0x00016c0201007387 */ /* 0x0003e20000100800 */
[----:B0-----:R-:W-:-:S03]  /*13910*/  IMAD R3, R13, c[0x0][0x190], RZ ;  /* 0x000064000d037a24 */ /* 0x001fc600078e02ff */
[----:B------:R-:W4:Y:S01]  /*13920*/  LDL.LU R13, [R1+0x3d0] ;  /* 0x0003d000010d7983 */ /* 0x000f220000300800 */
[----:B-1----:R-:W-:-:S03]  /*13930*/  IMAD R2, R16, c[0x0][0x190], RZ ;  /* 0x0000640010027a24 */ /* 0x002fc600078e02ff */
[----:B------:R0:W-:Y:S04]  /*13940*/  STL [R1+0x168], R3 ;  /* 0x0001680301007387 */ /* 0x0001e80000100800 */
[----:B------:R-:W2:Y:S01]  /*13950*/  LDL.LU R16, [R1+0x408] ;  /* 0x0004080001107983 */ /* 0x000ea20000300800 */
[----:B0-----:R-:W-:-:S03]  /*13960*/  IMAD R3, R9, c[0x0][0x190], RZ ;  /* 0x0000640009037a24 */ /* 0x001fc600078e02ff */
[----:B------:R0:W-:Y:S04]  /*13970*/  STL [R1+0x144], R2 ;  /* 0x0001440201007387 */ /* 0x0001e80000100800 */
[----:B------:R-:W2:Y:S04]  /*13980*/  LDL.LU R9, [R1+0x3f8] ;  /* 0x0003f80001097983 */ /* 0x000ea80000300800 */
[----:B------:R1:W-:Y:S01]  /*13990*/  STL [R1+0x140], R3 ;  /* 0x0001400301007387 */ /* 0x0003e20000100800 */
[----:B0-----:R-:W-:-:S03]  /*139a0*/  IMAD R2, R8, c[0x0][0x190], RZ ;  /* 0x0000640008027a24 */ /* 0x001fc600078e02ff */
[----:B------:R-:W2:Y:S01]  /*139b0*/  LDL.LU R8, [R1+0x3e4] ;  /* 0x0003e40001087983 */ /* 0x000ea20000300800 */
[----:B-1----:R-:W-:-:S03]  /*139c0*/  IMAD R3, R12, c[0x0][0x190], RZ ;  /* 0x000064000c037a24 */ /* 0x002fc600078e02ff */
        /* <DEDUP_REMOVED lines=18> */
[----:B--2---:R-:W-:Y:S04]  /*13af0*/  STL.64 [R1+0x19a0], R22 ;  /* 0x0019a01601007387 */ /* 0x004fe80000100a00 */
[----:B------:R0:W-:Y:S02]  /*13b00*/  STL [R1+0xec], R2 ;  /* 0x0000ec0201007387 */ /* 0x0001e40000100800 */
[----:B0-----:R-:W-:Y:S02]  /*13b10*/  IMAD R2, R21, c[0x0][0x190], RZ ;  /* 0x0000640015027a24 */ /* 0x001fe400078e02ff */
[----:B------:R-:W2:Y:S04]  /*13b20*/  LDL.LU R21, [R1+0x40c] ;  /* 0x00040c0001157983 */ /* 0x000ea80000300800 */
        /* <DEDUP_REMOVED lines=13> */
[----:B------:R-:W3:Y:S01]  /*13c00*/  LDL.LU R5, [R1+0x20] ;  /* 0x0000200001057983 */ /* 0x000ee20000300800 */
[----:B------:R-:W-:Y:S02]  /*13c10*/  IMAD R29, R4, c[0x0][0x190], RZ ;  /* 0x00006400041d7a24 */ /* 0x000fe400078e02ff */
[----:B------:R-:W-:Y:S02]  /*13c20*/  IMAD R28, R27, c[0x0][0x190], RZ ;  /* 0x000064001b1c7a24 */ /* 0x000fe400078e02ff */
[----:B-1----:R-:W-:Y:S01]  /*13c30*/  IMAD R2, R0, c[0x0][0x190], RZ ;  /* 0x0000640000027a24 */ /* 0x002fe200078e02ff */
[----:B------:R-:W-:Y:S01]  /*13c40*/  STL [R1+0xd4], R3 ;  /* 0x0000d40301007387 */ /* 0x000fe20000100800 */
[----:B------:R-:W-:Y:S02]  /*13c50*/  IMAD R26, R26, c[0x0][0x190], RZ ;  /* 0x000064001a1a7a24 */ /* 0x000fe400078e02ff */
[----:B------:R-:W-:Y:S01]  /*13c60*/  IMAD.WIDE R22, R24, 0x2, R14 ;  /* 0x0000000218167825 */ /* 0x000fe200078e020e */
[----:B------:R-:W-:Y:S04]  /*13c70*/  STL.64 [R1+0x1868], R28 ;  /* 0x0018681c01007387 */ /* 0x000fe80000100a00 */
[----:B------:R-:W-:Y:S04]  /*13c80*/  STL [R1+0xcc], R2 ;  /* 0x0000cc0201007387 */ /* 0x000fe80000100800 */
[----:B------:R-:W-:Y:S04]  /*13c90*/  STL [R1+0x1860], R2 ;  /* 0x0018600201007387 */ /* 0x000fe80000100800 */
[----:B------:R-:W-:Y:S04]  /*13ca0*/  STL [R1+0x1870], R3 ;  /* 0x0018700301007387 */ /* 0x000fe80000100800 */
[----:B------:R-:W-:Y:S04]  /*13cb0*/  STL [R1+0xc8], R26 ;  /* 0x0000c81a01007387 */ /* 0x000fe80000100800 */
[----:B------:R2:W-:Y:S01]  /*13cc0*/  STL.64 [R1+0xc0], R22 ;  /* 0x0000c01601007387 */ /* 0x0005e20000100a00 */
[----:B------:R-:W-:-:S02]  /*13cd0*/  IMAD R0, R6, c[0x0][0x190], RZ ;  /* 0x0000640006007a24 */ /* 0x000fc400078e02ff */
[----:B--2---:R-:W-:-:S04]  /*13ce0*/  IMAD.WIDE R22, R17, 0x2, R14 ;  /* 0x0000000211167825 */ /* 0x004fc800078e020e */
[--C-:B---3--:R-:W-:Y:S01]  /*13cf0*/  IMAD.WIDE R2, R5, 0x2, R14.reuse ;  /* 0x0000000205027825 */ /* 0x108fe200078e020e */
[----:B------:R0:W-:Y:S04]  /*13d00*/  STL [R1+0x18c8], R5 ;  /* 0x0018c80501007387 */ /* 0x0001e80000100800 */
[----:B------:R1:W-:Y:S04]  /*13d10*/  STL.64 [R1+0xb8], R2 ;  /* 0x0000b80201007387 */ /* 0x0003e80000100a00 */
[----:B------:R-:W-:Y:S01]  /*13d20*/  STL.64 [R1+0xb0], R22 ;  /* 0x0000b01601007387 */ /* 0x000fe20000100a00 */
[----:B0-----:R-:W-:-:S03]  /*13d30*/  IMAD.WIDE R4, R18, 0x2, R14 ;  /* 0x0000000212047825 */ /* 0x001fc600078e020e */
[----:B------:R0:W-:Y:S01]  /*13d40*/  STL.64 [R1+0x1878], R18 ;  /* 0x0018781201007387 */ /* 0x0001e20000100a00 */
[----:B-1----:R-:W-:-:S03]  /*13d50*/  IMAD.WIDE R2, R19, 0x2, R14 ;  /* 0x0000000213027825 */ /* 0x002fc600078e020e */
[----:B------:R1:W-:Y:S04]  /*13d60*/  STL.64 [R1+0xa8], R4 ;  /* 0x0000a80401007387 */ /* 0x0003e80000100a00 */
[----:B------:R2:W-:Y:S01]  /*13d70*/  STL.64 [R1+0xa0], R2 ;  /* 0x0000a00201007387 */ /* 0x0005e20000100a00 */
[----:B0-----:R-:W-:-:S04]  /*13d80*/  IMAD.WIDE R18, R7, 0x2, R14 ;  /* 0x0000000207127825 */ /* 0x001fc800078e020e */
[--C-:B-1----:R-:W-:Y:S01]  /*13d90*/  IMAD.WIDE R4, R10, 0x2, R14.reuse ;  /* 0x000000020a047825 */ /* 0x102fe200078e020e */
[----:B------:R0:W-:Y:S03]  /*13da0*/  STL.64 [R1+0x98], R18 ;  /* 0x0000981201007387 */ /* 0x0001e60000100a00 */
[----:B--2---:R-:W-:-:S04]  /*13db0*/  IMAD.WIDE R2, R11, 0x2, R14 ;  /* 0x000000020b027825 */ /* 0x004fc800078e020e */
[--C-:B------:R-:W-:Y:S01]  /*13dc0*/  IMAD.WIDE R22, R8, 0x2, R14.reuse ;  /* 0x0000000208167825 */ /* 0x100fe200078e020e */
[----:B0-----:R-:W2:Y:S04]  /*13dd0*/  LDL R18, [R1+0x448] ;  /* 0x0004480001127983 */ /* 0x001ea80000100800 */
[----:B------:R0:W-:Y:S04]  /*13de0*/  STL.64 [R1+0x90], R4 ;  /* 0x0000900401007387 */ /* 0x0001e80000100a00 */
[----:B------:R-:W3:Y:S04]  /*13df0*/  LDL R19, [R1+0x44c] ;  /* 0x00044c0001137983 */ /* 0x000ee80000100800 */
[----:B------:R1:W-:Y:S04]  /*13e00*/  STL.64 [R1+0x88], R2 ;  /* 0x0000880201007387 */ /* 0x0003e80000100a00 */
[----:B0-----:R-:W2:Y:S04]  /*13e10*/  LDL R5, [R1+0x458] ;  /* 0x0004580001057983 */ /* 0x001ea80000100800 */
[----:B------:R-:W2:Y:S04]  /*13e20*/  LDL R6, [R1+0x45c] ;  /* 0x00045c0001067983 */ /* 0x000ea80000100800 */
[----:B-1----:R-:W2:Y:S04]  /*13e30*/  LDL R3, [R1+0x394] ;  /* 0x0003940001037983 */ /* 0x002ea80000100800 */
[----:B------:R-:W2:Y:S04]  /*13e40*/  LDL R2, [R1+0x390] ;  /* 0x0003900001027983 */ /* 0x000ea80000100800 */
[----:B------:R-:W2:Y:S04]  /*13e50*/  LDL R28, [R1+0x470] ;  /* 0x00047000011c7983 */ /* 0x000ea80000100800 */
[----:B------:R-:W2:Y:S04]  /*13e60*/  LDL R29, [R1+0x384] ;  /* 0x00038400011d7983 */ /* 0x000ea80000100800 */
[----:B------:R-:W2:Y:S04]  /*13e70*/  LDL R27, [R1+0x380] ;  /* 0x00038000011b7983 */ /* 0x000ea80000100800 */
[----:B------:R-:W2:Y:S04]  /*13e80*/  LDL R4, [R1+0x474] ;  /* 0x0004740001047983 */ /* 0x000ea80000100800 */
[----:B------:R0:W-:Y:S04]  /*13e90*/  STL.64 [R1+0x1880], R10 ;  /* 0x0018800a01007387 */ /* 0x0001e80000100a00 */
[----:B0-----:R-:W2:Y:S04]  /*13ea0*/  LDL R10, [R1+0x3a8] ;  /* 0x0003a800010a7983 */ /* 0x001ea80000100800 */
[----:B------:R-:W2:Y:S04]  /*13eb0*/  LDL R11, [R1+0x434] ;  /* 0x00043400010b7983 */ /* 0x000ea80000100800 */
[----:B------:R0:W-:Y:S04]  /*13ec0*/  STL.64 [R1+0x80], R22 ;  /* 0x0000801601007387 */ /* 0x0001e80000100a00 */
[----:B------:R1:W-:Y:S01]  /*13ed0*/  STL.64 [R1+0x1888], R8 ;  /* 0x0018880801007387 */ /* 0x0003e20000100a00 */
[----:B0-----:R-:W-:-:S03]  /*13ee0*/  IMAD.WIDE R22, R9, 0x2, R14 ;  /* 0x0000000209167825 */ /* 0x001fc600078e020e */
[----:B-1----:R-:W2:Y:S04]  /*13ef0*/  LDL R8, [R1+0x430] ;  /* 0x0004300001087983 */ /* 0x002ea80000100800 */
[----:B------:R0:W-:Y:S04]  /*13f00*/  STL.64 [R1+0x78], R22 ;  /* 0x0000781601007387 */ /* 0x0001e80000100a00 */
[----:B------:R-:W2:Y:S01]  /*13f10*/  LDL R9, [R1+0x3ac] ;  /* 0x0003ac0001097983 */ /* 0x000ea20000100800 */
[----:B0-----:R-:W-:-:S05]  /*13f20*/  IMAD.WIDE R22, R12, 0x2, R14 ;  /* 0x000000020c167825 */ /* 0x001fca00078e020e */
[----:B------:R0:W-:Y:S04]  /*13f30*/  STL.64 [R1+0x70], R22 ;  /* 0x0000701601007387 */ /* 0x0001e80000100a00 */
[----:B----4-:R1:W-:Y:S01]  /*13f40*/  STL.64 [R1+0x1890], R12 ;  /* 0x0018900c01007387 */ /* 0x0103e20000100a00 */
[----:B0-----:R-:W-:-:S03]  /*13f50*/  IMAD.WIDE R22, R13, 0x2, R14 ;  /* 0x000000020d167825 */ /* 0x001fc600078e020e */
[----:B-1----:R-:W4:Y:S04]  /*13f60*/  LDL R13, [R1+0x424] ;  /* 0x00042400010d7983 */ /* 0x002f280000100800 */
[----:B------:R0:W-:Y:S02]  /*13f70*/  STL.64 [R1+0x68], R22 ;  /* 0x0000681601007387 */ /* 0x0001e40000100a00 */
[----:B0-----:R-:W-:-:S05]  /*13f80*/  IMAD.WIDE R22, R20, 0x2, R14 ;  /* 0x0000000214167825 */ /* 0x001fca00078e020e */
[----:B------:R0:W-:Y:S02]  /*13f90*/  STL.64 [R1+0x60], R22 ;  /* 0x0000601601007387 */ /* 0x0001e40000100a00 */
[----:B0-----:R-:W-:-:S05]  /*13fa0*/  IMAD.WIDE R22, R16, 0x2, R14 ;  /* 0x0000000210167825 */ /* 0x001fca00078e020e */
[----:B------:R0:W-:Y:S04]  /*13fb0*/  STL.64 [R1+0x58], R22 ;  /* 0x0000581601007387 */ /* 0x0001e80000100a00 */
[----:B0-----:R-:W2:Y:S04]  /*13fc0*/  LDL.LU.64 R22, [R1+0x19a0] ;  /* 0x0019a00001167983 */ /* 0x001ea80000300a00 */
[----:B------:R0:W-:Y:S04]  /*13fd0*/  STL.64 [R1+0x1898], R16 ;  /* 0x0018981001007387 */ /* 0x0001e80000100a00 */
[----:B------:R2:W-:Y:S01]  /*13fe0*/  STL.64 [R1+0x18a0], R20 ;  /* 0x0018a01401007387 */ /* 0x0005e20000100a00 */
[----:B0-----:R-:W-:-:S05]  /*13ff0*/  IMAD.WIDE R16, R21, 0x2, R14 ;  /* 0x0000000215107825 */ /* 0x001fca00078e020e */
[----:B------:R0:W-:Y:S01]  /*14000*/  STL.64 [R1+0x50], R16 ;  /* 0x0000501001007387 */ /* 0x0001e20000100a00 */
[----:B--2---:R-:W-:-:S03]  /*14010*/  IMAD.WIDE R20, R22, 0x2, R14 ;  /* 0x0000000216147825 */ /* 0x004fc600078e020e */
[----:B------:R-:W-:Y:S01]  /*14020*/  STL.64 [R1+0x18a8], R22 ;  /* 0x0018a81601007387 */ /* 0x000fe20000100a00 */
[----:B0-----:R-:W-:-:S03]  /*14030*/  IMAD.WIDE R16, R23, 0x2, R14 ;  /* 0x0000000217107825 */ /* 0x001fc600078e020e */
[----:B------:R0:W-:Y:S04]  /*14040*/  STL.64 [R1+0x48], R20 ;  /* 0x0000481401007387 */ /* 0x0001e80000100a00 */
[----:B------:R4:W-:Y:S04]  /*14050*/  STL.64 [R1+0x40], R16 ;  /* 0x0000401001007387 */ /* 0x0009e80000100a00 */
[----:B------:R-:W-:Y:S01]  /*14060*/  STL.64 [R1+0x18b0], R24 ;  /* 0x0018b01801007387 */ /* 0x000fe20000100a00 */
[----:B0-----:R-:W-:-:S04]  /*14070*/  IMAD.WIDE R20, R25, 0x2, R14 ;  /* 0x0000000219147825 */ /* 0x001fc800078e020e */
[--C-:B----4-:R-:W-:Y:S01]  /*14080*/  IMAD.WIDE R16, R13, 0x2, R14.reuse ;  /* 0x000000020d107825 */ /* 0x110fe200078e020e */
[----:B------:R0:W-:Y:S03]  /*14090*/  STL.64 [R1+0x38], R20 ;  /* 0x0000381401007387 */ /* 0x0001e60000100a00 */
[--C-:B------:R-:W-:Y:S01]  /*140a0*/  IMAD.WIDE R12, R9, 0x2, R14.reuse ;  /* 0x00000002090c7825 */ /* 0x100fe200078e020e */
[----:B------:R1:W-:Y:S03]  /*140b0*/  STL.64 [R1+0x30], R16 ;  /* 0x0000301001007387 */ /* 0x0003e60000100a00 */
[----:B0-----:R-:W-:-:S04]  /*140c0*/  IMAD.WIDE R20, R8, 0x2, R14 ;  /* 0x0000000208147825 */ /* 0x001fc800078e020e */
[--C-:B-1----:R-:W-:Y:S01]  /*140d0*/  IMAD.WIDE R16, R10, 0x2, R14.reuse ;  /* 0x000000020a107825 */ /* 0x102fe200078e020e */
[----:B------:R-:W-:Y:S03]  /*140e0*/  STL.64 [R1+0x108], R20 ;  /* 0x0001081401007387 */ /* 0x000fe60000100a00 */
[--C-:B------:R-:W-:Y:S01]  /*140f0*/  IMAD.WIDE R8, R11, 0x2, R14.reuse ;  /* 0x000000020b087825 */ /* 0x100fe200078e020e */
[----:B------:R0:W-:Y:S03]  /*14100*/  STL.64 [R1+0x120], R12 ;  /* 0x0001200c01007387 */ /* 0x0001e60000100a00 */
[--C-:B---3--:R-:W-:Y:S01]  /*14110*/  IMAD.WIDE R10, R19, 0x2, R14.reuse ;  /* 0x00000002130a7825 */ /* 0x108fe200078e020e */
[----:B------:R-:W-:Y:S04]  /*14120*/  STL.64 [R1+0x130], R16 ;  /* 0x0001301001007387 */ /* 0x000fe80000100a00 */
[----:B------:R1:W-:Y:S01]  /*14130*/  STL.64 [R1+0x148], R8 ;  /* 0x0001480801007387 */ /* 0x0003e20000100a00 */
[----:B0-----:R-:W-:-:S05]  /*14140*/  IMAD.WIDE R12, R18, 0x2, R14 ;  /* 0x00000002120c7825 */ /* 0x001fca00078e020e */
[----:B------:R0:W-:Y:S01]  /*14150*/  STL.64 [R1+0x158], R12 ;  /* 0x0001580c01007387 */ /* 0x0001e20000100a00 */
[----:B-1----:R-:W-:-:S03]  /*14160*/  IMAD.WIDE R8, R5, 0x2, R14 ;  /* 0x0000000205087825 */ /* 0x002fc600078e020e */
[----:B------:R1:W-:Y:S04]  /*14170*/  STL.64 [R1+0x170], R10 ;  /* 0x0001700a01007387 */ /* 0x0003e80000100a00 */
[----:B------:R2:W-:Y:S01]  /*14180*/  STL.64 [R1+0x180], R8 ;  /* 0x0001800801007387 */ /* 0x0005e20000100a00 */
[----:B0-----:R-:W-:-:S04]  /*14190*/  IMAD.WIDE R12, R3, 0x2, R14 ;  /* 0x00000002030c7825 */ /* 0x001fc800078e020e */
[--C-:B-1----:R-:W-:Y:S01]  /*141a0*/  IMAD.WIDE R10, R2, 0x2, R14.reuse ;  /* 0x00000002020a7825 */ /* 0x102fe200078e020e */
[----:B------:R-:W-:Y:S03]  /*141b0*/  STL.64 [R1+0x198], R12 ;  /* 0x0001980c01007387 */ /* 0x000fe60000100a00 */
[--C-:B--2---:R-:W-:Y:S01]  /*141c0*/  IMAD.WIDE R8, R6, 0x2, R14.reuse ;  /* 0x0000000206087825 */ /* 0x104fe200078e020e */
[----:B------:R0:W-:Y:S03]  /*141d0*/  STL.64 [R1+0x1a8], R10 ;  /* 0x0001a80a01007387 */ /* 0x0001e60000100a00 */
[--C-:B------:R-:W-:Y:S01]  /*141e0*/  IMAD.WIDE R2, R28, 0x2, R14.reuse ;  /* 0x000000021c027825 */ /* 0x100fe200078e020e */
[----:B------:R1:W-:Y:S04]  /*141f0*/  STL.64 [R1+0x1b8], R8 ;  /* 0x0001b80801007387 */ /* 0x0003e80000100a00 */
[----:B------:R2:W-:Y:S01]  /*14200*/  STL.64 [R1+0x1d0], R2 ;  /* 0x0001d00201007387 */ /* 0x0005e20000100a00 */
[----:B0-----:R-:W-:-:S04]  /*14210*/  IMAD.WIDE R10, R29, 0x2, R14 ;  /* 0x000000021d0a7825 */ /* 0x001fc800078e020e */
[--C-:B-1----:R-:W-:Y:S01]  /*14220*/  IMAD.WIDE R8, R27, 0x2, R14.reuse ;  /* 0x000000021b087825 */ /* 0x102fe200078e020e */
[----:B------:R-:W-:Y:S04]  /*14230*/  STL.64 [R1+0x1e0], R10 ;  /* 0x0001e00a01007387 */ /* 0x000fe80000100a00 */
[----:B------:R-:W3:Y:S04]  /*14240*/  LDL R24, [R1+0x35c] ;  /* 0x00035c0001187983 */ /* 0x000ee80000100800 */
[----:B------:R-:W-:Y:S04]  /*14250*/  STL.64 [R1+0x1f8], R8 ;  /* 0x0001f80801007387 */ /* 0x000fe80000100a00 */
[----:B------:R-:W4:Y:S01]  /*14260*/  LDL R25, [R1+0x358] ;  /* 0x0003580001197983 */ /* 0x000f220000100800 */
[----:B--2---:R-:W-:-:S05]  /*14270*/  IMAD.WIDE R2, R4, 0x2, R14 ;  /* 0x0000000204027825 */ /* 0x004fca00078e020e */
[----:B------:R-:W-:Y:S04]  /*14280*/  STL.64 [R1+0x208], R2 ;  /* 0x0002080201007387 */ /* 0x000fe80000100a00 */
[----:B----4-:R0:W-:Y:S04]  /*14290*/  STL [R1+0x197c], R25 ;  /* 0x00197c1901007387 */ /* 0x0101e80000100800 */
[----:B0-----:R-:W2:Y:S04]  /*142a0*/  LDL R25, [R1+0x4a8] ;  /* 0x0004a80001197983 */ /* 0x001ea80000100800 */
[----:B---3--:R0:W-:Y:S04]  /*142b0*/  STL [R1+0x1980], R24 ;  /* 0x0019801801007387 */ /* 0x0081e80000100800 */
[----:B0-----:R-:W3:Y:S04]  /*142c0*/  LDL R24, [R1+0x49c] ;  /* 0x00049c0001187983 */ /* 0x001ee80000100800 */
[----:B--2---:R0:W-:Y:S04]  /*142d0*/  STL [R1+0x1984], R25 ;  /* 0x0019841901007387 */ /* 0x0041e80000100800 */
        /* <DEDUP_REMOVED lines=10> */
[----:B------:R-:W3:Y:S04]  /*14380*/  LDL R22, [R1+0x4ac] ;  /* 0x0004ac0001167983 */ /* 0x000ee80000100800 */
[----:B------:R-:W4:Y:S04]  /*14390*/  LDL R23, [R1+0x4c0] ;  /* 0x0004c00001177983 */ /* 0x000f280000100800 */
[----:B------:R-:W3:Y:S04]  /*143a0*/  LDL R20, [R1+0x4c4] ;  /* 0x0004c40001147983 */ /* 0x000ee80000100800 */
        /* <DEDUP_REMOVED lines=18> */
[----:B------:R-:W3:Y:S01]  /*144d0*/  LDL R4, [R1+0x550] ;  /* 0x0005500001047983 */ /* 0x000ee20000100800 */
[----:B--2---:R-:W-:-:S05]  /*144e0*/  IMAD.WIDE R24, R25, 0x2, R14 ;  /* 0x0000000219187825 */ /* 0x004fca00078e020e */
[----:B------:R0:W-:Y:S04]  /*144f0*/  STL.64 [R1+0x220], R24 ;  /* 0x0002201801007387 */ /* 0x0001e80000100a00 */
[----:B0-----:R-:W2:Y:S02]  /*14500*/  LDL.LU R24, [R1+0x1998] ;  /* 0x0019980001187983 */ /* 0x001ea40000300800 */
        /* <DEDUP_REMOVED lines=22> */
[----:B------:R3:W-:Y:S02]  /*14670*/  STL.64 [R1+0x2c0], R24 ;  /* 0x0002c01801007387 */ /* 0x0007e40000100a00 */
[----:B---3--:R-:W-:-:S04]  /*14680*/  IMAD.WIDE R24, R22, 0x2, R14 ;  /* 0x0000000216187825 */ /* 0x008fc800078e020e */
[--C-:B----4-:R-:W-:Y:S01]  /*14690*/  IMAD.WIDE R22, R23, 0x2, R14.reuse ;  /* 0x0000000217167825 */ /* 0x110fe200078e020e */
[----:B------:R0:W-:Y:S04]  /*146a0*/  STL.64 [R1+0x2d0], R24 ;  /* 0x0002d01801007387 */ /* 0x0001e80000100a00 */
[----:B------:R1:W-:Y:S01]  /*146b0*/  STL.64 [R1+0x2e8], R22 ;  /* 0x0002e81601007387 */ /* 0x0003e20000100a00 */
[----:B0-----:R-:W-:-:S04]  /*146c0*/  IMAD.WIDE R24, R20, 0x2, R14 ;  /* 0x0000000214187825 */ /* 0x001fc800078e020e */
[--C-:B-1----:R-:W-:Y:S01]  /*146d0*/  IMAD.WIDE R22, R21, 0x2, R14.reuse ;  /* 0x0000000215167825 */ /* 0x102fe200078e020e */
        /* <DEDUP_REMOVED lines=8> */
[--C-:B------:R-:W-:Y:S01]  /*14760*/  IMAD.WIDE R12, R9, 0x2, R14.reuse ;  /* 0x00000002090c7825 */ /* 0x100fe200078e020e */
[----:B------:R-:W-:Y:S04]  /*14770*/  STL.64 [R1+0x350], R22 ;  /* 0x0003501601007387 */ /* 0x000fe80000100a00 */
[----:B------:R1:W-:Y:S01]  /*14780*/  STL.64 [R1+0x360], R16 ;  /* 0x0003601001007387 */ /* 0x0003e20000100a00 */
[----:B0-----:R-:W-:-:S04]  /*14790*/  IMAD.WIDE R20, R8, 0x2, R14 ;  /* 0x0000000208147825 */ /* 0x001fc800078e020e */
[--C-:B------:R-:W-:Y:S01]  /*147a0*/  IMAD.WIDE R8, R11, 0x2, R14.reuse ;  /* 0x000000020b087825 */ /* 0x100fe200078e020e */
[----:B------:R-:W-:Y:S03]  /*147b0*/  STL.64 [R1+0x378], R20 ;  /* 0x0003781401007387 */ /* 0x000fe60000100a00 */
[--C-:B-1----:R-:W-:Y:S01]  /*147c0*/  IMAD.WIDE R16, R10, 0x2, R14.reuse ;  /* 0x000000020a107825 */ /* 0x102fe200078e020e */
[----:B------:R0:W-:Y:S03]  /*147d0*/  STL.64 [R1+0x388], R12 ;  /* 0x0003880c01007387 */ /* 0x0001e60000100a00 */
[--C-:B------:R-:W-:Y:S01]  /*147e0*/  IMAD.WIDE R10, R19, 0x2, R14.reuse ;  /* 0x00000002130a7825 */ /* 0x100fe200078e020e */
        /* <DEDUP_REMOVED lines=562> */
[----:B------:R-:W-:Y:S03]  /*16b10*/  STL.64 [R1+0x1288], R10 ;  /* 0x0012880a01007387 */ /* 0x000fe60000100a00 */
[--C-:B--2---:R-:W-:Y:S01]  /*16b20*/  IMAD.WIDE R2, R4, 0x2, R14.reuse ;  /* 0x0000000204027825 */ /* 0x104fe200078e020e */
[----:B------:R-:W2:Y:S04]  /*16b30*/  LDL R5, [R1+0x268] ;  /* 0x0002680001057983 */ /* 0x000ea80000100800 */
[----:B------:R-:W-:Y:S04]  /*16b40*/  STL.64 [R1+0x1298], R8 ;  /* 0x0012980801007387 */ /* 0x000fe80000100a00 */
[----:B------:R-:W3:Y:S04]  /*16b50*/  LDL R4, [R1+0x244] ;  /* 0x0002440001047983 */ /* 0x000ee80000100800 */
[----:B------:R-:W-:Y:S04]  /*16b60*/  STL.64 [R1+0x12a8], R2 ;  /* 0x0012a80201007387 */ /* 0x000fe80000100a00 */
[----:B---3--:R0:W-:Y:S04]  /*16b70*/  STL [R1+0x18cc], R4 ;  /* 0x0018cc0401007387 */ /* 0x0081e80000100800 */
[----:B0-----:R-:W3:Y:S04]  /*16b80*/  LDL R4, [R1+0x26c] ;  /* 0x00026c0001047983 */ /* 0x001ee80000100800 */
[----:B--2---:R0:W-:Y:S04]  /*16b90*/  STL [R1+0x18d0], R5 ;  /* 0x0018d00501007387 */ /* 0x0041e80000100800 */
[----:B0-----:R-:W2:Y:S04]  /*16ba0*/  LDL R5, [R1+0x290] ;  /* 0x0002900001057983 */ /* 0x001ea80000100800 */
[----:B---3--:R0:W-:Y:S04]  /*16bb0*/  STL [R1+0x18d4], R4 ;  /* 0x0018d40401007387 */ /* 0x0081e80000100800 */
[----:B0-----:R-:W3:Y:S04]  /*16bc0*/  LDL R4, [R1+0x294] ;  /* 0x0002940001047983 */ /* 0x001ee80000100800 */
[----:B--2---:R-:W-:Y:S04]  /*16bd0*/  STL [R1+0x18d8], R5 ;  /* 0x0018d80501007387 */ /* 0x004fe80000100800 */
[----:B------:R-:W2:Y:S04]  /*16be0*/  LDL R25, [R1+0x1f0] ;  /* 0x0001f00001197983 */ /* 0x000ea80000100800 */
[----:B------:R-:W4:Y:S04]  /*16bf0*/  LDL R24, [R1+0x1f4] ;  /* 0x0001f40001187983 */ /* 0x000f280000100800 */
[----:B--2---:R0:W-:Y:S04]  /*16c00*/  STL [R1+0x18b8], R25 ;  /* 0x0018b81901007387 */ /* 0x0041e80000100800 */
[----:B0-----:R-:W2:Y:S04]  /*16c10*/  LDL R25, [R1+0x218] ;  /* 0x0002180001197983 */ /* 0x001ea80000100800 */
[----:B----4-:R0:W-:Y:S04]  /*16c20*/  STL [R1+0x18bc], R24 ;  /* 0x0018bc1801007387 */ /* 0x0101e80000100800 */
[----:B0-----:R-:W4:Y:S01]  /*16c30*/  LDL R24, [R1+0x21c] ;  /* 0x00021c0001187983 */ /* 0x001f220000100800 */
[----:B---3--:R-:W-:-:S03]  /*16c40*/  IMAD.WIDE R4, R4, 0x2, R14 ;  /* 0x0000000204047825 */ /* 0x008fc600078e020e */
[----:B--2---:R0:W-:Y:S04]  /*16c50*/  STL [R1+0x18c0], R25 ;  /* 0x0018c01901007387 */ /* 0x0041e80000100800 */
[----:B0-----:R-:W2:Y:S04]  /*16c60*/  LDL R25, [R1+0x240] ;  /* 0x0002400001197983 */ /* 0x001ea80000100800 */
[----:B----4-:R-:W-:Y:S04]  /*16c70*/  STL [R1+0x18c4], R24 ;  /* 0x0018c41801007387 */ /* 0x010fe80000100800 */
[----:B------:R-:W3:Y:S04]  /*16c80*/  LDL R22, [R1+0x1cc] ;  /* 0x0001cc0001167983 */ /* 0x000ee80000100800 */
[----:B------:R-:W4:Y:S04]  /*16c90*/  LDL R23, [R1+0x1c8] ;  /* 0x0001c80001177983 */ /* 0x000f280000100800 */
[----:B------:R-:W2:Y:S04]  /*16ca0*/  LDL R20, [R1+0x194] ;  /* 0x0001940001147983 */ /* 0x000ea80000100800 */
        /* <DEDUP_REMOVED lines=27> */
[----:B0-----:R-:W2:Y:S01]  /*16e60*/  LDL.LU R4, [R1+0x18cc] ;  /* 0x0018cc0001047983 */ /* 0x001ea20000300800 */
[----:B------:R-:W-:-:S04]  /*16e70*/  IMAD.WIDE R24, R25, 0x2, R14 ;  /* 0x0000000219187825 */ /* 0x000fc800078e020e */
[----:B--2---:R-:W-:-:S05]  /*16e80*/  IMAD.WIDE R4, R4, 0x2, R14 ;  /* 0x0000000204047825 */ /* 0x004fca00078e020e */
[----:B------:R0:W-:Y:S04]  /*16e90*/  STL.64 [R1+0x12f8], R4 ;  /* 0x0012f80401007387 */ /* 0x0001e80000100a00 */
[----:B0-----:R-:W2:Y:S04]  /*16ea0*/  LDL.LU R5, [R1+0x18c8] ;  /* 0x0018c80001057983 */ /* 0x001ea80000300800 */
        /* <DEDUP_REMOVED lines=17> */
[----:B0-----:R-:W2:Y:S04]  /*16fc0*/  LDL.LU.64 R24, [R1+0x18b0] ;  /* 0x0018b00001187983 */ /* 0x001ea80000300a00 */
[----:B------:R0:W-:Y:S02]  /*16fd0*/  STL.64 [R1+0x1368], R22 ;  /* 0x0013681601007387 */ /* 0x0001e40000100a00 */
[----:B0-----:R-:W-:-:S04]  /*16fe0*/  IMAD.WIDE R22, R20, 0x2, R14 ;  /* 0x0000000214167825 */ /* 0x001fc800078e020e */
[--C-:B------:R-:W-:Y:S01]  /*16ff0*/  IMAD.WIDE R20, R21, 0x2, R14.reuse ;  /* 0x0000000215147825 */ /* 0x100fe200078e020e */
[----:B------:R0:W-:Y:S04]  /*17000*/  STL.64 [R1+0x1378], R22 ;  /* 0x0013781601007387 */ /* 0x0001e80000100a00 */
[----:B0-----:R-:W3:Y:S04]  /*17010*/  LDL.LU.64 R22, [R1+0x18a8] ;  /* 0x0018a80001167983 */ /* 0x001ee80000300a00 */
[----:B------:R0:W-:Y:S02]  /*17020*/  STL.64 [R1+0x1388], R20 ;  /* 0x0013881401007387 */ /* 0x0001e40000100a00 */
[----:B0-----:R-:W-:-:S04]  /*17030*/  IMAD.WIDE R20, R16, 0x2, R14 ;  /* 0x0000000210147825 */ /* 0x001fc800078e020e */
[--C-:B------:R-:W-:Y:S01]  /*17040*/  IMAD.WIDE R16, R17, 0x2, R14.reuse ;  /* 0x0000000211107825 */ /* 0x100fe200078e020e */
[----:B------:R0:W-:Y:S04]  /*17050*/  STL.64 [R1+0x1398], R20 ;  /* 0x0013981401007387 */ /* 0x0001e80000100a00 */
[----:B0-----:R-:W4:Y:S04]  /*17060*/  LDL.LU.64 R20, [R1+0x18a0] ;  /* 0x0018a00001147983 */ /* 0x001f280000300a00 */
[----:B------:R0:W-:Y:S02]  /*17070*/  STL.64 [R1+0x13a8], R16 ;  /* 0x0013a81001007387 */ /* 0x0001e40000100a00 */
[----:B0-----:R-:W-:-:S04]  /*17080*/  IMAD.WIDE R16, R12, 0x2, R14 ;  /* 0x000000020c107825 */ /* 0x001fc800078e020e */
[--C-:B------:R-:W-:Y:S01]  /*17090*/  IMAD.WIDE R12, R13, 0x2, R14.reuse ;  /* 0x000000020d0c7825 */ /* 0x100fe200078e020e */
[----:B------:R0:W-:Y:S04]  /*170a0*/  STL.64 [R1+0x13b8], R16 ;  /* 0x0013b81001007387 */ /* 0x0001e80000100a00 */
[----:B0-----:R-:W2:Y:S04]  /*170b0*/  LDL.LU.64 R16, [R1+0x1898] ;  /* 0x0018980001107983 */ /* 0x001ea80000300a00 */
        /* <DEDUP_REMOVED lines=21> */
[----:B0-----:R-:W-:-:S05]  /*17210*/  IMAD.WIDE R2, R6, 0x2, R14 ;  /* 0x0000000206027825 */ /* 0x001fca00078e020e */
[----:B------:R0:W-:Y:S02]  /*17220*/  STL.64 [R1+0x1458], R2 ;  /* 0x0014580201007387 */ /* 0x0001e40000100a00 */
[----:B0-----:R-:W-:-:S04]  /*17230*/  IMAD.WIDE R2, R28, 0x2, R14 ;  /* 0x000000021c027825 */ /* 0x001fc800078e020e */
[--C-:B------:R-:W-:Y:S01]  /*17240*/  IMAD.WIDE R28, R29, 0x2, R14.reuse ;  /* 0x000000021d1c7825 */ /* 0x100fe200078e020e */
[----:B------:R0:W-:Y:S04]  /*17250*/  STL.64 [R1+0x1468], R2 ;  /* 0x0014680201007387 */ /* 0x0001e80000100a00 */
[----:B0-----:R-:W2:Y:S04]  /*17260*/  LDL.LU R3, [R1+0x1870] ;  /* 0x0018700001037983 */ /* 0x001ea80000300800 */
[----:B------:R0:W-:Y:S02]  /*17270*/  STL.64 [R1+0x1478], R28 ;  /* 0x0014781c01007387 */ /* 0x0001e40000100a00 */
[----:B0-----:R-:W-:-:S05]  /*17280*/  IMAD.WIDE R28, R27, 0x2, R14 ;  /* 0x000000021b1c7825 */ /* 0x001fca00078e020e */
[----:B------:R0:W-:Y:S04]  /*17290*/  STL.64 [R1+0x1488], R28 ;  /* 0x0014881c01007387 */ /* 0x0001e80000100a00 */
[----:B0-----:R-:W3:Y:S01]  /*172a0*/  LDL.LU.64 R28, [R1+0x1868] ;  /* 0x00186800011c7983 */ /* 0x001ee20000300a00 */
[----:B--2---:R-:W-:-:S05]  /*172b0*/  IMAD.WIDE R2, R3, 0x2, R14 ;  /* 0x0000000203027825 */ /* 0x004fca00078e020e */
[----:B------:R3:W-:Y:S02]  /*172c0*/  STL.64 [R1+0x1498], R2 ;  /* 0x0014980201007387 */ /* 0x0007e40000100a00 */
[----:B---3--:R-:W-:-:S05]  /*172d0*/  IMAD.WIDE R2, R29, 0x2, R14 ;  /* 0x000000021d027825 */ /* 0x008fca00078e020e */
[----:B------:R0:W-:Y:S04]  /*172e0*/  STL.64 [R1+0x14a8], R2 ;  /* 0x0014a80201007387 */ /* 0x0001e80000100a00 */
[----:B0-----:R-:W2:Y:S01]  /*172f0*/  LDL.LU R2, [R1+0x1860] ;  /* 0x0018600001027983 */ /* 0x001ea20000300800 */
[----:B------:R-:W-:-:S04]  /*17300*/  IMAD.WIDE R26, R26, 0x2, R14 ;  /* 0x000000021a1a7825 */ /* 0x000fc800078e020e */
[----:B--2---:R-:W-:-:S05]  /*17310*/  IMAD.WIDE R2, R2, 0x2, R14 ;  /* 0x0000000202027825 */ /* 0x004fca00078e020e */
[----:B------:R0:W-:Y:S04]  /*17320*/  STL.64 [R1+0x14b8], R2 ;  /* 0x0014b80201007387 */ /* 0x0001e80000100a00 */
[----:B0-----:R-:W2:Y:S04]  /*17330*/  LDL.LU.64 R2, [R1+0x1858] ;  /* 0x0018580001027983 */ /* 0x001ea80000300a00 */
[----:B------:R0:W-:Y:S02]  /*17340*/  STL.64 [R1+0x14c8], R26 ;  /* 0x0014c81a01007387 */ /* 0x0001e40000100a00 */
[----:B0-----:R-:W-:-:S05]  /*17350*/  IMAD.WIDE R26, R28, 0x2, R14 ;  /* 0x000000021c1a7825 */ /* 0x001fca00078e020e */
[----:B------:R0:W-:Y:S02]  /*17360*/  STL.64 [R1+0x14d8], R26 ;  /* 0x0014d81a01007387 */ /* 0x0001e40000100a00 */
[----:B0-----:R-:W-:-:S04]  /*17370*/  IMAD.WIDE R26, R4, 0x2, R14 ;  /* 0x00000002041a7825 */ /* 0x001fc800078e020e */
[----:B------:R-:W-:Y:S01]  /*17380*/  IMAD.WIDE R14, R0, 0x2, R14 ;  /* 0x00000002000e7825 */ /* 0x000fe200078e020e */
[----:B------:R2:W-:Y:S04]  /*17390*/  STL.64 [R1+0x14f8], R26 ;  /* 0x0014f81a01007387 */ /* 0x0005e80000100a00 */
[----:B------:R0:W-:Y:S01]  /*173a0*/  STL.64 [R1+0x14e8], R14 ;  /* 0x0014e80e01007387 */ /* 0x0001e20000100a00 */
[----:B--2---:R-:W-:-:S04]  /*173b0*/  IMAD.WIDE R26, R24, 0x2, R2 ;  /* 0x00000002181a7825 */ /* 0x004fc800078e0202 */
[--C-:B0-----:R-:W-:Y:S01]  /*173c0*/  IMAD.WIDE R14, R5, 0x2, R2.reuse ;  /* 0x00000002050e7825 */ /* 0x101fe200078e0202 */
[----:B------:R0:W-:Y:S03]  /*173d0*/  STL.64 [R1+0x28], R26 ;  /* 0x0000281a01007387 */ /* 0x0001e60000100a00 */
[--C-:B------:R-:W-:Y:S01]  /*173e0*/  IMAD.WIDE R4, R17, 0x2, R2.reuse ;  /* 0x0000000211047825 */ /* 0x100fe200078e0202 */
[----:B------:R1:W-:Y:S04]  /*173f0*/  STL.64 [R1+0x20], R14 ;  /* 0x0000200e01007387 */ /* 0x0003e80000100a00 */
[----:B------:R2:W-:Y:S01]  /*17400*/  STL.64 [R1+0x18], R4 ;  /* 0x0000180401007387 */ /* 0x0005e20000100a00 */
[----:B0-----:R-:W-:-:S04]  /*17410*/  IMAD.WIDE R26, R18, 0x2, R2 ;  /* 0x00000002121a7825 */ /* 0x001fc800078e0202 */
[--C-:B-1----:R-:W-:Y:S01]  /*17420*/  IMAD.WIDE R14, R19, 0x2, R2.reuse ;  /* 0x00000002130e7825 */ /* 0x102fe200078e0202 */
[----:B------:R0:W-:Y:S03]  /*17430*/  STL.64 [R1+0x10], R26 ;  /* 0x0000101a01007387 */ /* 0x0001e60000100a00 */
[--C-:B--2---:R-:W-:Y:S01]  /*17440*/  IMAD.WIDE R4, R7, 0x2, R2.reuse ;  /* 0x0000000207047825 */ /* 0x104fe200078e0202 */
[----:B------:R-:W-:Y:S03]  /*17450*/  STL.64 [R1+0x8], R14 ;  /* 0x0000080e01007387 */ /* 0x000fe60000100a00 */
[----:B0-----:R-:W-:-:S05]  /*17460*/  IMAD.WIDE R26, R10, 0x2, R2 ;  /* 0x000000020a1a7825 */ /* 0x001fca00078e0202 */
[----:B------:R-:W-:Y:S01]  /*17470*/  STL.64 [R1+0x1800], R26 ;  /* 0x0018001a01007387 */ /* 0x000fe20000100a00 */
[----:B------:R-:W-:-:S03]  /*17480*/  IMAD.WIDE R6, R8, 0x2, R2 ;  /* 0x0000000208067825 */ /* 0x000fc600078e0202 */
[----:B------:R0:W-:Y:S01]  /*17490*/  STL.64 [R1], R4 ;  /* 0x0000000401007387 */ /* 0x0001e20000100a00 */
[----:B------:R-:W-:-:S04]  /*174a0*/  IMAD.WIDE R8, R9, 0x2, R2 ;  /* 0x0000000209087825 */ /* 0x000fc800078e0202 */
[----:B0-----:R-:W-:-:S04]  /*174b0*/  IMAD.WIDE R4, R11, 0x2, R2 ;  /* 0x000000020b047825 */ /* 0x001fc800078e0202 */
[--C-:B------:R-:W-:Y:S01]  /*174c0*/  IMAD.WIDE R10, R12, 0x2, R2.reuse ;  /* 0x000000020c0a7825 */ /* 0x100fe200078e0202 */
[----:B------:R-:W-:Y:S03]  /*174d0*/  STL.64 [R1+0x17f8], R4 ;  /* 0x0017f80401007387 */ /* 0x000fe60000100a00 */
[--C-:B------:R-:W-:Y:S01]  /*174e0*/  IMAD.WIDE R12, R13, 0x2, R2.reuse ;  /* 0x000000020d0c7825 */ /* 0x100fe200078e0202 */
[----:B------:R0:W-:Y:S04]  /*174f0*/  STL.64 [R1+0x1808], R6 ;  /* 0x0018080601007387 */ /* 0x0001e80000100a00 */
[----:B------:R-:W-:Y:S01]  /*17500*/  STL.64 [R1+0x17f0], R8 ;  /* 0x0017f00801007387 */ /* 0x000fe20000100a00 */
[----:B----4-:R-:W-:-:S03]  /*17510*/  IMAD.WIDE R14, R20, 0x2, R2 ;  /* 0x00000002140e7825 */ /* 0x010fc600078e0202 */
[----:B0-----:R-:W2:Y:S04]  /*17520*/  LDL.LU R6, [R1+0x430] ;  /* 0x0004300001067983 */ /* 0x001ea80000300800 */
[----:B------:R-:W-:Y:S01]  /*17530*/  STL.64 [R1+0x1810], R10 ;  /* 0x0018100a01007387 */ /* 0x000fe20000100a00 */
[----:B------:R-:W-:-:S03]  /*17540*/  IMAD.WIDE R16, R16, 0x2, R2 ;  /* 0x0000000210107825 */ /* 0x000fc600078e0202 */
[----:B------:R-:W3:Y:S04]  /*17550*/  LDL.LU R7, [R1+0x3a8] ;  /* 0x0003a80001077983 */ /* 0x000ee80000300800 */
[----:B------:R0:W-:Y:S01]  /*17560*/  STL.64 [R1+0x1818], R12 ;  /* 0x0018180c01007387 */ /* 0x0001e20000100a00 */
[----:B------:R-:W-:-:S03]  /*17570*/  IMAD.WIDE R18, R21, 0x2, R2 ;  /* 0x0000000215127825 */ /* 0x000fc600078e0202 */
[----:B0-----:R-:W4:Y:S04]  /*17580*/  LDL.LU R12, [R1+0x424] ;  /* 0x00042400010c7983 */ /* 0x001f280000300800 */
[----:B------:R-:W3:Y:S04]  /*17590*/  LDL.LU R26, [R1+0x448] ;  /* 0x00044800011a7983 */ /* 0x000ee80000300800 */
[----:B------:R-:W3:Y:S04]  /*175a0*/  LDL.LU R27, [R1+0x44c] ;  /* 0x00044c00011b7983 */ /* 0x000ee80000300800 */
[----:B------:R-:W-:Y:S04]  /*175b0*/  STL.64 [R1+0x1820], R14 ;  /* 0x0018200e01007387 */ /* 0x000fe80000100a00 */
[----:B------:R-:W3:Y:S04]  /*175c0*/  LDL.LU R4, [R1+0x458] ;  /* 0x0004580001047983 */ /* 0x000ee80000300800 */
[----:B------:R-:W3:Y:S04]  /*175d0*/  LDL.LU R5, [R1+0x394] ;  /* 0x0003940001057983 */ /* 0x000ee80000300800 */
[----:B------:R0:W-:Y:S04]  /*175e0*/  STL.64 [R1+0x1828], R16 ;  /* 0x0018281001007387 */ /* 0x0001e80000100a00 */
[----:B0-----:R-:W3:Y:S04]  /*175f0*/  LDL.LU R16, [R1+0x434] ;  /* 0x0004340001107983 */ /* 0x001ee80000300800 */
[----:B------:R-:W3:Y:S04]  /*17600*/  LDL.LU R17, [R1+0x390] ;  /* 0x0003900001117983 */ /* 0x000ee80000300800 */
[----:B------:R-:W3:Y:S04]  /*17610*/  LDL.LU R13, [R1+0x45c] ;  /* 0x00045c00010d7983 */ /* 0x000ee80000300800 */
[----:B------:R-:W3:Y:S04]  /*17620*/  LDL.LU R14, [R1+0x470] ;  /* 0x00047000010e7983 */ /* 0x000ee80000300800 */
[----:B------:R-:W3:Y:S04]  /*17630*/  LDL.LU R10, [R1+0x384] ;  /* 0x00038400010a7983 */ /* 0x000ee80000300800 */
[----:B------:R0:W-:Y:S04]  /*17640*/  STL.64 [R1+0x1830], R18 ;  /* 0x0018301201007387 */ /* 0x0001e80000100a00 */
[----:B0-----:R-:W3:Y:S04]  /*17650*/  LDL.LU R19, [R1+0x3ac] ;  /* 0x0003ac0001137983 */ /* 0x001ee80000300800 */
[----:B------:R-:W3:Y:S04]  /*17660*/  LDL.LU R15, [R1+0x380] ;  /* 0x00038000010f7983 */ /* 0x000ee80000300800 */
[----:B------:R-:W3:Y:S01]  /*17670*/  LDL.LU R8, [R1+0x474] ;  /* 0x0004740001087983 */ /* 0x000ee20000300800 */
[----:B------:R-:W-:-:S05]  /*17680*/  IMAD.WIDE R20, R22, 0x2, R2 ;  /* 0x0000000216147825 */ /* 0x000fca00078e0202 */
[----:B------:R2:W-:Y:S01]  /*17690*/  STL.64 [R1+0x1838], R20 ;  /* 0x0018381401007387 */ /* 0x0005e20000100a00 */
[----:B------:R-:W-:-:S03]  /*176a0*/  IMAD.WIDE R22, R23, 0x2, R2 ;  /* 0x0000000217167825 */ /* 0x000fc600078e0202 */
[----:B------:R-:W3:Y:S01]  /*176b0*/  LDL.LU R9, [R1+0x480] ;  /* 0x0004800001097983 */ /* 0x000ee20000300800 */
[----:B------:R-:W-:-:S03]  /*176c0*/  IMAD.WIDE R24, R25, 0x2, R2 ;  /* 0x0000000219187825 */ /* 0x000fc600078e0202 */
[----:B------:R4:W-:Y:S04]  /*176d0*/  STL.64 [R1+0x1840], R22 ;  /* 0x0018401601007387 */ /* 0x0009e80000100a00 */
[----:B------:R-:W3:Y:S04]  /*176e0*/  LDL.LU R11, [R1+0x484] ;  /* 0x00048400010b7983 */ /* 0x000ee80000300800 */
[----:B------:R-:W-:Y:S01]  /*176f0*/  STL.64 [R1+0x1848], R24 ;  /* 0x0018481801007387 */ /* 0x000fe20000100a00 */
[----:B--2---:R-:W-:-:S04]  /*17700*/  IMAD.WIDE R20, R6, 0x2, R2 ;  /* 0x0000000206147825 */ /* 0x004fc800078e0202 */
[--C-:B----4-:R-:W-:Y:S02]  /*17710*/  IMAD.WIDE R22, R12, 0x2, R2.reuse ;  /* 0x000000020c167825 */ /* 0x110fe400078e0202 */
[----:B------:R-:W2:Y:S04]  /*17720*/  LDL.LU R12, [R1+0x498] ;  /* 0x00049800010c7983 */ /* 0x000ea80000300800 */
[----:B------:R-:W-:Y:S04]  /*17730*/  STL.64 [R1+0x100], R22 ;  /* 0x0001001601007387 */ /* 0x000fe80000100a00 */
[----:B------:R-:W4:Y:S04]  /*17740*/  LDL.LU R6, [R1+0x36c] ;  /* 0x00036c0001067983 */ /* 0x000f280000300800 */
[----:B------:R3:W-:Y:S02]  /*17750*/  STL.64 [R1+0x110], R20 ;  /* 0x0001101401007387 */ /* 0x0007e40000100a00 */
[----:B---3--:R-:W-:-:S02]  /*17760*/  IMAD.WIDE R20, R7, 0x2, R2 ;  /* 0x0000000207147825 */ /* 0x008fc400078e0202 */
[----:B------:R-:W3:Y:S02]  /*17770*/  LDL.LU R7, [R1+0x368] ;  /* 0x0003680001077983 */ /* 0x000ee40000300800 */
[----:B------:R-:W-:-:S05]  /*17780*/  IMAD.WIDE R18, R19, 0x2, R2 ;  /* 0x0000000213127825 */ /* 0x000fca00078e0202 */
[----:B------:R0:W-:Y:S04]  /*17790*/  STL.64 [R1+0x128], R18 ;  /* 0x0001281201007387 */ /* 0x0001e80000100a00 */
[----:B------:R1:W-:Y:S01]  /*177a0*/  STL.64 [R1+0x138], R20 ;  /* 0x0001381401007387 */ /* 0x0003e20000100a00 */
[----:B0-----:R-:W-:-:S04]  /*177b0*/  IMAD.WIDE R18, R16, 0x2, R2 ;  /* 0x0000000210127825 */ /* 0x001fc800078e0202 */
[--C-:B-1----:R-:W-:Y:S02]  /*177c0*/  IMAD.WIDE R20, R26, 0x2, R2.reuse ;  /* 0x000000021a147825 */ /* 0x102fe400078e0202 */
[----:B------:R-:W3:Y:S04]  /*177d0*/  LDL.LU R26, [R1+0x49c] ;  /* 0x00049c00011a7983 */ /* 0x000ee80000300800 */
[----:B------:R0:W-:Y:S04]  /*177e0*/  STL.64 [R1+0x150], R18 ;  /* 0x0001501201007387 */ /* 0x0001e80000100a00 */
[----:B------:R1:W-:Y:S01]  /*177f0*/  STL.64 [R1+0x160], R20 ;  /* 0x0001601401007387 */ /* 0x0003e20000100a00 */
[----:B0-----:R-:W-:-:S03]  /*17800*/  IMAD.WIDE R18, R27, 0x2, R2 ;  /* 0x000000021b127825 */ /* 0x001fc600078e0202 */
[----:B------:R-:W3:Y:S01]  /*17810*/  LDL.LU R27, [R1+0x4a8] ;  /* 0x0004a800011b7983 */ /* 0x000ee20000300800 */
[----:B-1----:R-:W-:-:S03]  /*17820*/  IMAD.WIDE R20, R4, 0x2, R2 ;  /* 0x0000000204147825 */ /* 0x002fc600078e0202 */
[----:B------:R0:W-:Y:S04]  /*17830*/  STL.64 [R1+0x178], R18 ;  /* 0x0001781201007387 */ /* 0x0001e80000100a00 */
[----:B------:R-:W3:Y:S01]  /*17840*/  LDL.LU R4, [R1+0x35c] ;  /* 0x00035c0001047983 */ /* 0x000ee20000300800 */
[----:B------:R-:W-:-:S03]  /*17850*/  IMAD.WIDE R16, R17, 0x2, R2 ;  /* 0x0000000211107825 */ /* 0x000fc600078e0202 */
[----:B------:R-:W-:Y:S01]  /*17860*/  STL.64 [R1+0x188], R20 ;  /* 0x0001881401007387 */ /* 0x000fe20000100a00 */
[----:B0-----:R-:W-:-:S03]  /*17870*/  IMAD.WIDE R18, R5, 0x2, R2 ;  /* 0x0000000205127825 */ /* 0x001fc600078e0202 */
[----:B------:R-:W3:Y:S04]  /*17880*/  LDL.LU R5, [R1+0x358] ;  /* 0x0003580001057983 */ /* 0x000ee80000300800 */
[----:B------:R0:W-:Y:S02]  /*17890*/  STL.64 [R1+0x1a0], R18 ;  /* 0x0001a01201007387 */ /* 0x0001e40000100a00 */
[--C-:B0-----:R-:W-:Y:S02]  /*178a0*/  IMAD.WIDE R18, R13, 0x2, R2.reuse ;  /* 0x000000020d127825 */ /* 0x101fe400078e0202 */
[----:B------:R-:W3:Y:S04]  /*178b0*/  LDL.LU R13, [R1+0x4ac] ;  /* 0x0004ac00010d7983 */ /* 0x000ee80000300800 */
[----:B------:R0:W-:Y:S04]  /*178c0*/  STL.64 [R1+0x1b0], R16 ;  /* 0x0001b01001007387 */ /* 0x0001e80000100a00 */
[----:B------:R1:W-:Y:S01]  /*178d0*/  STL.64 [R1+0x1c0], R18 ;  /* 0x0001c01201007387 */ /* 0x0003e20000100a00 */
[----:B0-----:R-:W-:-:S04]  /*178e0*/  IMAD.WIDE R16, R14, 0x2, R2 ;  /* 0x000000020e107825 */ /* 0x001fc800078e0202 */
[--C-:B-1----:R-:W-:Y:S02]  /*178f0*/  IMAD.WIDE R18, R10, 0x2, R2.reuse ;  /* 0x000000020a127825 */ /* 0x102fe400078e0202 */
[----:B------:R-:W3:Y:S04]  /*17900*/  LDL.LU R10, [R1+0x4c0] ;  /* 0x0004c000010a7983 */ /* 0x000ee80000300800 */
[----:B------:R0:W-:Y:S04]  /*17910*/  STL.64 [R1+0x1d8], R16 ;  /* 0x0001d81001007387 */ /* 0x0001e80000100a00 */
[----:B------:R-:W-:Y:S04]  /*17920*/  STL.64 [R1+0x1e8], R18 ;  /* 0x0001e81201007387 */ /* 0x000fe80000100a00 */
[----:B------:R-:W3:Y:S01]  /*17930*/  LDL.LU R20, [R1+0x4c4] ;  /* 0x0004c40001147983 */ /* 0x000ee20000300800 */
[----:B0-----:R-:W-:-:S04]  /*17940*/  IMAD.WIDE R16, R15, 0x2, R2 ;  /* 0x000000020f107825 */ /* 0x001fc800078e0202 */
[--C-:B------:R-:W-:Y:S01]  /*17950*/  IMAD.WIDE R14, R8, 0x2, R2.reuse ;  /* 0x00000002080e7825 */ /* 0x100fe200078e0202 */
[----:B------:R-:W-:Y:S04]  /*17960*/  STL.64 [R1+0x200], R16 ;  /* 0x0002001001007387 */ /* 0x000fe80000100a00 */
[----:B------:R-:W3:Y:S04]  /*17970*/  LDL.LU R21, [R1+0x4d0] ;  /* 0x0004d00001157983 */ /* 0x000ee80000300800 */
[----:B------:R0:W-:Y:S04]  /*17980*/  STL.64 [R1+0x210], R14 ;  /* 0x0002100e01007387 */ /* 0x0001e80000100a00 */
[----:B------:R-:W3:Y:S01]  /*17990*/  LDL.LU R8, [R1+0x344] ;  /* 0x0003440001087983 */ /* 0x000ee20000300800 */
[----:B0-----:R-:W-:-:S03]  /*179a0*/  IMAD.WIDE R14, R9, 0x2, R2 ;  /* 0x00000002090e7825 */ /* 0x001fc600078e0202 */
[----:B------:R-:W3:Y:S04]  /*179b0*/  LDL.LU R9, [R1+0x340] ;  /* 0x0003400001097983 */ /* 0x000ee80000300800 */
[----:B------:R0:W-:Y:S01]  /*179c0*/  STL.64 [R1+0x228], R14 ;  /* 0x0002280e01007387 */ /* 0x0001e20000100a00 */
[----:B------:R-:W-:-:S03]  /*179d0*/  IMAD.WIDE R16, R11, 0x2, R2 ;  /* 0x000000020b107825 */ /* 0x000fc600078e0202 */
[----:B------:R-:W3:Y:S04]  /*179e0*/  LDL.LU R18, [R1+0x4d4] ;  /* 0x0004d40001127983 */ /* 0x000ee80000300800 */
[----:B0-----:R-:W3:Y:S04]  /*179f0*/  LDL.LU R15, [R1+0x4e0] ;  /* 0x0004e000010f7983 */ /* 0x001ee80000300800 */
[----:B------:R4:W-:Y:S04]  /*17a00*/  STL.64 [R1+0x238], R16 ;  /* 0x0002381001007387 */ /* 0x0009e80000100a00 */
[----:B------:R-:W3:Y:S04]  /*17a10*/  LDL.LU R11, [R1+0x4e4] ;  /* 0x0004e400010b7983 */ /* 0x000ee80000300800 */
[----:B------:R-:W3:Y:S01]  /*17a20*/  LDL.LU R19, [R1+0x4ec] ;  /* 0x0004ec0001137983 */ /* 0x000ee20000300800 */
[----:B--2---:R-:W-:-:S05]  /*17a30*/  IMAD.WIDE R22, R12, 0x2, R2 ;  /* 0x000000020c167825 */ /* 0x004fca00078e0202 */
[----:B------:R3:W-:Y:S01]  /*17a40*/  STL.64 [R1+0x250], R22 ;  /* 0x0002501601007387 */ /* 0x0007e20000100a00 */
[----:B----4-:R-:W-:-:S03]  /*17a50*/  IMAD.WIDE R16, R6, 0x2, R2 ;  /* 0x0000000206107825 */ /* 0x010fc600078e0202 */
[----:B------:R-:W2:Y:S04]  /*17a60*/  LDL.LU R6, [R1+0x4f8] ;  /* 0x0004f80001067983 */ /* 0x000ea80000300800 */
[----:B------:R0:W-:Y:S01]  /*17a70*/  STL.64 [R1+0x260], R16 ;  /* 0x0002601001007387 */ /* 0x0001e20000100a00 */
[----:B---3--:R-:W-:-:S03]  /*17a80*/  IMAD.WIDE R22, R7, 0x2, R2 ;  /* 0x0000000207167825 */ /* 0x008fc600078e0202 */
[----:B0-----:R-:W3:Y:S04]  /*17a90*/  LDL.LU R16, [R1+0x4fc] ;  /* 0x0004fc0001107983 */ /* 0x001ee80000300800 */
[----:B------:R-:W4:Y:S04]  /*17aa0*/  LDL.LU R7, [R1+0x50c] ;  /* 0x00050c0001077983 */ /* 0x000f280000300800 */
[----:B------:R0:W-:Y:S01]  /*17ab0*/  STL.64 [R1+0x278], R22 ;  /* 0x0002781601007387 */ /* 0x0001e20000100a00 */
[----:B------:R-:W-:-:S03]  /*17ac0*/  IMAD.WIDE R24, R26, 0x2, R2 ;  /* 0x000000021a187825 */ /* 0x000fc600078e0202 */
[----:B------:R-:W4:Y:S04]  /*17ad0*/  LDL.LU R26, [R1+0x510] ;  /* 0x00051000011a7983 */ /* 0x000f280000300800 */
[----:B------:R1:W-:Y:S01]  /*17ae0*/  STL.64 [R1+0x288], R24 ;  /* 0x0002881801007387 */ /* 0x0003e20000100a00 */
[----:B0-----:R-:W-:-:S03]  /*17af0*/  IMAD.WIDE R22, R27, 0x2, R2 ;  /* 0x000000021b167825 */ /* 0x001fc600078e0202 */
[----:B------:R-:W4:Y:S01]  /*17b00*/  LDL.LU R27, [R1+0x514] ;  /* 0x00051400011b7983 */ /* 0x000f220000300800 */
[----:B-1----:R-:W-:-:S03]  /*17b10*/  IMAD.WIDE R24, R4, 0x2, R2 ;  /* 0x0000000204187825 */ /* 0x002fc600078e0202 */
[----:B------:R0:W-:Y:S04]  /*17b20*/  STL.64 [R1+0x2a0], R22 ;  /* 0x0002a01601007387 */ /* 0x0001e80000100a00 */
[----:B------:R-:W4:Y:S04]  /*17b30*/  LDL.LU R4, [R1+0x520] ;  /* 0x0005200001047983 */ /* 0x000f280000300800 */
[----:B------:R-:W-:Y:S01]  /*17b40*/  STL.64 [R1+0x2b0], R24 ;  /* 0x0002b01801007387 */ /* 0x000fe20000100a00 */
[----:B0-----:R-:W-:-:S03]  /*17b50*/  IMAD.WIDE R22, R5, 0x2, R2 ;  /* 0x0000000205167825 */ /* 0x001fc600078e0202 */
[----:B------:R-:W4:Y:S04]  /*17b60*/  LDL.LU R17, [R1+0x524] ;  /* 0x0005240001117983 */ /* 0x000f280000300800 */
[----:B------:R-:W4:Y:S04]  /*17b70*/  LDL.LU R5, [R1+0x530] ;  /* 0x0005300001057983 */ /* 0x000f280000300800 */
[----:B------:R0:W-:Y:S04]  /*17b80*/  STL.64 [R1+0x2c8], R22 ;  /* 0x0002c81601007387 */ /* 0x0001e80000100a00 */
[----:B------:R-:W4:Y:S01]  /*17b90*/  LDL.LU R14, [R1+0x534] ;  /* 0x00053400010e7983 */ /* 0x000f220000300800 */
[----:B0-----:R-:W-:-:S03]  /*17ba0*/  IMAD.WIDE R22, R13, 0x2, R2 ;  /* 0x000000020d167825 */ /* 0x001fc600078e0202 */
[----:B------:R-:W4:Y:S04]  /*17bb0*/  LDL.LU R13, [R1+0x540] ;  /* 0x00054000010d7983 */ /* 0x000f280000300800 */
[----:B------:R0:W-:Y:S04]  /*17bc0*/  STL.64 [R1+0x2d8], R22 ;  /* 0x0002d81601007387 */ /* 0x0001e80000100a00 */
[----:B------:R-:W4:Y:S01]  /*17bd0*/  LDL.LU R12, [R1+0x544] ;  /* 0x00054400010c7983 */ /* 0x000f220000300800 */
[----:B0-----:R-:W-:-:S03]  /*17be0*/  IMAD.WIDE R22, R10, 0x2, R2 ;  /* 0x000000020a167825 */ /* 0x001fc600078e0202 */
[----:B------:R-:W4:Y:S04]  /*17bf0*/  LDL.LU R10, [R1+0x550] ;  /* 0x00055000010a7983 */ /* 0x000f280000300800 */
[----:B------:R0:W-:Y:S01]  /*17c00*/  STL.64 [R1+0x2f0], R22 ;  /* 0x0002f01601007387 */ /* 0x0001e20000100a00 */
[----:B------:R-:W-:-:S05]  /*17c10*/  IMAD.WIDE R24, R20, 0x2, R2 ;  /* 0x0000000214187825 */ /* 0x000fca00078e0202 */
[----:B------:R-:W-:Y:S01]  /*17c20*/  STL.64 [R1+0x308], R24 ;  /* 0x0003081801007387 */ /* 0x000fe20000100a00 */
[----:B------:R-:W-:-:S04]  /*17c30*/  IMAD.WIDE R20, R21, 0x2, R2 ;  /* 0x0000000215147825 */ /* 0x000fc800078e0202 */
[--C-:B0-----:R-:W-:Y:S02]  /*17c40*/  IMAD.WIDE R22, R8, 0x2, R2.reuse ;  /* 0x0000000208167825 */ /* 0x101fe400078e0202 */
[----:B------:R-:W4:Y:S04]  /*17c50*/  LDL.LU R8, [R1+0x554] ;  /* 0x0005540001087983 */ /* 0x000f280000300800 */
[----:B------:R0:W-:Y:S04]  /*17c60*/  STL.64 [R1+0x318], R20 ;  /* 0x0003181401007387 */ /* 0x0001e80000100a00 */
[----:B------:R1:W-:Y:S01]  /*17c70*/  STL.64 [R1+0x330], R22 ;  /* 0x0003301601007387 */ /* 0x0003e20000100a00 */
[----:B0-----:R-:W-:-:S03]  /*17c80*/  IMAD.WIDE R20, R9, 0x2, R2 ;  /* 0x0000000209147825 */ /* 0x001fc600078e0202 */
[----:B------:R-:W4:Y:S01]  /*17c90*/  LDL.LU R9, [R1+0x560] ;  /* 0x0005600001097983 */ /* 0x000f220000300800 */
[----:B------:R-:W-:-:S03]  /*17ca0*/  IMAD.WIDE R24, R18, 0x2, R2 ;  /* 0x0000000212187825 */ /* 0x000fc600078e0202 */
[----:B------:R0:W-:Y:S01]  /*17cb0*/  STL.64 [R1+0x340], R20 ;  /* 0x0003401401007387 */ /* 0x0001e20000100a00 */
[----:B-1----:R-:W-:-:S03]  /*17cc0*/  IMAD.WIDE R22, R15, 0x2, R2 ;  /* 0x000000020f167825 */ /* 0x002fc600078e0202 */
[----:B------:R-:W-:Y:S04]  /*17cd0*/  STL.64 [R1+0x358], R24 ;  /* 0x0003581801007387 */ /* 0x000fe80000100a00 */
[----:B------:R-:W4:Y:S01]  /*17ce0*/  LDL.LU R15, [R1+0x564] ;  /* 0x00056400010f7983 */ /* 0x000f220000300800 */
[----:B0-----:R-:W-:-:S03]  /*17cf0*/  IMAD.WIDE R20, R11, 0x2, R2 ;  /* 0x000000020b147825 */ /* 0x001fc600078e0202 */
[----:B------:R-:W-:Y:S04]  /*17d00*/  STL.64 [R1+0x368], R22 ;  /* 0x0003681601007387 */ /* 0x000fe80000100a00 */
[----:B------:R-:W4:Y:S04]  /*17d10*/  LDL.LU R11, [R1+0x570] ;  /* 0x00057000010b7983 */ /* 0x000f280000300800 */
[----:B------:R0:W-:Y:S02]  /*17d20*/  STL.64 [R1+0x380], R20 ;  /* 0x0003801401007387 */ /* 0x0001e40000100a00 */
[----:B0-----:R-:W-:-:S04]  /*17d30*/  IMAD.WIDE R20, R19, 0x2, R2 ;  /* 0x0000000213147825 */ /* 0x001fc800078e0202 */
[--C-:B--2---:R-:W-:Y:S02]  /*17d40*/  IMAD.WIDE R18, R6, 0x2, R2.reuse ;  /* 0x0000000206127825 */ /* 0x104fe400078e0202 */
[----:B------:R-:W2:Y:S04]  /*17d50*/  LDL.LU R6, [R1+0x574] ;  /* 0x0005740001067983 */ /* 0x000ea80000300800 */
[----:B------:R3:W-:Y:S04]  /*17d60*/  STL.64 [R1+0x390], R20 ;  /* 0x0003901401007387 */ /* 0x0007e80000100a00 */
[----:B------:R4:W-:Y:S01]  /*17d70*/  STL.64 [R1+0x3a8], R18 ;  /* 0x0003a81201007387 */ /* 0x0009e20000100a00 */
[----:B---3--:R-:W-:-:S04]  /*17d80*/  IMAD.WIDE R20, R16, 0x2, R2 ;  /* 0x0000000210147825 */ /* 0x008fc800078e0202 */
[--C-:B----4-:R-:W-:Y:S02]  /*17d90*/  IMAD.WIDE R18, R7, 0x2, R2.reuse ;  /* 0x0000000207127825 */ /* 0x110fe400078e0202 */
[----:B------:R-:W3:Y:S04]  /*17da0*/  LDL.LU R7, [R1+0x580] ;  /* 0x0005800001077983 */ /* 0x000ee80000300800 */
[----:B------:R0:W-:Y:S04]  /*17db0*/  STL.64 [R1+0x3b8], R20 ;  /* 0x0003b81401007387 */ /* 0x0001e80000100a00 */
[----:B------:R1:W-:Y:S01]  /*17dc0*/  STL.64 [R1+0x3d0], R18 ;  /* 0x0003d01201007387 */ /* 0x0003e20000100a00 */
[----:B0-----:R-:W-:-:S03]  /*17dd0*/  IMAD.WIDE R20, R26, 0x2, R2 ;  /* 0x000000021a147825 */ /* 0x001fc600078e0202 */
[----:B------:R-:W4:Y:S04]  /*17de0*/  LDL.LU R26, [R1+0x584] ;  /* 0x00058400011a7983 */ /* 0x000f280000300800 */
[----:B------:R0:W-:Y:S01]  /*17df0*/  STL.64 [R1+0x3e0], R20 ;  /* 0x0003e01401007387 */ /* 0x0001e20000100a00 */
[----:B-1----:R-:W-:-:S03]  /*17e00*/  IMAD.WIDE R18, R27, 0x2, R2 ;  /* 0x000000021b127825 */ /* 0x002fc600078e0202 */
[----:B------:R-:W4:Y:S04]  /*17e10*/  LDL.LU R27, [R1+0x590] ;  /* 0x00059000011b7983 */ /* 0x000f280000300800 */
[----:B------:R1:W-:Y:S01]  /*17e20*/  STL.64 [R1+0x3f8], R18 ;  /* 0x0003f81201007387 */ /* 0x0003e20000100a00 */
[----:B0-----:R-:W-:-:S03]  /*17e30*/  IMAD.WIDE R20, R4, 0x2, R2 ;  /* 0x0000000204147825 */ /* 0x001fc600078e0202 */
[----:B------:R-:W4:Y:S04]  /*17e40*/  LDL.LU R4, [R1+0x594] ;  /* 0x0005940001047983 */ /* 0x000f280000300800 */
[----:B------:R-:W-:Y:S01]  /*17e50*/  STL.64 [R1+0x408], R20 ;  /* 0x0004081401007387 */ /* 0x000fe20000100a00 */
[----:B-1----:R-:W-:-:S04]  /*17e60*/  IMAD.WIDE R18, R17, 0x2, R2 ;  /* 0x0000000211127825 */ /* 0x002fc800078e0202 */
[--C-:B------:R-:W-:Y:S02]  /*17e70*/  IMAD.WIDE R16, R5, 0x2, R2.reuse ;  /* 0x0000000205107825 */ /* 0x100fe400078e0202 */
[----:B------:R-:W4:Y:S04]  /*17e80*/  LDL.LU R5, [R1+0x5a0] ;  /* 0x0005a00001057983 */ /* 0x000f280000300800 */
[----:B------:R0:W-:Y:S04]  /*17e90*/  STL.64 [R1+0x420], R18 ;  /* 0x0004201201007387 */ /* 0x0001e80000100a00 */
[----:B------:R1:W-:Y:S01]  /*17ea0*/  STL.64 [R1+0x430], R16 ;  /* 0x0004301001007387 */ /* 0x0003e20000100a00 */
[----:B0-----:R-:W-:-:S04]  /*17eb0*/  IMAD.WIDE R18, R14, 0x2, R2 ;  /* 0x000000020e127825 */ /* 0x001fc800078e0202 */
[--C-:B-1----:R-:W-:Y:S02]  /*17ec0*/  IMAD.WIDE R16, R13, 0x2, R2.reuse ;  /* 0x000000020d107825 */ /* 0x102fe400078e0202 */
[----:B------:R-:W4:Y:S04]  /*17ed0*/  LDL.LU R13, [R1+0x5a4] ;  /* 0x0005a400010d7983 */ /* 0x000f280000300800 */
[----:B------:R0:W-:Y:S04]  /*17ee0*/  STL.64 [R1+0x448], R18 ;  /* 0x0004481201007387 */ /* 0x0001e80000100a00 */
[----:B------:R1:W-:Y:S04]  /*17ef0*/  STL.64 [R1+0x458], R16 ;  /* 0x0004581001007387 */ /* 0x0003e80000100a00 */
[----:B------:R-:W4:Y:S01]  /*17f00*/  LDL.LU R20, [R1+0x5b0] ;  /* 0x0005b00001147983 */ /* 0x000f220000300800 */
[----:B0-----:R-:W-:-:S04]  /*17f10*/  IMAD.WIDE R18, R12, 0x2, R2 ;  /* 0x000000020c127825 */ /* 0x001fc800078e0202 */
[--C-:B-1----:R-:W-:Y:S01]  /*17f20*/  IMAD.WIDE R16, R10, 0x2, R2.reuse ;  /* 0x000000020a107825 */ /* 0x102fe200078e0202 */
[----:B------:R0:W-:Y:S04]  /*17f30*/  STL.64 [R1+0x470], R18 ;  /* 0x0004701201007387 */ /* 0x0001e80000100a00 */
[----:B------:R-:W4:Y:S04]  /*17f40*/  LDL.LU R21, [R1+0x5b4] ;  /* 0x0005b40001157983 */ /* 0x000f280000300800 */
[----:B------:R-:W-:Y:S04]  /*17f50*/  STL.64 [R1+0x480], R16 ;  /* 0x0004801001007387 */ /* 0x000fe80000100a00 */
[----:B------:R-:W4:Y:S01]  /*17f60*/  LDL.LU R10, [R1+0x5c0] ;  /* 0x0005c000010a7983 */ /* 0x000f220000300800 */
[----:B0-----:R-:W-:-:S03]  /*17f70*/  IMAD.WIDE R18, R8, 0x2, R2 ;  /* 0x0000000208127825 */ /* 0x001fc600078e0202 */
[----:B------:R-:W4:Y:S04]  /*17f80*/  LDL.LU R8, [R1+0x5c4] ;  /* 0x0005c40001087983 */ /* 0x000f280000300800 */
[----:B------:R0:W-:Y:S04]  /*17f90*/  STL.64 [R1+0x498], R18 ;  /* 0x0004981201007387 */ /* 0x0001e80000100a00 */
[----:B0-----:R-:W4:Y:S01]  /*17fa0*/  LDL.LU R18, [R1+0x5d0] ;  /* 0x0005d00001127983 */ /* 0x001f220000300800 */
[----:B------:R-:W-:-:S03]  /*17fb0*/  IMAD.WIDE R16, R9, 0x2, R2 ;  /* 0x0000000209107825 */ /* 0x000fc600078e0202 */
[----:B------:R-:W4:Y:S04]  /*17fc0*/  LDL.LU R12, [R1+0x5d4] ;  /* 0x0005d400010c7983 */ /* 0x000f280000300800 */
[----:B------:R0:W-:Y:S04]  /*17fd0*/  STL.64 [R1+0x4a8], R16 ;  /* 0x0004a81001007387 */ /* 0x0001e80000100a00 */
[----:B------:R-:W4:Y:S04]  /*17fe0*/  LDL.LU R9, [R1+0x5e0] ;  /* 0x0005e00001097983 */ /* 0x000f280000300800 */
[----:B------:R-:W4:Y:S01]  /*17ff0*/  LDL.LU R19, [R1+0x5e4] ;  /* 0x0005e40001137983 */ /* 0x000f220000300800 */
[----:B0-----:R-:W-:-:S04]  /*18000*/  IMAD.WIDE R16, R15, 0x2, R2 ;  /* 0x000000020f107825 */ /* 0x001fc800078e0202 */
[--C-:B------:R-:W-:Y:S01]  /*18010*/  IMAD.WIDE R14, R11, 0x2, R2.reuse ;  /* 0x000000020b0e7825 */ /* 0x100fe200078e0202 */
[----:B------:R0:W-:Y:S04]  /*18020*/  STL.64 [R1+0x4c0], R16 ;  /* 0x0004c01001007387 */ /* 0x0001e80000100a00 */
[----:B------:R-:W4:Y:S04]  /*18030*/  LDL.LU R11, [R1+0x5f0] ;  /* 0x0005f000010b7983 */ /* 0x000f280000300800 */
[----:B------:R2:W-:Y:S04]  /*18040*/  STL.64 [R1+0x4d0], R14 ;  /* 0x0004d00e01007387 */ /* 0x0005e80000100a00 */
[----:B0-----:R-:W4:Y:S01]  /*18050*/  LDL.LU R16, [R1+0x5f4] ;  /* 0x0005f40001107983 */ /* 0x001f220000300800 */
[----:B--2---:R-:W-:-:S03]  /*18060*/  IMAD.WIDE R14, R6, 0x2, R2 ;  /* 0x00000002060e7825 */ /* 0x004fc600078e0202 */
[----:B------:R-:W2:Y:S04]  /*18070*/  LDL.LU R6, [R1+0x600] ;  /* 0x0006000001067983 */ /* 0x000ea80000300800 */
[----:B------:R4:W-:Y:S01]  /*18080*/  STL.64 [R1+0x4e0], R14 ;  /* 0x0004e00e01007387 */ /* 0x0009e20000100a00 */
[----:B---3--:R-:W-:-:S03]  /*18090*/  IMAD.WIDE R22, R7, 0x2, R2 ;  /* 0x0000000207167825 */ /* 0x008fc600078e0202 */
[----:B------:R-:W3:Y:S04]  /*180a0*/  LDL.LU R7, [R1+0x608] ;  /* 0x0006080001077983 */ /* 0x000ee80000300800 */
[----:B------:R0:W-:Y:S01]  /*180b0*/  STL.64 [R1+0x4f8], R22 ;  /* 0x0004f81601007387 */ /* 0x0001e20000100a00 */
[----:B----4-:R-:W-:-:S03]  /*180c0*/  IMAD.WIDE R14, R26, 0x2, R2 ;  /* 0x000000021a0e7825 */ /* 0x010fc600078e0202 */
[----:B------:R-:W4:Y:S04]  /*180d0*/  LDL.LU R26, [R1+0x614] ;  /* 0x00061400011a7983 */ /* 0x000f280000300800 */
[----:B------:R1:W-:Y:S01]  /*180e0*/  STL.64 [R1+0x510], R14 ;  /* 0x0005100e01007387 */ /* 0x0003e20000100a00 */
[----:B0-----:R-:W-:-:S03]  /*180f0*/  IMAD.WIDE R22, R27, 0x2, R2 ;  /* 0x000000021b167825 */ /* 0x001fc600078e0202 */
[----:B------:R-:W4:Y:S04]  /*18100*/  LDL.LU R27, [R1+0x618] ;  /* 0x00061800011b7983 */ /* 0x000f280000300800 */
[----:B------:R0:W-:Y:S04]  /*18110*/  STL.64 [R1+0x520], R22 ;  /* 0x0005201601007387 */ /* 0x0001e80000100a00 */
[----:B------:R-:W4:Y:S01]  /*18120*/  LDL.LU R17, [R1+0x61c] ;  /* 0x00061c0001117983 */ /* 0x000f220000300800 */
[----:B-1----:R-:W-:-:S03]  /*18130*/  IMAD.WIDE R14, R4, 0x2, R2 ;  /* 0x00000002040e7825 */ /* 0x002fc600078e0202 */
[----:B------:R-:W4:Y:S04]  /*18140*/  LDL.LU R4, [R1+0x620] ;  /* 0x0006200001047983 */ /* 0x000f280000300800 */
[----:B------:R1:W-:Y:S01]  /*18150*/  STL.64 [R1+0x530], R14 ;  /* 0x0005300e01007387 */ /* 0x0003e20000100a00 */
[----:B0-----:R-:W-:-:S03]  /*18160*/  IMAD.WIDE R22, R5, 0x2, R2 ;  /* 0x0000000205167825 */ /* 0x001fc600078e0202 */
[----:B-1----:R-:W4:Y:S04]  /*18170*/  LDL.LU R14, [R1+0x624] ;  /* 0x00062400010e7983 */ /* 0x002f280000300800 */
[----:B------:R-:W4:Y:S04]  /*18180*/  LDL.LU R5, [R1+0x628] ;  /* 0x0006280001057983 */ /* 0x000f280000300800 */
[----:B------:R0:W-:Y:S04]  /*18190*/  STL.64 [R1+0x540], R22 ;  /* 0x0005401601007387 */ /* 0x0001e80000100a00 */
[----:B------:R-:W4:Y:S01]  /*181a0*/  LDL.LU R15, [R1+0x62c] ;  /* 0x00062c00010f7983 */ /* 0x000f220000300800 */
[----:B0-----:R-:W-:-:S03]  /*181b0*/  IMAD.WIDE R22, R13, 0x2, R2 ;  /* 0x000000020d167825 */ /* 0x001fc600078e0202 */
[----:B------:R-:W4:Y:S01]  /*181c0*/  LDL.LU R13, [R1+0x630] ;  /* 0x00063000010d7983 */ /* 0x000f220000300800 */
[----:B------:R-:W-:-:S03]  /*181d0*/  IMAD.WIDE R24, R20, 0x2, R2 ;  /* 0x0000000214187825 */ /* 0x000fc600078e0202 */
[----:B------:R0:W-:Y:S04]  /*181e0*/  STL.64 [R1+0x550], R22 ;  /* 0x0005501601007387 */ /* 0x0001e80000100a00 */
[----:B------:R-:W-:Y:S01]  /*181f0*/  STL.64 [R1+0x560], R24 ;  /* 0x0005601801007387 */ /* 0x000fe20000100a00 */
[----:B------:R-:W-:-:S04]  /*18200*/  IMAD.WIDE R20, R21, 0x2, R2 ;  /* 0x0000000215147825 */ /* 0x000fc800078e0202 */
[--C-:B0-----:R-:W-:Y:S02]  /*18210*/  IMAD.WIDE R22, R10, 0x2, R2.reuse ;  /* 0x000000020a167825 */ /* 0x101fe400078e0202 */
[----:B------:R-:W4:Y:S04]  /*18220*/  LDL.LU R10, [R1+0x634] ;  /* 0x00063400010a7983 */ /* 0x000f280000300800 */
[----:B------:R0:W-:Y:S04]  /*18230*/  STL.64 [R1+0x570], R20 ;  /* 0x0005701401007387 */ /* 0x0001e80000100a00 */
[----:B------:R1:W-:Y:S01]  /*18240*/  STL.64 [R1+0x580], R22 ;  /* 0x0005801601007387 */ /* 0x0003e20000100a00 */
[----:B0-----:R-:W-:-:S03]  /*18250*/  IMAD.WIDE R20, R8, 0x2, R2 ;  /* 0x0000000208147825 */ /* 0x001fc600078e0202 */
[----:B------:R-:W4:Y:S04]  /*18260*/  LDL.LU R8, [R1+0x638] ;  /* 0x0006380001087983 */ /* 0x000f280000300800 */
[----:B------:R0:W-:Y:S01]  /*18270*/  STL.64 [R1+0x590], R20 ;  /* 0x0005901401007387 */ /* 0x0001e20000100a00 */
[----:B------:R-:W-:-:S04]  /*18280*/  IMAD.WIDE R24, R18, 0x2, R2 ;  /* 0x0000000212187825 */ /* 0x000fc800078e0202 */
[--C-:B-1----:R-:W-:Y:S01]  /*18290*/  IMAD.WIDE R22, R12, 0x2, R2.reuse ;  /* 0x000000020c167825 */ /* 0x102fe200078e0202 */
[----:B------:R-:W-:Y:S04]  /*182a0*/  STL.64 [R1+0x5a0], R24 ;  /* 0x0005a01801007387 */ /* 0x000fe80000100a00 */
[----:B------:R-:W4:Y:S01]  /*182b0*/  LDL.LU R12, [R1+0x63c] ;  /* 0x00063c00010c7983 */ /* 0x000f220000300800 */
[----:B0-----:R-:W-:-:S03]  /*182c0*/  IMAD.WIDE R20, R9, 0x2, R2 ;  /* 0x0000000209147825 */ /* 0x001fc600078e0202 */
[----:B------:R-:W-:Y:S04]  /*182d0*/  STL.64 [R1+0x5b0], R22 ;  /* 0x0005b01601007387 */ /* 0x000fe80000100a00 */
[----:B------:R-:W4:Y:S01]  /*182e0*/  LDL.LU R9, [R1+0x640] ;  /* 0x0006400001097983 */ /* 0x000f220000300800 */
[----:B------:R-:W-:-:S03]  /*182f0*/  IMAD.WIDE R18, R19, 0x2, R2 ;  /* 0x0000000213127825 */ /* 0x000fc600078e0202 */
[----:B------:R0:W-:Y:S02]  /*18300*/  STL.64 [R1+0x5c0], R20 ;  /* 0x0005c01401007387 */ /* 0x0001e40000100a00 */
[--C-:B0-----:R-:W-:Y:S02]  /*18310*/  IMAD.WIDE R20, R11, 0x2, R2.reuse ;  /* 0x000000020b147825 */ /* 0x101fe400078e0202 */
[----:B------:R-:W4:Y:S04]  /*18320*/  LDL.LU R11, [R1+0x644] ;  /* 0x00064400010b7983 */ /* 0x000f280000300800 */
[----:B------:R0:W-:Y:S04]  /*18330*/  STL.64 [R1+0x5d0], R18 ;  /* 0x0005d01201007387 */ /* 0x0001e80000100a00 */
[----:B------:R2:W-:Y:S01]  /*18340*/  STL.64 [R1+0x5e0], R20 ;  /* 0x0005e01401007387 */ /* 0x0005e20000100a00 */
[----:B0-----:R-:W-:-:S04]  /*18350*/  IMAD.WIDE R18, R16, 0x2, R2 ;  /* 0x0000000210127825 */ /* 0x001fc800078e0202 */
[--C-:B--2---:R-:W-:Y:S02]  /*18360*/  IMAD.WIDE R20, R6, 0x2, R2.reuse ;  /* 0x0000000206147825 */ /* 0x104fe400078e0202 */
[----:B------:R-:W2:Y:S04]  /*18370*/  LDL.LU R6, [R1+0x648] ;  /* 0x0006480001067983 */ /* 0x000ea80000300800 */
[----:B------:R3:W-:Y:S04]  /*18380*/  STL.64 [R1+0x5f0], R18 ;  /* 0x0005f01201007387 */ /* 0x0007e80000100a00 */
[----:B------:R4:W-:Y:S01]  /*18390*/  STL.64 [R1+0x600], R20 ;  /* 0x0006001401007387 */ /* 0x0009e20000100a00 */
[----:B---3--:R-:W-:-:S03]  /*183a0*/  IMAD.WIDE R18, R7, 0x2, R2 ;  /* 0x0000000207127825 */ /* 0x008fc600078e0202 */
[----:B------:R-:W3:Y:S04]  /*183b0*/  LDL.LU R7, [R1+0x64c] ;  /* 0x00064c0001077983 */ /* 0x000ee80000300800 */
[----:B------:R0:W-:Y:S01]  /*183c0*/  STL.64 [R1+0x608], R18 ;  /* 0x0006081201007387 */ /* 0x0001e20000100a00 */
[----:B----4-:R-:W-:-:S03]  /*183d0*/  IMAD.WIDE R20, R26, 0x2, R2 ;  /* 0x000000021a147825 */ /* 0x010fc600078e0202 */
[----:B------:R-:W4:Y:S04]  /*183e0*/  LDL.LU R26, [R1+0x650] ;  /* 0x00065000011a7983 */ /* 0x000f280000300800 */
[----:B------:R-:W-:Y:S01]  /*183f0*/  STL.64 [R1+0x678], R20 ;  /* 0x0006781401007387 */ /* 0x000fe20000100a00 */
[----:B0-----:R-:W-:-:S03]  /*18400*/  IMAD.WIDE R18, R27, 0x2, R2 ;  /* 0x000000021b127825 */ /* 0x001fc600078e0202 */
[----:B------:R-:W4:Y:S04]  /*18410*/  LDL.LU R27, [R1+0x654] ;  /* 0x00065400011b7983 */ /* 0x000f280000300800 */
[----:B------:R0:W-:Y:S01]  /*18420*/  STL.64 [R1+0xa90], R18 ;  /* 0x000a901201007387 */ /* 0x0001e20000100a00 */
[----:B------:R-:W-:-:S04]  /*18430*/  IMAD.WIDE R16, R17, 0x2, R2 ;  /* 0x0000000211107825 */ /* 0x000fc800078e0202 */
[--C-:B0-----:R-:W-:Y:S02]  /*18440*/  IMAD.WIDE R18, R4, 0x2, R2.reuse ;  /* 0x0000000204127825 */ /* 0x101fe400078e0202 */
[----:B------:R-:W4:Y:S04]  /*18450*/  LDL.LU R4, [R1+0x658] ;  /* 0x0006580001047983 */ /* 0x000f280000300800 */
[----:B------:R0:W-:Y:S04]  /*18460*/  STL.64 [R1+0xaa0], R16 ;  /* 0x000aa01001007387 */ /* 0x0001e80000100a00 */
[----:B------:R1:W-:Y:S01]  /*18470*/  STL.64 [R1+0xab0], R18 ;  /* 0x000ab01201007387 */ /* 0x0003e20000100a00 */
[----:B0-----:R-:W-:-:S04]  /*18480*/  IMAD.WIDE R16, R14, 0x2, R2 ;  /* 0x000000020e107825 */ /* 0x001fc800078e0202 */
[--C-:B-1----:R-:W-:Y:S02]  /*18490*/  IMAD.WIDE R18, R5, 0x2, R2.reuse ;  /* 0x0000000205127825 */ /* 0x102fe400078e0202 */
[----:B------:R-:W4:Y:S04]  /*184a0*/  LDL.LU R5, [R1+0x65c] ;  /* 0x00065c0001057983 */ /* 0x000f280000300800 */
[----:B------:R0:W-:Y:S04]  /*184b0*/  STL.64 [R1+0xac0], R16 ;  /* 0x000ac01001007387 */ /* 0x0001e80000100a00 */
[----:B------:R-:W-:Y:S04]  /*184c0*/  STL.64 [R1+0xad0], R18 ;  /* 0x000ad01201007387 */ /* 0x000fe80000100a00 */
[----:B------:R-:W4:Y:S01]  /*184d0*/  LDL.LU R20, [R1+0x660] ;  /* 0x0006600001147983 */ /* 0x000f220000300800 */
[----:B0-----:R-:W-:-:S04]  /*184e0*/  IMAD.WIDE R16, R15, 0x2, R2 ;  /* 0x000000020f107825 */ /* 0x001fc800078e0202 */
[--C-:B------:R-:W-:Y:S01]  /*184f0*/  IMAD.WIDE R14, R13, 0x2, R2.reuse ;  /* 0x000000020d0e7825 */ /* 0x100fe200078e0202 */
[----:B------:R-:W-:Y:S04]  /*18500*/  STL.64 [R1+0xae0], R16 ;  /* 0x000ae01001007387 */ /* 0x000fe80000100a00 */
[----:B------:R-:W4:Y:S04]  /*18510*/  LDL.LU R21, [R1+0x664] ;  /* 0x0006640001157983 */ /* 0x000f280000300800 */
[----:B------:R0:W-:Y:S04]  /*18520*/  STL.64 [R1+0xaf0], R14 ;  /* 0x000af00e01007387 */ /* 0x0001e80000100a00 */
[----:B------:R-:W4:Y:S01]  /*18530*/  LDL.LU R13, [R1+0x668] ;  /* 0x00066800010d7983 */ /* 0x000f220000300800 */
[----:B0-----:R-:W-:-:S03]  /*18540*/  IMAD.WIDE R14, R10, 0x2, R2 ;  /* 0x000000020a0e7825 */ /* 0x001fc600078e0202 */
[----:B------:R-:W4:Y:S04]  /*18550*/  LDL.LU R10, [R1+0x66c] ;  /* 0x00066c00010a7983 */ /* 0x000f280000300800 */
[----:B------:R0:W-:Y:S04]  /*18560*/  STL.64 [R1+0xb00], R14 ;  /* 0x000b000e01007387 */ /* 0x0001e80000100a00 */
[----:B------:R-:W4:Y:S01]  /*18570*/  LDL.LU R18, [R1+0x680] ;  /* 0x0006800001127983 */ /* 0x000f220000300800 */
[----:B------:R-:W-:-:S03]  /*18580*/  IMAD.WIDE R16, R8, 0x2, R2 ;  /* 0x0000000208107825 */ /* 0x000fc600078e0202 */
[----:B0-----:R-:W4:Y:S04]  /*18590*/  LDL.LU R15, [R1+0x684] ;  /* 0x00068400010f7983 */ /* 0x001f280000300800 */
[----:B------:R0:W-:Y:S04]  /*185a0*/  STL.64 [R1+0xb10], R16 ;  /* 0x000b101001007387 */ /* 0x0001e80000100a00 */
[----:B------:R-:W4:Y:S04]  /*185b0*/  LDL.LU R8, [R1+0x688] ;  /* 0x0006880001087983 */ /* 0x000f280000300800 */
[----:B------:R-:W4:Y:S01]  /*185c0*/  LDL.LU R19, [R1+0x68c] ;  /* 0x00068c0001137983 */ /* 0x000f220000300800 */
[----:B------:R-:W-:-:S05]  /*185d0*/  IMAD.WIDE R22, R12, 0x2, R2 ;  /* 0x000000020c167825 */ /* 0x000fca00078e0202 */
[----:B------:R1:W-:Y:S01]  /*185e0*/  STL.64 [R1+0xb20], R22 ;  /* 0x000b201601007387 */ /* 0x0003e20000100a00 */
[----:B0-----:R-:W-:-:S03]  /*185f0*/  IMAD.WIDE R16, R9, 0x2, R2 ;  /* 0x0000000209107825 */ /* 0x001fc600078e0202 */
[----:B------:R-:W4:Y:S04]  /*18600*/  LDL.LU R9, [R1+0x690] ;  /* 0x0006900001097983 */ /* 0x000f280000300800 */
[----:B------:R0:W-:Y:S01]  /*18610*/  STL.64 [R1+0xb30], R16 ;  /* 0x000b301001007387 */ /* 0x0001e20000100a00 */
[----:B-1----:R-:W-:-:S03]  /*18620*/  IMAD.WIDE R22, R11, 0x2, R2 ;  /* 0x000000020b167825 */ /* 0x002fc600078e0202 */
[----:B0-----:R-:W4:Y:S04]  /*18630*/  LDL.LU R16, [R1+0x694] ;  /* 0x0006940001107983 */ /* 0x001f280000300800 */
[----:B------:R-:W4:Y:S04]  /*18640*/  LDL.LU R11, [R1+0x698] ;  /* 0x00069800010b7983 */ /* 0x000f280000300800 */
[----:B------:R3:W-:Y:S01]  /*18650*/  STL.64 [R1+0xb40], R22 ;  /* 0x000b401601007387 */ /* 0x0007e20000100a00 */
        /* <DEDUP_REMOVED lines=8> */
[----:B------:R-:W-:Y:S04]  /*186e0*/  STL.64 [R1+0xb70], R24 ;  /* 0x000b701801007387 */ /* 0x000fe80000100a00 */
[----:B------:R-:W4:Y:S01]  /*186f0*/  LDL.LU R17, [R1+0x6a8] ;  /* 0x0006a80001117983 */ /* 0x000f220000300800 */
[----:B0-----:R-:W-:-:S03]  /*18700*/  IMAD.WIDE R22, R27, 0x2, R2 ;  /* 0x000000021b167825 */ /* 0x001fc600078e0202 */
        /* <DEDUP_REMOVED lines=46> */
[----:B------:R-:W-:Y:S01]  /*189f0*/  STL.64 [R1+0xc80], R20 ;  /* 0x000c801401007387 */ /* 0x000fe20000100a00 */
        /* <DEDUP_REMOVED lines=15> */
[----:B------:R1:W-:Y:S04]  /*18af0*/  STL.64 [R1+0xce0], R16 ;  /* 0x000ce01001007387 */ /* 0x0003e80000100a00 */
[----:B------:R-:W4:Y:S01]  /*18b00*/  LDL.LU R5, [R1+0x6f4] ;  /* 0x0006f40001057983 */ /* 0x000f220000300800 */
[----:B0-----:R-:W-:-:S03]  /*18b10*/  IMAD.WIDE R18, R13, 0x2, R2 ;  /* 0x000000020d127825 */ /* 0x001fc600078e0202 */
[----:B------:R-:W4:Y:S04]  /*18b20*/  LDL.LU R13, [R1+0x6f8] ;  /* 0x0006f800010d7983 */ /* 0x000f280000300800 */
[----:B------:R0:W-:Y:S01]  /*18b30*/  STL.64 [R1+0xcf0], R18 ;  /* 0x000cf01201007387 */ /* 0x0001e20000100a00 */
[----:B-1----:R-:W-:-:S03]  /*18b40*/  IMAD.WIDE R16, R10, 0x2, R2 ;  /* 0x000000020a107825 */ /* 0x002fc600078e0202 */
[----:B0-----:R-:W4:Y:S04]  /*18b50*/  LDL.LU R18, [R1+0x6fc] ;  /* 0x0006fc0001127983 */ /* 0x001f280000300800 */
        /* <DEDUP_REMOVED lines=10> */
[----:B-1----:R-:W-:-:S03]  /*18c00*/  IMAD.WIDE R14, R9, 0x2, R2 ;  /* 0x00000002090e7825 */ /* 0x002fc600078e0202 */
[----:B------:R-:W4:Y:S04]  /*18c10*/  LDL.LU R9, [R1+0x714] ;  /* 0x0007140001097983 */ /* 0x000f280000300800 */
[----:B------:R2:W-:Y:S01]  /*18c20*/  STL.64 [R1+0xd30], R14 ;  /* 0x000d300e01007387 */ /* 0x0005e20000100a00 */
[----:B------:R-:W-:-:S03]  /*18c30*/  IMAD.WIDE R22, R11, 0x2, R2 ;  /* 0x000000020b167825 */ /* 0x000fc600078e0202 */
[----:B------:R-:W4:Y:S04]  /*18c40*/  LDL.LU R11, [R1+0x718] ;  /* 0x00071800010b7983 */ /* 0x000f280000300800 */
[----:B------:R3:W-:Y:S01]  /*18c50*/  STL.64 [R1+0xd40], R22 ;  /* 0x000d401601007387 */ /* 0x0007e20000100a00 */
[----:B--2---:R-:W-:-:S03]  /*18c60*/  IMAD.WIDE R14, R6, 0x2, R2 ;  /* 0x00000002060e7825 */ /* 0x004fc600078e0202 */
[----:B------:R-:W2:Y:S04]  /*18c70*/  LDL.LU R6, [R1+0x71c] ;  /* 0x00071c0001067983 */ /* 0x000ea80000300800 */
[----:B------:R4:W-:Y:S01]  /*18c80*/  STL.64 [R1+0xd50], R14 ;  /* 0x000d500e01007387 */ /* 0x0009e20000100a00 */
[----:B---3--:R-:W-:-:S03]  /*18c90*/  IMAD.WIDE R22, R7, 0x2, R2 ;  /* 0x0000000207167825 */ /* 0x008fc600078e0202 */
[----:B------:R-:W3:Y:S04]  /*18ca0*/  LDL.LU R7, [R1+0x720] ;  /* 0x0007200001077983 */ /* 0x000ee80000300800 */
[----:B------:R0:W-:Y:S04]  /*18cb0*/  STL.64 [R1+0xd60], R22 ;  /* 0x000d601601007387 */ /* 0x0001e80000100a00 */
[----:B------:R-:W3:Y:S01]  /*18cc0*/  LDL.LU R17, [R1+0x724] ;  /* 0x0007240001117983 */ /* 0x000ee20000300800 */
[----:B----4-:R-:W-:-:S03]  /*18cd0*/  IMAD.WIDE R14, R26, 0x2, R2 ;  /* 0x000000021a0e7825 */ /* 0x010fc600078e0202 */
        /* <DEDUP_REMOVED lines=25> */
[----:B------:R-:W-:Y:S01]  /*18e70*/  STL.64 [R1+0xdf0], R22 ;  /* 0x000df01601007387 */ /* 0x000fe20000100a00 */
[----:B------:R-:W-:-:S03]  /*18e80*/  IMAD.WIDE R18, R19, 0x2, R2 ;  /* 0x0000000213127825 */ /* 0x000fc600078e0202 */
[----:B------:R-:W4:Y:S04]  /*18e90*/  LDL.LU R10, [R1+0x748] ;  /* 0x00074800010a7983 */ /* 0x000f280000300800 */
[----:B------:R0:W-:Y:S02]  /*18ea0*/  STL.64 [R1+0xe00], R20 ;  /* 0x000e001401007387 */ /* 0x0001e40000100a00 */
        /* <DEDUP_REMOVED lines=9> */
[----:B0-----:R-:W-:-:S03]  /*18f40*/  IMAD.WIDE R18, R11, 0x2, R2 ;  /* 0x000000020b127825 */ /* 0x001fc600078e0202 */
[----:B------:R-:W4:Y:S04]  /*18f50*/  LDL.LU R11, [R1+0x754] ;  /* 0x00075400010b7983 */ /* 0x000f280000300800 */
[----:B------:R3:W-:Y:S01]  /*18f60*/  STL.64 [R1+0xe50], R18 ;  /* 0x000e501201007387 */ /* 0x0007e20000100a00 */
[----:B--2---:R-:W-:-:S03]  /*18f70*/  IMAD.WIDE R20, R6, 0x2, R2 ;  /* 0x0000000206147825 */ /* 0x004fc600078e0202 */
[----:B------:R-:W2:Y:S04]  /*18f80*/  LDL.LU R6, [R1+0x758] ;  /* 0x0007580001067983 */ /* 0x000ea80000300800 */
[----:B------:R-:W-:Y:S01]  /*18f90*/  STL.64 [R1+0xe60], R20 ;  /* 0x000e601401007387 */ /* 0x000fe20000100a00 */
[----:B---3--:R-:W-:-:S03]  /*18fa0*/  IMAD.WIDE R18, R7, 0x2, R2 ;  /* 0x0000000207127825 */ /* 0x008fc600078e0202 */
[----:B------:R-:W3:Y:S04]  /*18fb0*/  LDL.LU R7, [R1+0x75c] ;  /* 0x00075c0001077983 */ /* 0x000ee80000300800 */
[----:B------:R4:W-:Y:S01]  /*18fc0*/  STL.64 [R1+0xe70], R18 ;  /* 0x000e701201007387 */ /* 0x0009e20000100a00 */
[----:B------:R-:W-:-:S04]  /*18fd0*/  IMAD.WIDE R16, R17, 0x2, R2 ;  /* 0x0000000211107825 */ /* 0x000fc800078e0202 */
[--C-:B----4-:R-:W-:Y:S02]  /*18fe0*/  IMAD.WIDE R18, R26, 0x2, R2.reuse ;  /* 0x000000021a127825 */ /* 0x110fe400078e0202 */
[----:B------:R-:W4:Y:S04]  /*18ff0*/  LDL.LU R26, [R1+0x760] ;  /* 0x00076000011a7983 */ /* 0x000f280000300800 */
[----:B------:R-:W-:Y:S04]  /*19000*/  STL.64 [R1+0xe80], R16 ;  /* 0x000e801001007387 */ /* 0x000fe80000100a00 */
[----:B------:R0:W-:Y:S02]  /*19010*/  STL.64 [R1+0xe90], R18 ;  /* 0x000e901201007387 */ /* 0x0001e40000100a00 */
[----:B0-----:R-:W-:-:S02]  /*19020*/  IMAD.WIDE R18, R27, 0x2, R2 ;  /* 0x000000021b127825 */ /* 0x001fc400078e0202 */
[----:B------:R-:W4:Y:S02]  /*19030*/  LDL.LU R27, [R1+0x764] ;  /* 0x00076400011b7983 */ /* 0x000f240000300800 */
[----:B------:R-:W-:-:S05]  /*19040*/  IMAD.WIDE R16, R14, 0x2, R2 ;  /* 0x000000020e107825 */ /* 0x000fca00078e0202 */
        /* <DEDUP_REMOVED lines=27> */
[----:B------:R-:W-:-:S03]  /*19200*/  IMAD.WIDE R24, R9, 0x2, R2 ;  /* 0x0000000209187825 */ /* 0x000fc600078e0202 */
[----:B------:R-:W4:Y:S04]  /*19210*/  LDL.LU R9, [R1+0x794] ;  /* 0x0007940001097983 */ /* 0x000f280000300800 */
[----:B------:R2:W-:Y:S01]  /*19220*/  STL.64 [R1+0xf30], R24 ;  /* 0x000f301801007387 */ /* 0x0005e20000100a00 */
[----:B0-----:R-:W-:-:S03]  /*19230*/  IMAD.WIDE R22, R11, 0x2, R2 ;  /* 0x000000020b167825 */ /* 0x001fc600078e0202 */
[----:B------:R-:W4:Y:S04]  /*19240*/  LDL.LU R11, [R1+0x798] ;  /* 0x00079800010b7983 */ /* 0x000f280000300800 */
[----:B------:R3:W-:Y:S01]  /*19250*/  STL.64 [R1+0xf40], R22 ;  /* 0x000f401601007387 */ /* 0x0007e20000100a00 */
[----:B--2---:R-:W-:-:S03]  /*19260*/  IMAD.WIDE R24, R6, 0x2, R2 ;  /* 0x0000000206187825 */ /* 0x004fc600078e0202 */
[----:B------:R-:W2:Y:S04]  /*19270*/  LDL.LU R6, [R1+0x79c] ;  /* 0x00079c0001067983 */ /* 0x000ea80000300800 */
[----:B------:R-:W-:Y:S04]  /*19280*/  STL.64 [R1+0xf50], R24 ;  /* 0x000f501801007387 */ /* 0x000fe80000100a00 */
[----:B------:R-:W2:Y:S01]  /*19290*/  LDL.LU R17, [R1+0x7a0] ;  /* 0x0007a00001117983 */ /* 0x000ea20000300800 */
[----:B---3--:R-:W-:-:S03]  /*192a0*/  IMAD.WIDE R22, R7, 0x2, R2 ;  /* 0x0000000207167825 */ /* 0x008fc600078e0202 */
[----:B------:R-:W3:Y:S04]  /*192b0*/  LDL.LU R7, [R1+0x7a4] ;  /* 0x0007a40001077983 */ /* 0x000ee80000300800 */
[----:B------:R4:W-:Y:S04]  /*192c0*/  STL.64 [R1+0xf60], R22 ;  /* 0x000f601601007387 */ /* 0x0009e80000100a00 */
[----:B------:R-:W3:Y:S01]  /*192d0*/  LDL.LU R14, [R1+0x7a8] ;  /* 0x0007a800010e7983 */ /* 0x000ee20000300800 */
[----:B----4-:R-:W-:-:S03]  /*192e0*/  IMAD.WIDE R22, R26, 0x2, R2 ;  /* 0x000000021a167825 */ /* 0x010fc600078e0202 */
        /* <DEDUP_REMOVED lines=16> */
[----:B------:R0:W-:Y:S04]  /*193f0*/  STL.64 [R1+0xfc0], R20 ;  /* 0x000fc01401007387 */ /* 0x0001e80000100a00 */
[----:B------:R-:W-:Y:S01]  /*19400*/  STL.64 [R1+0xfd0], R24 ;  /* 0x000fd01801007387 */ /* 0x000fe20000100a00 */
[----:B-1----:R-:W-:-:S03]  /*19410*/  IMAD.WIDE R22, R15, 0x2, R2 ;  /* 0x000000020f167825 */ /* 0x002fc600078e0202 */
        /* <DEDUP_REMOVED lines=21> */
[----:B--2---:R-:W-:-:S03]  /*19570*/  IMAD.WIDE R20, R6, 0x2, R2 ;  /* 0x0000000206147825 */ /* 0x004fc600078e0202 */
[----:B------:R-:W2:Y:S01]  /*19580*/  LDL.LU R6, [R1+0x464] ;  /* 0x0004640001067983 */ /* 0x000ea20000300800 */
[----:B0-----:R-:W-:-:S03]  /*19590*/  IMAD.WIDE R18, R17, 0x2, R2 ;  /* 0x0000000211127825 */ /* 0x001fc600078e0202 */
[----:B------:R-:W-:Y:S01]  /*195a0*/  STL.64 [R1+0x1060], R20 ;  /* 0x0010601401007387 */ /* 0x000fe20000100a00 */
[----:B---3--:R-:W-:-:S03]  /*195b0*/  IMAD.WIDE R16, R7, 0x2, R2 ;  /* 0x0000000207107825 */ /* 0x008fc600078e0202 */
[----:B------:R-:W3:Y:S04]  /*195c0*/  LDL.LU R7, [R1+0x460] ;  /* 0x0004600001077983 */ /* 0x000ee80000300800 */
[----:B------:R0:W-:Y:S04]  /*195d0*/  STL.64 [R1+0x1070], R18 ;  /* 0x0010701201007387 */ /* 0x0001e80000100a00 */
[----:B------:R4:W-:Y:S01]  /*195e0*/  STL.64 [R1+0x1080], R16 ;  /* 0x0010801001007387 */ /* 0x0009e20000100a00 */
[----:B0-----:R-:W-:-:S04]  /*195f0*/  IMAD.WIDE R18, R14, 0x2, R2 ;  /* 0x000000020e127825 */ /* 0x001fc800078e0202 */
[--C-:B----4-:R-:W-:Y:S02]  /*19600*/  IMAD.WIDE R16, R26, 0x2, R2.reuse ;  /* 0x000000021a107825 */ /* 0x110fe400078e0202 */
        /* <DEDUP_REMOVED lines=9> */
[----:B------:R-:W4:Y:S04]  /*196a0*/  LDL.LU R27, [R1+0x410] ;  /* 0x00041000011b7983 */ /* 0x000f280000300800 */
[----:B------:R-:W4:Y:S01]  /*196b0*/  LDL.LU R12, [R1+0x3ec] ;  /* 0x0003ec00010c7983 */ /* 0x000f220000300800 */
[----:B0-----:R-:W-:-:S05]  /*196c0*/  IMAD.WIDE R18, R4, 0x2, R2 ;  /* 0x0000000204127825 */ /* 0x001fca00078e0202 */
        /* <DEDUP_REMOVED lines=22> */
[----:B-1----:R-:W-:-:S03]  /*19830*/  IMAD.WIDE R22, R11, 0x2, R2 ;  /* 0x000000020b167825 */ /* 0x002fc600078e0202 */
[----:B------:R-:W4:Y:S04]  /*19840*/  LDL.LU R11, [R1+0x324] ;  /* 0x00032400010b7983 */ /* 0x000f280000300800 */
[----:B------:R-:W-:Y:S04]  /*19850*/  STL.64 [R1+0x488], R22 ;  /* 0x0004881601007387 */ /* 0x000fe80000100a00 */
[----:B------:R-:W4:Y:S01]  /*19860*/  LDL.LU R17, [R1+0x320] ;  /* 0x0003200001117983 */ /* 0x000f220000300800 */
[----:B--2---:R-:W-:-:S03]  /*19870*/  IMAD.WIDE R14, R6, 0x2, R2 ;  /* 0x00000002060e7825 */ /* 0x004fc600078e0202 */
[----:B------:R-:W2:Y:S04]  /*19880*/  LDL.LU R6, [R1+0x304] ;  /* 0x0003040001067983 */ /* 0x000ea80000300800 */
[----:B------:R0:W-:Y:S04]  /*19890*/  STL.64 [R1+0x1150], R14 ;  /* 0x0011500e01007387 */ /* 0x0001e80000100a00 */
[----:B0-----:R-:W2:Y:S01]  /*198a0*/  LDL.LU R14, [R1+0x2e4] ;  /* 0x0002e400010e7983 */ /* 0x001ea20000300800 */
[----:B---3--:R-:W-:-:S03]  /*198b0*/  IMAD.WIDE R22, R7, 0x2, R2 ;  /* 0x0000000207167825 */ /* 0x008fc600078e0202 */
[----:B------:R-:W3:Y:S04]  /*198c0*/  LDL.LU R7, [R1+0x2e0] ;  /* 0x0002e00001077983 */ /* 0x000ee80000300800 */
[----:B------:R4:W-:Y:S04]  /*198d0*/  STL.64 [R1+0x460], R22 ;  /* 0x0004601601007387 */ /* 0x0009e80000100a00 */
[----:B------:R-:W3:Y:S01]  /*198e0*/  LDL.LU R15, [R1+0x2bc] ;  /* 0x0002bc00010f7983 */ /* 0x000ee20000300800 */
[----:B----4-:R-:W-:-:S03]  /*198f0*/  IMAD.WIDE R22, R26, 0x2, R2 ;  /* 0x000000021a167825 */ /* 0x010fc600078e0202 */
[----:B------:R-:W4:Y:S04]  /*19900*/  LDL.LU R26, [R1+0x2b8] ;  /* 0x0002b800011a7983 */ /* 0x000f280000300800 */
[----:B------:R0:W-:Y:S01]  /*19910*/  STL.64 [R1+0x1170], R22 ;  /* 0x0011701601007387 */ /* 0x0001e20000100a00 */
[----:B------:R-:W-:-:S05]  /*19920*/  IMAD.WIDE R24, R20, 0x2, R2 ;  /* 0x0000000214187825 */ /* 0x000fca00078e0202 */
[----:B------:R-:W-:Y:S01]  /*19930*/  STL.64 [R1+0x438], R24 ;  /* 0x0004381801007387 */ /* 0x000fe20000100a00 */
[----:B0-----:R-:W-:-:S03]  /*19940*/  IMAD.WIDE R22, R27, 0x2, R2 ;  /* 0x000000021b167825 */ /* 0x001fc600078e0202 */
[----:B------:R-:W4:Y:S01]  /*19950*/  LDL.LU R27, [R1+0x294] ;  /* 0x00029400011b7983 */ /* 0x000f220000300800 */
[----:B------:R-:W-:-:S05]  /*19960*/  IMAD.WIDE R20, R21, 0x2, R2 ;  /* 0x0000000215147825 */ /* 0x000fca00078e0202 */
        /* <DEDUP_REMOVED lines=28> */
[----:B------:R-:W-:Y:S01]  /*19b30*/  STL.64 [R1+0x348], R20 ;  /* 0x0003481401007387 */ /* 0x000fe20000100a00 */
[----:B0-----:R-:W-:-:S03]  /*19b40*/  IMAD.WIDE R18, R11, 0x2, R2 ;  /* 0x000000020b127825 */ /* 0x001fc600078e0202 */
[----:B------:R-:W4:Y:S04]  /*19b50*/  LDL.LU R11, [R1+0x1f4] ;  /* 0x0001f400010b7983 */ /* 0x000f280000300800 */
[----:B------:R2:W-:Y:S01]  /*19b60*/  STL.64 [R1+0x1250], R18 ;  /* 0x0012501201007387 */ /* 0x0005e20000100a00 */
[----:B------:R-:W-:-:S04]  /*19b70*/  IMAD.WIDE R16, R17, 0x2, R2 ;  /* 0x0000000211107825 */ /* 0x000fc800078e0202 */
[--C-:B--2---:R-:W-:Y:S02]  /*19b80*/  IMAD.WIDE R18, R6, 0x2, R2.reuse ;  /* 0x0000000206127825 */ /* 0x104fe400078e0202 */
[----:B------:R-:W2:Y:S04]  /*19b90*/  LDL.LU R6, [R1+0x1f0] ;  /* 0x0001f00001067983 */ /* 0x000ea80000300800 */
[----:B------:R0:W-:Y:S04]  /*19ba0*/  STL.64 [R1+0x320], R16 ;  /* 0x0003201001007387 */ /* 0x0001e80000100a00 */
[----:B------:R3:W-:Y:S01]  /*19bb0*/  STL.64 [R1+0x1270], R18 ;  /* 0x0012701201007387 */ /* 0x0007e20000100a00 */
[----:B0-----:R-:W-:-:S04]  /*19bc0*/  IMAD.WIDE R16, R14, 0x2, R2 ;  /* 0x000000020e107825 */ /* 0x001fc800078e0202 */
[--C-:B---3--:R-:W-:Y:S02]  /*19bd0*/  IMAD.WIDE R18, R7, 0x2, R2.reuse ;  /* 0x0000000207127825 */ /* 0x108fe400078e0202 */
[----:B------:R-:W3:Y:S04]  /*19be0*/  LDL.LU R7, [R1+0x1cc] ;  /* 0x0001cc0001077983 */ /* 0x000ee80000300800 */
[----:B------:R0:W-:Y:S04]  /*19bf0*/  STL.64 [R1+0x1280], R16 ;  /* 0x0012801001007387 */ /* 0x0001e80000100a00 */
[----:B------:R-:W-:Y:S04]  /*19c00*/  STL.64 [R1+0x2e0], R18 ;  /* 0x0002e01201007387 */ /* 0x000fe80000100a00 */
[----:B------:R-:W3:Y:S01]  /*19c10*/  LDL.LU R20, [R1+0x1c8] ;  /* 0x0001c80001147983 */ /* 0x000ee20000300800 */
[----:B0-----:R-:W-:-:S05]  /*19c20*/  IMAD.WIDE R16, R15, 0x2, R2 ;  /* 0x000000020f107825 */ /* 0x001fca00078e0202 */
[----:B------:R0:W-:Y:S04]  /*19c30*/  STL.64 [R1+0x12a0], R16 ;  /* 0x0012a01001007387 */ /* 0x0001e80000100a00 */
[----:B------:R-:W3:Y:S01]  /*19c40*/  LDL.LU R21, [R1+0x194] ;  /* 0x0001940001157983 */ /* 0x000ee20000300800 */
[----:B----4-:R-:W-:-:S05]  /*19c50*/  IMAD.WIDE R14, R26, 0x2, R2 ;  /* 0x000000021a0e7825 */ /* 0x010fca00078e0202 */
[----:B------:R1:W-:Y:S04]  /*19c60*/  STL.64 [R1+0x2b8], R14 ;  /* 0x0002b80e01007387 */ /* 0x0003e80000100a00 */
[----:B------:R-:W4:Y:S01]  /*19c70*/  LDL.LU R26, [R1+0x190] ;  /* 0x00019000011a7983 */ /* 0x000f220000300800 */
[----:B0-----:R-:W-:-:S03]  /*19c80*/  IMAD.WIDE R16, R27, 0x2, R2 ;  /* 0x000000021b107825 */ /* 0x001fc600078e0202 */
[----:B------:R-:W4:Y:S04]  /*19c90*/  LDL.LU R27, [R1+0x16c] ;  /* 0x00016c00011b7983 */ /* 0x000f280000300800 */
[----:B------:R0:W-:Y:S04]  /*19ca0*/  STL.64 [R1+0x12c0], R16 ;  /* 0x0012c01001007387 */ /* 0x0001e80000100a00 */
[----:B------:R-:W4:Y:S04]  /*19cb0*/  LDL.LU R18, [R1+0x168] ;  /* 0x0001680001127983 */ /* 0x000f280000300800 */
[----:B------:R-:W4:Y:S01]  /*19cc0*/  LDL.LU R19, [R1+0x144] ;  /* 0x0001440001137983 */ /* 0x000f220000300800 */
[----:B-1----:R-:W-:-:S05]  /*19cd0*/  IMAD.WIDE R14, R12, 0x2, R2 ;  /* 0x000000020c0e7825 */ /* 0x002fca00078e0202 */
[----:B------:R1:W-:Y:S04]  /*19ce0*/  STL.64 [R1+0x290], R14 ;  /* 0x0002900e01007387 */ /* 0x0003e80000100a00 */
[----:B0-----:R-:W4:Y:S01]  /*19cf0*/  LDL.LU R16, [R1+0x140] ;  /* 0x0001400001107983 */ /* 0x001f220000300800 */
[----:B------:R-:W-:-:S03]  /*19d00*/  IMAD.WIDE R22, R4, 0x2, R2 ;  /* 0x0000000204167825 */ /* 0x000fc600078e0202 */
[----:B------:R-:W4:Y:S01]  /*19d10*/  LDL.LU R4, [R1+0x11c] ;  /* 0x00011c0001047983 */ /* 0x000f220000300800 */
[----:B-1----:R-:W-:-:S03]  /*19d20*/  IMAD.WIDE R14, R5, 0x2, R2 ;  /* 0x00000002050e7825 */ /* 0x002fc600078e0202 */
[----:B------:R-:W-:Y:S04]  /*19d30*/  STL.64 [R1+0x12e0], R22 ;  /* 0x0012e01601007387 */ /* 0x000fe80000100a00 */
[----:B------:R-:W4:Y:S04]  /*19d40*/  LDL.LU R5, [R1+0x118] ;  /* 0x0001180001057983 */ /* 0x000f280000300800 */
[----:B------:R0:W-:Y:S04]  /*19d50*/  STL.64 [R1+0x268], R14 ;  /* 0x0002680e01007387 */ /* 0x0001e80000100a00 */
[----:B------:R-:W4:Y:S01]  /*19d60*/  LDL.LU R17, [R1+0xfc] ;  /* 0x0000fc0001117983 */ /* 0x000f220000300800 */
[----:B------:R-:W-:-:S03]  /*19d70*/  IMAD.WIDE R12, R13, 0x2, R2 ;  /* 0x000000020d0c7825 */ /* 0x000fc600078e0202 */
[----:B0-----:R-:W4:Y:S04]  /*19d80*/  LDL.LU R14, [R1+0xf8] ;  /* 0x0000f800010e7983 */ /* 0x001f280000300800 */
[----:B------:R0:W-:Y:S04]  /*19d90*/  STL.64 [R1+0x1300], R12 ;  /* 0x0013000c01007387 */ /* 0x0001e80000100a00 */
[----:B------:R-:W4:Y:S01]  /*19da0*/  LDL.LU R15, [R1+0xf4] ;  /* 0x0000f400010f7983 */ /* 0x000f220000300800 */
[----:B0-----:R-:W-:-:S05]  /*19db0*/  IMAD.WIDE R12, R10, 0x2, R2 ;  /* 0x000000020a0c7825 */ /* 0x001fca00078e0202 */
[----:B------:R0:W-:Y:S01]  /*19dc0*/  STL.64 [R1+0x240], R12 ;  /* 0x0002400c01007387 */ /* 0x0001e20000100a00 */
[----:B------:R-:W-:-:S03]  /*19dd0*/  IMAD.WIDE R22, R8, 0x2, R2 ;  /* 0x0000000208167825 */ /* 0x000fc600078e0202 */
[----:B------:R-:W4:Y:S04]  /*19de0*/  LDL.LU R8, [R1+0xf0] ;  /* 0x0000f00001087983 */ /* 0x000f280000300800 */
[----:B------:R-:W-:Y:S01]  /*19df0*/  STL.64 [R1+0x1320], R22 ;  /* 0x0013201601007387 */ /* 0x000fe20000100a00 */
[----:B0-----:R-:W-:-:S03]  /*19e00*/  IMAD.WIDE R12, R9, 0x2, R2 ;  /* 0x00000002090c7825 */ /* 0x001fc600078e0202 */
[----:B------:R-:W4:Y:S04]  /*19e10*/  LDL.LU R9, [R1+0xec] ;  /* 0x0000ec0001097983 */ /* 0x000f280000300800 */
[----:B------:R0:W-:Y:S01]  /*19e20*/  STL.64 [R1+0x218], R12 ;  /* 0x0002180c01007387 */ /* 0x0001e20000100a00 */
[----:B------:R-:W-:-:S03]  /*19e30*/  IMAD.WIDE R10, R11, 0x2, R2 ;  /* 0x000000020b0a7825 */ /* 0x000fc600078e0202 */
[----:B0-----:R-:W4:Y:S04]  /*19e40*/  LDL.LU R12, [R1+0xe8] ;  /* 0x0000e800010c7983 */ /* 0x001f280000300800 */
[----:B------:R-:W4:Y:S04]  /*19e50*/  LDL.LU R13, [R1+0xe4] ;  /* 0x0000e400010d7983 */ /* 0x000f280000300800 */
[----:B------:R0:W-:Y:S04]  /*19e60*/  STL.64 [R1+0x1340], R10 ;  /* 0x0013400a01007387 */ /* 0x0001e80000100a00 */
[----:B0-----:R-:W4:Y:S04]  /*19e70*/  LDL.LU R10, [R1+0xe0] ;  /* 0x0000e000010a7983 */ /* 0x001f280000300800 */
[----:B------:R-:W4:Y:S01]  /*19e80*/  LDL.LU R11, [R1+0xdc] ;  /* 0x0000dc00010b7983 */ /* 0x000f220000300800 */
[----:B--2---:R-:W-:-:S05]  /*19e90*/  IMAD.WIDE R22, R6, 0x2, R2 ;  /* 0x0000000206167825 */ /* 0x004fca00078e0202 */
[----:B------:R3:W-:Y:S04]  /*19ea0*/  STL.64 [R1+0x1f0], R22 ;  /* 0x0001f01601007387 */ /* 0x0007e80000100a00 */
[----:B------:R-:W2:Y:S01]  /*19eb0*/  LDL.LU R6, [R1+0xd8] ;  /* 0x0000d80001067983 */ /* 0x000ea20000300800 */
[----:B---3--:R-:W-:-:S03]  /*19ec0*/  IMAD.WIDE R22, R7, 0x2, R2 ;  /* 0x0000000207167825 */ /* 0x008fc600078e0202 */
[----:B------:R-:W3:Y:S04]  /*19ed0*/  LDL.LU R7, [R1+0xd4] ;  /* 0x0000d40001077983 */ /* 0x000ee80000300800 */
[----:B------:R4:W-:Y:S01]  /*19ee0*/  STL.64 [R1+0x1360], R22 ;  /* 0x0013601601007387 */ /* 0x0009e20000100a00 */
[----:B------:R-:W-:-:S05]  /*19ef0*/  IMAD.WIDE R24, R20, 0x2, R2 ;  /* 0x0000000214187825 */ /* 0x000fca00078e0202 */
[----:B------:R-:W-:Y:S01]  /*19f00*/  STL.64 [R1+0x1c8], R24 ;  /* 0x0001c81801007387 */ /* 0x000fe20000100a00 */
[----:B------:R-:W-:-:S04]  /*19f10*/  IMAD.WIDE R20, R21, 0x2, R2 ;  /* 0x0000000215147825 */ /* 0x000fc800078e0202 */
[--C-:B----4-:R-:W-:Y:S02]  /*19f20*/  IMAD.WIDE R22, R26, 0x2, R2.reuse ;  /* 0x000000021a167825 */ /* 0x110fe400078e0202 */
[----:B------:R-:W4:Y:S04]  /*19f30*/  LDL.LU R26, [R1+0xcc] ;  /* 0x0000cc00011a7983 */ /* 0x000f280000300800 */
[----:B------:R0:W-:Y:S04]  /*19f40*/  STL.64 [R1+0x1380], R20 ;  /* 0x0013801401007387 */ /* 0x0001e80000100a00 */
[----:B------:R1:W-:Y:S01]  /*19f50*/  STL.64 [R1+0x190], R22 ;  /* 0x0001901601007387 */ /* 0x0003e20000100a00 */
[----:B0-----:R-:W-:-:S03]  /*19f60*/  IMAD.WIDE R20, R27, 0x2, R2 ;  /* 0x000000021b147825 */ /* 0x001fc600078e0202 */
[----:B------:R-:W2:Y:S01]  /*19f70*/  LDL.LU R27, [R1+0xc8] ;  /* 0x0000c800011b7983 */ /* 0x000ea20000300800 */
[----:B-1----:R-:W-:-:S03]  /*19f80*/  IMAD.WIDE R22, R18, 0x2, R2 ;  /* 0x0000000212167825 */ /* 0x002fc600078e0202 */
[----:B------:R0:W-:Y:S04]  /*19f90*/  STL.64 [R1+0x13a0], R20 ;  /* 0x0013a01401007387 */ /* 0x0001e80000100a00 */
[----:B------:R-:W-:Y:S04]  /*19fa0*/  STL.64 [R1+0x168], R22 ;  /* 0x0001681601007387 */ /* 0x000fe80000100a00 */
[----:B------:R-:W2:Y:S01]  /*19fb0*/  LDL.LU R25, [R1+0x4b0] ;  /* 0x0004b00001197983 */ /* 0x000ea20000300800 */
[----:B0-----:R-:W-:-:S04]  /*19fc0*/  IMAD.WIDE R20, R19, 0x2, R2 ;  /* 0x0000000213147825 */ /* 0x001fc800078e0202 */
[--C-:B------:R-:W-:Y:S01]  /*19fd0*/  IMAD.WIDE R18, R16, 0x2, R2.reuse ;  /* 0x0000000210127825 */ /* 0x100fe200078e0202 */
[----:B------:R0:W-:Y:S03]  /*19fe0*/  STL.64 [R1+0x13c0], R20 ;  /* 0x0013c01401007387 */ /* 0x0001e60000100a00 */
[--C-:B0-----:R-:W-:Y:S01]  /*19ff0*/  IMAD.WIDE R20, R5, 0x2, R2.reuse ;  /* 0x0000000205147825 */ /* 0x101fe200078e0202 */
[----:B--2---:R-:W-:Y:S04]  /*1a000*/  STL [R1+0x1850], R25 ;  /* 0x0018501901007387 */ /* 0x004fe80000100800 */
[----:B------:R0:W-:Y:S02]  /*1a010*/  STL.64 [R1+0x140], R18 ;  /* 0x0001401201007387 */ /* 0x0001e40000100a00 */
[----:B0-----:R-:W-:-:S02]  /*1a020*/  IMAD.WIDE R18, R4, 0x2, R2 ;  /* 0x0000000204127825 */ /* 0x001fc400078e0202 */
[----:B------:R-:W2:Y:S04]  /*1a030*/  LDL.LU.64 R4, [R1+0xc0] ;  /* 0x0000c00001047983 */ /* 0x000ea80000300a00 */
[----:B------:R0:W-:Y:S04]  /*1a040*/  STL.64 [R1+0x13e0], R18 ;  /* 0x0013e01201007387 */ /* 0x0001e80000100a00 */
[----:B------:R1:W-:Y:S04]  /*1a050*/  STL.64 [R1+0x118], R20 ;  /* 0x0001181401007387 */ /* 0x0003e80000100a00 */
[----:B------:R-:W2:Y:S01]  /*1a060*/  LDL.LU.64 R22, [R1+0x28] ;  /* 0x0000280001167983 */ /* 0x000ea20000300a00 */
[----:B0-----:R-:W-:-:S04]  /*1a070*/  IMAD.WIDE R18, R17, 0x2, R2 ;  /* 0x0000000211127825 */ /* 0x001fc800078e0202 */
[--C-:B------:R-:W-:Y:S01]  /*1a080*/  IMAD.WIDE R16, R14, 0x2, R2.reuse ;  /* 0x000000020e107825 */ /* 0x100fe200078e0202 */
[----:B------:R-:W-:Y:S03]  /*1a090*/  STL.64 [R1+0x1400], R18 ;  /* 0x0014001201007387 */ /* 0x000fe60000100a00 */
[--C-:B------:R-:W-:Y:S01]  /*1a0a0*/  IMAD.WIDE R14, R15, 0x2, R2.reuse ;  /* 0x000000020f0e7825 */ /* 0x100fe200078e0202 */
[----:B------:R0:W-:Y:S04]  /*1a0b0*/  STL.64 [R1+0xf8], R16 ;  /* 0x0000f81001007387 */ /* 0x0001e80000100a00 */
[----:B-1----:R-:W2:Y:S04]  /*1a0c0*/  LDL.LU.64 R20, [R1+0xb8] ;  /* 0x0000b80001147983 */ /* 0x002ea80000300a00 */
[----:B------:R1:W-:Y:S01]  /*1a0d0*/  STL.64 [R1+0x1420], R14 ;  /* 0x0014200e01007387 */ /* 0x0003e20000100a00 */
[----:B0-----:R-:W-:-:S03]  /*1a0e0*/  IMAD.WIDE R16, R8, 0x2, R2 ;  /* 0x0000000208107825 */ /* 0x001fc600078e0202 */
[----:B------:R-:W2:Y:S04]  /*1a0f0*/  LDL.LU.64 R18, [R1+0x20] ;  /* 0x0000200001127983 */ /* 0x000ea80000300a00 */
[----:B------:R0:W-:Y:S01]  /*1a100*/  STL.64 [R1+0xf0], R16 ;  /* 0x0000f01001007387 */ /* 0x0001e20000100a00 */
[----:B-1----:R-:W-:-:S03]  /*1a110*/  IMAD.WIDE R14, R9, 0x2, R2 ;  /* 0x00000002090e7825 */ /* 0x002fc600078e0202 */
[----:B------:R-:W2:Y:S01]  /*1a120*/  LDL.LU.64 R8, [R1+0xb0] ;  /* 0x0000b00001087983 */ /* 0x000ea20000300a00 */
[----:B------:R-:W-:-:S03]  /*1a130*/  IMAD.WIDE R24, R12, 0x2, R2 ;  /* 0x000000020c187825 */ /* 0x000fc600078e0202 */
[----:B------:R1:W-:Y:S04]  /*1a140*/  STL.64 [R1+0x1440], R14 ;  /* 0x0014400e01007387 */ /* 0x0003e80000100a00 */
[----:B0-----:R-:W2:Y:S04]  /*1a150*/  LDL.LU.64 R16, [R1+0x18] ;  /* 0x0000180001107983 */ /* 0x001ea80000300a00 */
[----:B------:R0:W-:Y:S01]  /*1a160*/  STL.64 [R1+0xe8], R24 ;  /* 0x0000e81801007387 */ /* 0x0001e20000100a00 */
[----:B-1----:R-:W-:-:S04]  /*1a170*/  IMAD.WIDE R14, R13, 0x2, R2 ;  /* 0x000000020d0e7825 */ /* 0x002fc800078e0202 */
[--C-:B------:R-:W-:Y:S01]  /*1a180*/  IMAD.WIDE R12, R10, 0x2, R2.reuse ;  /* 0x000000020a0c7825 */ /* 0x100fe200078e0202 */
[----:B------:R1:W-:Y:S03]  /*1a190*/  STL.64 [R1+0x1460], R14 ;  /* 0x0014600e01007387 */ /* 0x0003e60000100a00 */
[----:B------:R-:W-:-:S04]  /*1a1a0*/  IMAD.WIDE R10, R11, 0x2, R2 ;  /* 0x000000020b0a7825 */ /* 0x000fc800078e0202 */
[--C-:B0-----:R-:W-:Y:S01]  /*1a1b0*/  IMAD.WIDE R24, R6, 0x2, R2.reuse ;  /* 0x0000000206187825 */ /* 0x101fe200078e0202 */
[----:B-1----:R-:W2:Y:S04]  /*1a1c0*/  LDL.LU.64 R14, [R1+0x10] ;  /* 0x00001000010e7983 */ /* 0x002ea80000300a00 */
[----:B------:R0:W-:Y:S04]  /*1a1d0*/  STL.64 [R1+0xe0], R12 ;  /* 0x0000e00c01007387 */ /* 0x0001e80000100a00 */
[----:B------:R3:W-:Y:S04]  /*1a1e0*/  STL.64 [R1+0x1480], R10 ;  /* 0x0014800a01007387 */ /* 0x0007e80000100a00 */
[----:B0-----:R-:W2:Y:S01]  /*1a1f0*/  LDL.LU.64 R12, [R1+0xa0] ;  /* 0x0000a000010c7983 */ /* 0x001ea20000300a00 */
[----:B---3--:R-:W-:-:S03]  /*1a200*/  IMAD.WIDE R10, R7, 0x2, R2 ;  /* 0x00000002070a7825 */ /* 0x008fc600078e0202 */
[----:B------:R4:W-:Y:S01]  /*1a210*/  STL.64 [R1+0xd8], R24 ;  /* 0x0000d81801007387 */ /* 0x0009e20000100a00 */
[----:B------:R-:W-:-:S03]  /*1a220*/  IMAD.WIDE R6, R29, 0x2, R2 ;  /* 0x000000021d067825 */ /* 0x000fc600078e0202 */
[----:B------:R0:W-:Y:S04]  /*1a230*/  STL.64 [R1+0x14a0], R10 ;  /* 0x0014a00a01007387 */ /* 0x0001e80000100a00 */
[----:B------:R-:W3:Y:S01]  /*1a240*/  LDL.LU R29, [R1+0x1854] ;  /* 0x00185400011d7983 */ /* 0x000ee20000300800 */
[----:B----4-:R-:W-:-:S03]  /*1a250*/  IMAD.WIDE R24, R26, 0x2, R2 ;  /* 0x000000021a187825 */ /* 0x010fc600078e0202 */
[----:B0-----:R-:W4:Y:S04]  /*1a260*/  LDL.LU.64 R10, [R1+0x8] ;  /* 0x00000800010a7983 */ /* 0x001f280000300a00 */
[----:B------:R0:W-:Y:S04]  /*1a270*/  STL.64 [R1+0xd0], R6 ;  /* 0x0000d00601007387 */ /* 0x0001e80000100a00 */
[----:B0-----:R-:W2:Y:S04]  /*1a280*/  LDL.LU.64 R6, [R1+0x98] ;  /* 0x0000980001067983 */ /* 0x001ea80000300a00 */
[----:B------:R0:W-:Y:S02]  /*1a290*/  STL.64 [R1+0x14c0], R24 ;  /* 0x0014c01801007387 */ /* 0x0001e40000100a00 */
[----:B0-----:R-:W-:-:S02]  /*1a2a0*/  IMAD.WIDE R24, R27, 0x2, R2 ;  /* 0x000000021b187825 */ /* 0x001fc400078e0202 */
[----:B------:R-:W2:Y:S04]  /*1a2b0*/  LDL.LU.64 R26, [R1] ;  /* 0x00000000011a7983 */ /* 0x000ea80000300a00 */
[----:B------:R0:W-:Y:S02]  /*1a2c0*/  STL.64 [R1+0xc8], R24 ;  /* 0x0000c81801007387 */ /* 0x0001e40000100a00 */
[----:B0-----:R-:W-:-:S05]  /*1a2d0*/  IMAD.WIDE R24, R28, 0x2, R2 ;  /* 0x000000021c187825 */ /* 0x001fca00078e0202 */
[----:B------:R0:W-:Y:S04]  /*1a2e0*/  STL.64 [R1+0x14e0], R24 ;  /* 0x0014e01801007387 */ /* 0x0001e80000100a00 */
[----:B0-----:R-:W2:Y:S04]  /*1a2f0*/  LDL.LU R25, [R1+0x1850] ;  /* 0x0018500001197983 */ /* 0x001ea80000300800 */
[----:B---3--:R0:W-:Y:S04]  /*1a300*/  STL [R1+0x17d0], R29 ;  /* 0x0017d01d01007387 */ /* 0x0081e80000100800 */
[----:B0-----:R-:W3:Y:S01]  /*1a310*/  LDL.LU.64 R28, [R1+0x90] ;  /* 0x00009000011c7983 */ /* 0x001ee20000300a00 */
[----:B--2---:R-:W-:-:S04]  /*1a320*/  IMAD.WIDE R24, R25, 0x2, R2 ;  /* 0x0000000219187825 */ /* 0x004fc800078e0202 */
[----:B------:R-:W-:Y:S01]  /*1a330*/  IMAD.WIDE R2, R0, 0x2, R2 ;  /* 0x0000000200027825 */ /* 0x000fe200078e0202 */
[----:B------:R0:W-:Y:S04]  /*1a340*/  STL.64 [R1+0x1500], R24 ;  /* 0x0015001801007387 */ /* 0x0001e80000100a00 */
[----:B0-----:R-:W2:Y:S04]  /*1a350*/  LDL.LU.64 R24, [R1+0x1848] ;  /* 0x0018480001187983 */ /* 0x001ea80000300a00 */
[----:B------:R0:W-:Y:S04]  /*1a360*/  STL.64 [R1+0x4b0], R2 ;  /* 0x0004b00201007387 */ /* 0x0001e80000100a00 */
[----:B0-----:R-:W2:Y:S01]  /*1a370*/  LDL.LU.64 R2, [R1+0xa8] ;  /* 0x0000a80001027983 */ /* 0x001ea20000300a00 */
[----:B------:R-:W-:-:S03]  /*1a380*/  IMAD.MOV.U32 R0, RZ, RZ, R5 ;  /* 0x000000ffff007224 */ /* 0x000fc600078e0005 */
[----:B------:R0:W-:Y:S04]  /*1a390*/  STL [R1+0x1710], R4 ;  /* 0x0017100401007387 */ /* 0x0001e80000100800 */
[----:B0-----:R-:W3:Y:S04]  /*1a3a0*/  LDL.LU.64 R4, [R1+0x88] ;  /* 0x0000880001047983 */ /* 0x001ee80000300a00 */
[----:B------:R0:W-:Y:S04]  /*1a3b0*/  STL [R1+0x1708], R0 ;  /* 0x0017080001007387 */ /* 0x0001e80000100800 */
[----:B------:R1:W-:Y:S01]  /*1a3c0*/  STL [R1+0x170c], R22 ;  /* 0x00170c1601007387 */ /* 0x0003e20000100800 */
[----:B0-----:R-:W-:-:S03]  /*1a3d0*/  IMAD.MOV.U32 R0, RZ, RZ, R23 ;  /* 0x000000ffff007224 */ /* 0x001fc600078e0017 */
[----:B-1----:R-:W3:Y:S04]  /*1a3e0*/  LDL.LU.64 R22, [R1+0x1840] ;  /* 0x0018400001167983 */ /* 0x002ee80000300a00 */
[----:B------:R-:W-:Y:S04]  /*1a3f0*/  STL [R1+0x1704], R20 ;  /* 0x0017041401007387 */ /* 0x000fe80000100800 */
[----:B------:R0:W-:Y:S02]  /*1a400*/  STL [R1+0x1700], R0 ;  /* 0x0017000001007387 */ /* 0x0001e40000100800 */
[----:B0-----:R-:W-:-:S02]  /*1a410*/  IMAD.MOV.U32 R0, RZ, RZ, R21 ;  /* 0x000000ffff007224 */ /* 0x001fc400078e0015 */
[----:B------:R-:W3:Y:S04]  /*1a420*/  LDL.LU.64 R20, [R1+0x1838] ;  /* 0x0018380001147983 */ /* 0x000ee80000300a00 */
        /* <DEDUP_REMOVED lines=8> */
[----:B------:R0:W-:Y:S04]  /*1a4b0*/  STL [R1+0x16e8], R0 ;  /* 0x0016e80001007387 */ /* 0x0001e80000100800 */
[----:B------:R1:W-:Y:S01]  /*1a4c0*/  STL [R1+0x16ec], R16 ;  /* 0x0016ec1001007387 */ /* 0x0003e20000100800 */
[----:B0-----:R-:W-:-:S03]  /*1a4d0*/  IMAD.MOV.U32 R0, RZ, RZ, R17 ;  /* 0x000000ffff007224 */ /* 0x001fc600078e0011 */
[----:B-1----:R-:W3:Y:S04]  /*1a4e0*/  LDL.LU.64 R16, [R1+0x1828] ;  /* 0x0018280001107983 */ /* 0x002ee80000300a00 */
[----:B--2---:R-:W-:Y:S04]  /*1a4f0*/  STL [R1+0x16e4], R2 ;  /* 0x0016e40201007387 */ /* 0x004fe80000100800 */
[----:B------:R0:W-:Y:S04]  /*1a500*/  STL [R1+0x16e0], R0 ;  /* 0x0016e00001007387 */ /* 0x0001e80000100800 */
[----:B------:R-:W-:Y:S01]  /*1a510*/  STL [R1+0x16dc], R14 ;  /* 0x0016dc0e01007387 */ /* 0x000fe20000100800 */
[----:B0-----:R-:W-:-:S05]  /*1a520*/  IMAD.MOV.U32 R0, RZ, RZ, R3 ;  /* 0x000000ffff007224 */ /* 0x001fca00078e0003 */
[----:B------:R0:W-:Y:S04]  /*1a530*/  STL [R1+0x16d8], R0 ;  /* 0x0016d80001007387 */ /* 0x0001e80000100800 */
[----:B------:R-:W2:Y:S01]  /*1a540*/  LDL.LU.64 R2, [R1+0x70] ;  /* 0x0000700001027983 */ /* 0x000ea20000300a00 */
[----:B0-----:R-:W-:-:S03]  /*1a550*/  IMAD.MOV.U32 R0, RZ, RZ, R15 ;  /* 0x000000ffff007224 */ /* 0x001fc600078e000f */
[----:B------:R-:W2:Y:S04]  /*1a560*/  LDL.LU.64 R14, [R1+0x1820] ;  /* 0x00182000010e7983 */ /* 0x000ea80000300a00 */
[----:B------:R-:W-:Y:S04]  /*1a570*/  STL [R1+0x16d4], R12 ;  /* 0x0016d40c01007387 */ /* 0x000fe80000100800 */
[----:B------:R0:W-:Y:S02]  /*1a580*/  STL [R1+0x16d0], R0 ;  /* 0x0016d00001007387 */ /* 0x0001e40000100800 */
[----:B0-----:R-:W-:-:S02]  /*1a590*/  IMAD.MOV.U32 R0, RZ, RZ, R13 ;  /* 0x000000ffff007224 */ /* 0x001fc400078e000d */
[----:B------:R-:W2:Y:S04]  /*1a5a0*/  LDL.LU.64 R12, [R1+0x1818] ;  /* 0x00181800010c7983 */ /* 0x000ea80000300a00 */
[----:B----4-:R-:W-:Y:S04]  /*1a5b0*/  STL [R1+0x16cc], R10 ;  /* 0x0016cc0a01007387 */ /* 0x010fe80000100800 */
[----:B------:R0:W-:Y:S02]  /*1a5c0*/  STL [R1+0x16c8], R0 ;  /* 0x0016c80001007387 */ /* 0x0001e40000100800 */
[----:B0-----:R-:W-:-:S02]  /*1a5d0*/  IMAD.MOV.U32 R0, RZ, RZ, R11 ;  /* 0x000000ffff007224 */ /* 0x001fc400078e000b */
[----:B------:R-:W4:Y:S04]  /*1a5e0*/  LDL.LU.64 R10, [R1+0x1810] ;  /* 0x00181000010a7983 */ /* 0x000f280000300a00 */
[----:B------:R-:W-:Y:S04]  /*1a5f0*/  STL [R1+0x16c4], R6 ;  /* 0x0016c40601007387 */ /* 0x000fe80000100800 */
[----:B------:R0:W-:Y:S02]  /*1a600*/  STL [R1+0x16c0], R0 ;  /* 0x0016c00001007387 */ /* 0x0001e40000100800 */
[----:B0-----:R-:W-:-:S02]  /*1a610*/  IMAD.MOV.U32 R0, RZ, RZ, R7 ;  /* 0x000000ffff007224 */ /* 0x001fc400078e0007 */
[----:B------:R-:W2:Y:S04]  /*1a620*/  LDL.LU.64 R6, [R1+0x1808] ;  /* 0x0018080001067983 */ /* 0x000ea80000300a00 */
[----:B------:R-:W-:Y:S04]  /*1a630*/  STL [R1+0x16bc], R26 ;  /* 0x0016bc1a01007387 */ /* 0x000fe80000100800 */
[----:B------:R0:W-:Y:S02]  /*1a640*/  STL [R1+0x16b8], R0 ;  /* 0x0016b80001007387 */ /* 0x0001e40000100800 */
[----:B0-----:R-:W-:-:S02]  /*1a650*/  IMAD.MOV.U32 R0, RZ, RZ, R27 ;  /* 0x000000ffff007224 */ /* 0x001fc400078e001b */
[----:B------:R-:W2:Y:S04]  /*1a660*/  LDL.LU.64 R26, [R1+0x1800] ;  /* 0x00180000011a7983 */ /* 0x000ea80000300a00 */
[----:B---3--:R-:W-:Y:S04]  /*1a670*/  STL [R1+0x16b4], R28 ;  /* 0x0016b41c01007387 */ /* 0x008fe80000100800 */
[----:B------:R0:W-:Y:S02]  /*1a680*/  STL [R1+0x16b0], R0 ;  /* 0x0016b00001007387 */ /* 0x0001e40000100800 */
[----:B0-----:R-:W-:-:S02]  /*1a690*/  IMAD.MOV.U32 R0, RZ, RZ, R29 ;  /* 0x000000ffff007224 */ /* 0x001fc400078e001d */
[----:B--2---:R-:W-:Y:S04]  /*1a6a0*/  STL [R1+0x16ac], R26 ;  /* 0x0016ac1a01007387 */ /* 0x004fe80000100800 */
[----:B------:R0:W-:Y:S04]  /*1a6b0*/  STL [R1+0x16a8], R0 ;  /* 0x0016a80001007387 */ /* 0x0001e80000100800 */
[----:B------:R-:W2:Y:S04]  /*1a6c0*/  LDL.LU.64 R28, [R1+0x58] ;  /* 0x00005800011c7983 */ /* 0x000ea80000300a00 */
[----:B------:R1:W-:Y:S01]  /*1a6d0*/  STL [R1+0x16a0], R27 ;  /* 0x0016a01b01007387 */ /* 0x0003e20000100800 */
[----:B0-----:R-:W-:-:S03]  /*1a6e0*/  IMAD.MOV.U32 R0, RZ, RZ, R5 ;  /* 0x000000ffff007224 */ /* 0x001fc600078e0005 */
[----:B-1----:R-:W3:Y:S04]  /*1a6f0*/  LDL.LU.64 R26, [R1+0x80] ;  /* 0x00008000011a7983 */ /* 0x002ee80000300a00 */
[----:B------:R0:W-:Y:S04]  /*1a700*/  STL [R1+0x16a4], R4 ;  /* 0x0016a40401007387 */ /* 0x0001e80000100800 */
[----:B0-----:R-:W2:Y:S04]  /*1a710*/  LDL.LU.64 R4, [R1+0x17f8] ;  /* 0x0017f80001047983 */ /* 0x001ea80000300a00 */
[----:B--2---:R-:W-:Y:S04]  /*1a720*/  STL [R1+0x169c], R4 ;  /* 0x00169c0401007387 */ /* 0x004fe80000100800 */
[----:B------:R3:W-:Y:S04]  /*1a730*/  STL [R1+0x1698], R0 ;  /* 0x0016980001007387 */ /* 0x0007e80000100800 */
[----:B------:R0:W-:Y:S01]  /*1a740*/  STL [R1+0x1690], R5 ;  /* 0x0016900501007387 */ /* 0x0001e20000100800 */
[----:B---3--:R-:W-:-:S03]  /*1a750*/  IMAD.MOV.U32 R0, RZ, RZ, R27 ;  /* 0x000000ffff007224 */ /* 0x008fc600078e001b */
[----:B0-----:R-:W2:Y:S04]  /*1a760*/  LDL.LU.64 R4, [R1+0x60] ;  /* 0x0000600001047983 */ /* 0x001ea80000300a00 */
[----:B------:R-:W-:Y:S04]  /*1a770*/  STL [R1+0x1694], R26 ;  /* 0x0016941a01007387 */ /* 0x000fe80000100800 */
[----:B------:R-:W-:Y:S04]  /*1a780*/  STL [R1+0x168c], R6 ;  /* 0x00168c0601007387 */ /* 0x000fe80000100800 */
[----:B------:R0:W-:Y:S04]  /*1a790*/  STL [R1+0x1688], R0 ;  /* 0x0016880001007387 */ /* 0x0001e80000100800 */
[----:B------:R1:W-:Y:S01]  /*1a7a0*/  STL [R1+0x1680], R7 ;  /* 0x0016800701007387 */ /* 0x0003e20000100800 */
[----:B0-----:R-:W-:-:S03]  /*1a7b0*/  IMAD.MOV.U32 R0, RZ, RZ, R9 ;  /* 0x000000ffff007224 */ /* 0x001fc600078e0009 */
[----:B-1----:R-:W3:Y:S04]  /*1a7c0*/  LDL.LU.64 R6, [R1+0x50] ;  /* 0x0000500001067983 */ /* 0x002ee80000300a00 */
[----:B------:R0:W-:Y:S04]  /*1a7d0*/  STL [R1+0x1684], R8 ;  /* 0x0016840801007387 */ /* 0x0001e80000100800 */
[----:B------:R-:W2:Y:S04]  /*1a7e0*/  LDL.LU.64 R26, [R1+0x48] ;  /* 0x00004800011a7983 */ /* 0x000ea80000300a00 */
[----:B0-----:R-:W2:Y:S04]  /*1a7f0*/  LDL.LU.64 R8, [R1+0x17f0] ;  /* 0x0017f00001087983 */ /* 0x001ea80000300a00 */
[----:B--2---:R-:W-:Y:S04]  /*1a800*/  STL [R1+0x167c], R8 ;  /* 0x00167c0801007387 */ /* 0x004fe80000100800 */
[----:B------:R-:W-:Y:S04]  /*1a810*/  STL [R1+0x1678], R0 ;  /* 0x0016780001007387 */ /* 0x000fe80000100800 */
[----:B------:R0:W-:Y:S04]  /*1a820*/  STL [R1+0x1670], R9 ;  /* 0x0016700901007387 */ /* 0x0001e80000100800 */
[----:B0-----:R-:W2:Y:S01]  /*1a830*/  LDL.LU.64 R8, [R1+0x68] ;  /* 0x0000680001087983 */ /* 0x001ea20000300a00 */
[----:B------:R-:W-:-:S03]  /*1a840*/  IMAD.MOV.U32 R0, RZ, RZ, R3 ;  /* 0x000000ffff007224 */ /* 0x000fc600078e0003 */
[----:B------:R0:W-:Y:S04]  /*1a850*/  STL [R1+0x1674], R2 ;  /* 0x0016740201007387 */ /* 0x0001e80000100800 */
[----:B0-----:R-:W3:Y:S04]  /*1a860*/  LDL.LU.64 R2, [R1+0x40] ;  /* 0x0000400001027983 */ /* 0x001ee80000300a00 */
[----:B------:R2:W-:Y:S04]  /*1a870*/  STL [R1+0x1668], R0 ;  /* 0x0016680001007387 */ /* 0x0005e80000100800 */
[----:B----4-:R-:W-:Y:S04]  /*1a880*/  STL [R1+0x166c], R10 ;  /* 0x00166c0a01007387 */ /* 0x010fe80000100800 */
[----:B------:R-:W-:Y:S01]  /*1a890*/  STL [R1+0x1660], R11 ;  /* 0x0016600b01007387 */ /* 0x000fe20000100800 */
[----:B--2---:R-:W-:-:S03]  /*1a8a0*/  IMAD.MOV.U32 R0, RZ, RZ, R9 ;  /* 0x000000ffff007224 */ /* 0x004fc600078e0009 */
[----:B------:R0:W-:Y:S04]  /*1a8b0*/  STL [R1+0x1664], R8 ;  /* 0x0016640801007387 */ /* 0x0001e80000100800 */
[----:B------:R-:W-:Y:S04]  /*1a8c0*/  STL [R1+0x165c], R12 ;  /* 0x00165c0c01007387 */ /* 0x000fe80000100800 */
[----:B------:R1:W-:Y:S04]  /*1a8d0*/  STL [R1+0x1658], R0 ;  /* 0x0016580001007387 */ /* 0x0003e80000100800 */
[----:B0-----:R-:W2:Y:S04]  /*1a8e0*/  LDL.LU.64 R8, [R1+0x38] ;  /* 0x0000380001087983 */ /* 0x001ea80000300a00 */
[----:B------:R-:W-:Y:S01]  /*1a8f0*/  STL [R1+0x1650], R13 ;  /* 0x0016500d01007387 */ /* 0x000fe20000100800 */
[----:B-1----:R-:W-:-:S03]  /*1a900*/  IMAD.MOV.U32 R0, RZ, RZ, R5 ;  /* 0x000000ffff007224 */ /* 0x002fc600078e0005 */
[----:B------:R0:W-:Y:S04]  /*1a910*/  STL [R1+0x1654], R4 ;  /* 0x0016540401007387 */ /* 0x0001e80000100800 */
[----:B------:R-:W-:Y:S04]  /*1a920*/  STL [R1+0x164c], R14 ;  /* 0x00164c0e01007387 */ /* 0x000fe80000100800 */
[----:B------:R1:W-:Y:S04]  /*1a930*/  STL [R1+0x1648], R0 ;  /* 0x0016480001007387 */ /* 0x0003e80000100800 */
[----:B------:R-:W-:Y:S04]  /*1a940*/  STL [R1+0x1640], R15 ;  /* 0x0016400f01007387 */ /* 0x000fe80000100800 */
[----:B0-----:R-:W4:Y:S01]  /*1a950*/  LDL.LU.64 R4, [R1+0x30] ;  /* 0x0000300001047983 */ /* 0x001f220000300a00 */
[----:B-1----:R-:W-:-:S03]  /*1a960*/  IMAD.MOV.U32 R0, RZ, RZ, R29 ;  /* 0x000000ffff007224 */ /* 0x002fc600078e001d */
[----:B------:R0:W-:Y:S04]  /*1a970*/  STL [R1+0x1644], R28 ;  /* 0x0016441c01007387 */ /* 0x0001e80000100800 */
[----:B0-----:R-:W4:Y:S04]  /*1a980*/  LDL.LU.64 R28, [R1+0x100] ;  /* 0x00010000011c7983 */ /* 0x001f280000300a00 */
[----:B------:R3:W-:Y:S04]  /*1a990*/  STL [R1+0x1638], R0 ;  /* 0x0016380001007387 */ /* 0x0007e80000100800 */
[----:B------:R-:W-:Y:S04]  /*1a9a0*/  STL [R1+0x163c], R16 ;  /* 0x00163c1001007387 */ /* 0x000fe80000100800 */
[----:B------:R0:W-:Y:S01]  /*1a9b0*/  STL [R1+0x1630], R17 ;  /* 0x0016301101007387 */ /* 0x0001e20000100800 */
[----:B---3--:R-:W-:-:S03]  /*1a9c0*/  IMAD.MOV.U32 R0, RZ, RZ, R7 ;  /* 0x000000ffff007224 */ /* 0x008fc600078e0007 */
[----:B0-----:R-:W3:Y:S04]  /*1a9d0*/  LDL.LU.64 R16, [R1+0x108] ;  /* 0x0001080001107983 */ /* 0x001ee80000300a00 */
[----:B------:R-:W-:Y:S04]  /*1a9e0*/  STL [R1+0x1634], R6 ;  /* 0x0016340601007387 */ /* 0x000fe80000100800 */
[----:B------:R-:W3:Y:S04]  /*1a9f0*/  LDL.LU.64 R14, [R1+0x110] ;  /* 0x00011000010e7983 */ /* 0x000ee80000300a00 */
[----:B------:R0:W-:Y:S04]  /*1aa00*/  STL [R1+0x1628], R0 ;  /* 0x0016280001007387 */ /* 0x0001e80000100800 */
[----:B------:R-:W-:Y:S04]  /*1aa10*/  STL [R1+0x162c], R18 ;  /* 0x00162c1201007387 */ /* 0x000fe80000100800 */
[----:B------:R-:W-:Y:S04]  /*1aa20*/  STL [R1+0x1620], R19 ;  /* 0x0016201301007387 */ /* 0x000fe80000100800 */
[----:B------:R-:W3:Y:S01]  /*1aa30*/  LDL.LU.64 R10, [R1+0x120] ;  /* 0x00012000010a7983 */ /* 0x000ee20000300a00 */
[----:B0-----:R-:W-:-:S03]  /*1aa40*/  IMAD.MOV.U32 R0, RZ, RZ, R27 ;  /* 0x000000ffff007224 */ /* 0x001fc600078e001b */
[----:B------:R0:W-:Y:S04]  /*1aa50*/  STL [R1+0x1624], R26 ;  /* 0x0016241a01007387 */ /* 0x0001e80000100800 */
[----:B0-----:R-:W3:Y:S04]  /*1aa60*/  LDL.LU.64 R26, [R1+0x128] ;  /* 0x00012800011a7983 */ /* 0x001ee80000300a00 */
        /* <DEDUP_REMOVED lines=11> */
[----:B--2---:R-:W-:-:S03]  /*1ab20*/  IMAD.MOV.U32 R0, RZ, RZ, R9 ;  /* 0x000000ffff007224 */ /* 0x004fc600078e0009 */
[----:B------:R0:W-:Y:S04]  /*1ab30*/  STL [R1+0x1604], R8 ;  /* 0x0016040801007387 */ /* 0x0001e80000100800 */
[----:B------:R-:W2:Y:S04]  /*1ab40*/  LDL.LU.64 R12, [R1+0x150] ;  /* 0x00015000010c7983 */ /* 0x000ea80000300a00 */
[----:B------:R4:W-:Y:S04]  /*1ab50*/  STL [R1+0x15f8], R0 ;  /* 0x0015f80001007387 */ /* 0x0009e80000100800 */
[----:B------:R-:W-:Y:S04]  /*1ab60*/  STL [R1+0x15fc], R24 ;  /* 0x0015fc1801007387 */ /* 0x000fe80000100800 */
[----:B------:R-:W-:Y:S04]  /*1ab70*/  STL [R1+0x15f0], R25 ;  /* 0x0015f01901007387 */ /* 0x000fe80000100800 */
[----:B0-----:R-:W2:Y:S01]  /*1ab80*/  LDL.LU.64 R8, [R1+0x158] ;  /* 0x0001580001087983 */ /* 0x001ea20000300a00 */
[----:B----4-:R-:W-:-:S03]  /*1ab90*/  IMAD.MOV.U32 R0, RZ, RZ, R5 ;  /* 0x000000ffff007224 */ /* 0x010fc600078e0005 */
[----:B------:R0:W-:Y:S04]  /*1aba0*/  STL [R1+0x15f4], R4 ;  /* 0x0015f40401007387 */ /* 0x0001e80000100800 */
[----:B0-----:R-:W4:Y:S04]  /*1abb0*/  LDL.LU.64 R4, [R1+0x160] ;  /* 0x0001600001047983 */ /* 0x001f280000300a00 */
[----:B------:R0:W-:Y:S04]  /*1abc0*/  STL [R1+0x614], R0 ;  /* 0x0006140001007387 */ /* 0x0001e80000100800 */
[----:B------:R1:W-:Y:S01]  /*1abd0*/  STL [R1+0x61c], R28 ;  /* 0x00061c1c01007387 */ /* 0x0003e20000100800 */
[----:B0-----:R-:W-:-:S03]  /*1abe0*/  IMAD.MOV.U32 R0, RZ, RZ, R29 ;  /* 0x000000ffff007224 */ /* 0x001fc600078e001d */
[----:B-1----:R-:W4:Y:S04]  /*1abf0*/  LDL.LU.64 R28, [R1+0x170] ;  /* 0x00017000011c7983 */ /* 0x002f280000300a00 */
[----:B------:R0:W-:Y:S04]  /*1ac00*/  STL [R1+0x618], R0 ;  /* 0x0006180001007387 */ /* 0x0001e80000100800 */
[----:B---3--:R1:W-:Y:S01]  /*1ac10*/  STL [R1+0x624], R16 ;  /* 0x0006241001007387 */ /* 0x0083e20000100800 */
[----:B0-----:R-:W-:-:S03]  /*1ac20*/  IMAD.MOV.U32 R0, RZ, RZ, R17 ;  /* 0x000000ffff007224 */ /* 0x001fc600078e0011 */
[----:B-1----:R-:W3:Y:S04]  /*1ac30*/  LDL.LU.64 R16, [R1+0x178] ;  /* 0x0001780001107983 */ /* 0x002ee80000300a00 */
[----:B------:R0:W-:Y:S04]  /*1ac40*/  STL [R1+0x620], R0 ;  /* 0x0006200001007387 */ /* 0x0001e80000100800 */
[----:B------:R1:W-:Y:S01]  /*1ac50*/  STL [R1+0x62c], R14 ;  /* 0x00062c0e01007387 */ /* 0x0003e20000100800 */
        /* <DEDUP_REMOVED lines=23> */
[----:B--2---:R1:W-:Y:S01]  /*1add0*/  STL [R1+0x65c], R12 ;  /* 0x00065c0c01007387 */ /* 0x0043e20000100800 */
[----:B0-----:R-:W-:-:S03]  /*1ade0*/  IMAD.MOV.U32 R0, RZ, RZ, R13 ;  /* 0x000000ffff007224 */ /* 0x001fc600078e000d */
[----:B-1----:R-:W2:Y:S04]  /*1adf0*/  LDL.LU.64 R12, [R1+0x1b8] ;  /* 0x0001b800010c7983 */ /* 0x002ea80000300a00 */
[----:B------:R0:W-:Y:S04]  /*1ae00*/  STL [R1+0x658], R0 ;  /* 0x0006580001007387 */ /* 0x0001e80000100800 */
[----:B------:R1:W-:Y:S01]  /*1ae10*/  STL [R1+0x664], R8 ;  /* 0x0006640801007387 */ /* 0x0003e20000100800 */
[----:B0-----:R-:W-:-:S03]  /*1ae20*/  IMAD.MOV.U32 R0, RZ, RZ, R9 ;  /* 0x000000ffff007224 */ /* 0x001fc600078e0009 */
[----:B-1----:R-:W2:Y:S04]  /*1ae30*/  LDL.LU.64 R8, [R1+0x1c0] ;  /* 0x0001c00001087983 */ /* 0x002ea80000300a00 */
[----:B------:R0:W-:Y:S04]  /*1ae40*/  STL [R1+0x660], R0 ;  /* 0x0006600001007387 */ /* 0x0001e80000100800 */
[----:B----4-:R1:W-:Y:S01]  /*1ae50*/  STL [R1+0x66c], R4 ;  /* 0x00066c0401007387 */ /* 0x0103e20000100800 */
[----:B0-----:R-:W-:-:S03]  /*1ae60*/  IMAD.MOV.U32 R0, RZ, RZ, R5 ;  /* 0x000000ffff007224 */ /* 0x001fc600078e0005 */
[----:B-1----:R-:W4:Y:S04]  /*1ae70*/  LDL.LU.64 R4, [R1+0x1d0] ;  /* 0x0001d00001047983 */ /* 0x002f280000300a00 */
        /* <DEDUP_REMOVED lines=1572> */
[----:B------:R2:W-:Y:S02]  /*210c0*/  STL [R1+0x12c4], R0 ;  /* 0x0012c40001007387 */ /* 0x0005e40000100800 */
[----:B--2---:R-:W-:Y:S02]  /*210d0*/  IMAD.MOV.U32 R0, RZ, RZ, R13 ;  /* 0x000000ffff007224 */ /* 0x004fe400078e000d */
[----:B------:R0:W-:Y:S04]  /*210e0*/  STL [R1+0x12d0], R12 ;  /* 0x0012d00c01007387 */ /* 0x0001e80000100800 */
[----:B0-----:R-:W2:Y:S04]  /*210f0*/  LDL.LU.64 R12, [R1+0x1328] ;  /* 0x00132800010c7983 */ /* 0x001ea80000300a00 */
        /* <DEDUP_REMOVED lines=49> */
[----:B----4-:R-:W-:Y:S04]  /*21410*/  STL [R1+0x1338], R4 ;  /* 0x0013380401007387 */ /* 0x010fe80000100800 */
[----:B------:R-:W4:Y:S01]  /*21420*/  LDL.LU.64 R20, [R1+0x190] ;  /* 0x0001900001147983 */ /* 0x000f220000300a00 */
[----:B0-----:R-:W-:-:S05]  /*21430*/  IMAD.MOV.U32 R0, RZ, RZ, R5 ;  /* 0x000000ffff007224 */ /* 0x001fca00078e0005 */
[----:B------:R0:W-:Y:S04]  /*21440*/  STL [R1+0x1334], R0 ;  /* 0x0013340001007387 */ /* 0x0001e80000100800 */
[----:B------:R-:W-:Y:S01]  /*21450*/  STL [R1+0x1340], R28 ;  /* 0x0013401c01007387 */ /* 0x000fe20000100800 */
[----:B0-----:R-:W-:-:S03]  /*21460*/  IMAD.MOV.U32 R0, RZ, RZ, R29 ;  /* 0x000000ffff007224 */ /* 0x001fc600078e001d */
[----:B------:R-:W4:Y:S04]  /*21470*/  LDL.LU.64 R4, [R1+0x1398] ;  /* 0x0013980001047983 */ /* 0x000f280000300a00 */
[----:B------:R0:W-:Y:S04]  /*21480*/  STL [R1+0x133c], R0 ;  /* 0x00133c0001007387 */ /* 0x0001e80000100800 */
[----:B---3--:R1:W-:Y:S01]  /*21490*/  STL [R1+0x1348], R16 ;  /* 0x0013481001007387 */ /* 0x0083e20000100800 */
[----:B0-----:R-:W-:-:S03]  /*214a0*/  IMAD.MOV.U32 R0, RZ, RZ, R17 ;  /* 0x000000ffff007224 */ /* 0x001fc600078e0011 */
[----:B------:R-:W3:Y:S04]  /*214b0*/  LDL.LU.64 R28, [R1+0x13a0] ;  /* 0x0013a000011c7983 */ /* 0x000ee80000300a00 */
[----:B------:R-:W-:Y:S04]  /*214c0*/  STL [R1+0x1350], R14 ;  /* 0x0013500e01007387 */ /* 0x000fe80000100800 */
[----:B------:R0:W-:Y:S04]  /*214d0*/  STL [R1+0x1344], R0 ;  /* 0x0013440001007387 */ /* 0x0001e80000100800 */
[----:B-1----:R-:W3:Y:S01]  /*214e0*/  LDL.LU.64 R16, [R1+0x13a8] ;  /* 0x0013a80001107983 */ /* 0x002ee20000300a00 */
[----:B0-----:R-:W-:-:S05]  /*214f0*/  IMAD.MOV.U32 R0, RZ, RZ, R15 ;  /* 0x000000ffff007224 */ /* 0x001fca00078e000f */
[----:B------:R0:W-:Y:S04]  /*21500*/  STL [R1+0x134c], R0 ;  /* 0x00134c0001007387 */ /* 0x0001e80000100800 */
[----:B------:R1:W-:Y:S04]  /*21510*/  STL [R1+0x1358], R10 ;  /* 0x0013580a01007387 */ /* 0x0003e80000100800 */
[----:B------:R-:W3:Y:S01]  /*21520*/  LDL.LU.64 R14, [R1+0x168] ;  /* 0x00016800010e7983 */ /* 0x000ee20000300a00 */
[----:B0-----:R-:W-:-:S03]  /*21530*/  IMAD.MOV.U32 R0, RZ, RZ, R11 ;  /* 0x000000ffff007224 */ /* 0x001fc600078e000b */
[----:B------:R-:W-:Y:S04]  /*21540*/  STL [R1+0x1360], R26 ;  /* 0x0013601a01007387 */ /* 0x000fe80000100800 */
[----:B------:R0:W-:Y:S04]  /*21550*/  STL [R1+0x1354], R0 ;  /* 0x0013540001007387 */ /* 0x0001e80000100800 */
[----:B-1----:R-:W3:Y:S01]  /*21560*/  LDL.LU.64 R10, [R1+0x13b8] ;  /* 0x0013b800010a7983 */ /* 0x002ee20000300a00 */
[----:B0-----:R-:W-:-:S03]  /*21570*/  IMAD.MOV.U32 R0, RZ, RZ, R27 ;  /* 0x000000ffff007224 */ /* 0x001fc600078e001b */
[----:B------:R-:W-:Y:S04]  /*21580*/  STL [R1+0x1368], R18 ;  /* 0x0013681201007387 */ /* 0x000fe80000100800 */
[----:B------:R0:W-:Y:S04]  /*21590*/  STL [R1+0x135c], R0 ;  /* 0x00135c0001007387 */ /* 0x0001e80000100800 */
[----:B------:R-:W3:Y:S01]  /*215a0*/  LDL.LU.64 R26, [R1+0x13c0] ;  /* 0x0013c000011a7983 */ /* 0x000ee20000300a00 */
        /* <DEDUP_REMOVED lines=9> */
[----:B--2---:R-:W-:Y:S04]  /*21640*/  STL [R1+0x1380], R12 ;  /* 0x0013800c01007387 */ /* 0x004fe80000100800 */
[----:B------:R0:W-:Y:S04]  /*21650*/  STL [R1+0x1374], R0 ;  /* 0x0013740001007387 */ /* 0x0001e80000100800 */
[----:B------:R-:W2:Y:S01]  /*21660*/  LDL.LU.64 R6, [R1+0x13d8] ;  /* 0x0013d80001067983 */ /* 0x000ea20000300a00 */
[----:B0-----:R-:W-:-:S03]  /*21670*/  IMAD.MOV.U32 R0, RZ, RZ, R13 ;  /* 0x000000ffff007224 */ /* 0x001fc600078e000d */
[----:B------:R-:W-:Y:S04]  /*21680*/  STL [R1+0x1388], R8 ;  /* 0x0013880801007387 */ /* 0x000fe80000100800 */
[----:B------:R0:W-:Y:S04]  /*21690*/  STL [R1+0x137c], R0 ;  /* 0x00137c0001007387 */ /* 0x0001e80000100800 */
[----:B------:R-:W2:Y:S01]  /*216a0*/  LDL.LU.64 R12, [R1+0x13e0] ;  /* 0x0013e000010c7983 */ /* 0x000ea20000300a00 */
[----:B0-----:R-:W-:-:S05]  /*216b0*/  IMAD.MOV.U32 R0, RZ, RZ, R9 ;  /* 0x000000ffff007224 */ /* 0x001fca00078e0009 */
[----:B------:R0:W-:Y:S04]  /*216c0*/  STL [R1+0x1384], R0 ;  /* 0x0013840001007387 */ /* 0x0001e80000100800 */
[----:B----4-:R-:W-:Y:S04]  /*216d0*/  STL [R1+0x1390], R20 ;  /* 0x0013901401007387 */ /* 0x010fe80000100800 */
[----:B------:R-:W4:Y:S01]  /*216e0*/  LDL.LU.64 R8, [R1+0x13e8] ;  /* 0x0013e80001087983 */ /* 0x000f220000300a00 */
[----:B0-----:R-:W-:-:S03]  /*216f0*/  IMAD.MOV.U32 R0, RZ, RZ, R21 ;  /* 0x000000ffff007224 */ /* 0x001fc600078e0015 */
[----:B------:R-:W-:Y:S04]  /*21700*/  STL [R1+0x1398], R4 ;  /* 0x0013980401007387 */ /* 0x000fe80000100800 */
[----:B------:R0:W-:Y:S02]  /*21710*/  STL [R1+0x138c], R0 ;  /* 0x00138c0001007387 */ /* 0x0001e40000100800 */
[----:B0-----:R-:W-:Y:S02]  /*21720*/  IMAD.MOV.U32 R0, RZ, RZ, R5 ;  /* 0x000000ffff007224 */ /* 0x001fe400078e0005 */
[----:B---3--:R-:W-:Y:S04]  /*21730*/  STL [R1+0x13a0], R28 ;  /* 0x0013a01c01007387 */ /* 0x008fe80000100800 */
[----:B------:R0:W-:Y:S04]  /*21740*/  STL [R1+0x1394], R0 ;  /* 0x0013940001007387 */ /* 0x0001e80000100800 */
[----:B------:R-:W3:Y:S01]  /*21750*/  LDL.LU.64 R4, [R1+0x118] ;  /* 0x0001180001047983 */ /* 0x000ee20000300a00 */
[----:B0-----:R-:W-:-:S03]  /*21760*/  IMAD.MOV.U32 R0, RZ, RZ, R29 ;  /* 0x000000ffff007224 */ /* 0x001fc600078e001d */
[----:B------:R-:W3:Y:S04]  /*21770*/  LDL.LU.64 R28, [R1+0x13f8] ;  /* 0x0013f800011c7983 */ /* 0x000ee80000300a00 */
[----:B------:R0:W-:Y:S04]  /*21780*/  STL [R1+0x139c], R0 ;  /* 0x00139c0001007387 */ /* 0x0001e80000100800 */
[----:B------:R1:W-:Y:S01]  /*21790*/  STL [R1+0x13a8], R16 ;  /* 0x0013a81001007387 */ /* 0x0003e20000100800 */
        /* <DEDUP_REMOVED lines=12> */
[----:B0-----:R-:W-:-:S05]  /*21860*/  IMAD.MOV.U32 R0, RZ, RZ, R27 ;  /* 0x000000ffff007224 */ /* 0x001fca00078e001b */
[----:B------:R0:W-:Y:S04]  /*21870*/  STL [R1+0x13bc], R0 ;  /* 0x0013bc0001007387 */ /* 0x0001e80000100800 */
[----:B------:R-:W-:Y:S04]  /*21880*/  STL [R1+0x13c8], R18 ;  /* 0x0013c81201007387 */ /* 0x000fe80000100800 */
[----:B------:R-:W3:Y:S01]  /*21890*/  LDL.LU.64 R26, [R1+0x1418] ;  /* 0x00141800011a7983 */ /* 0x000ee20000300a00 */
[----:B0-----:R-:W-:-:S03]  /*218a0*/  IMAD.MOV.U32 R0, RZ, RZ, R19 ;  /* 0x000000ffff007224 */ /* 0x001fc600078e0013 */
[----:B------:R-:W-:Y:S04]  /*218b0*/  STL [R1+0x13d0], R2 ;  /* 0x0013d00201007387 */ /* 0x000fe80000100800 */
[----:B------:R0:W-:Y:S02]  /*218c0*/  STL [R1+0x13c4], R0 ;  /* 0x0013c40001007387 */ /* 0x0001e40000100800 */
[----:B0-----:R-:W-:Y:S02]  /*218d0*/  IMAD.MOV.U32 R0, RZ, RZ, R3 ;  /* 0x000000ffff007224 */ /* 0x001fe400078e0003 */
[----:B------:R-:W0:Y:S04]  /*218e0*/  S2R R3, SR_TID.X ;  /* 0x0000000000037919 */ /* 0x000e280000002100 */
[----:B------:R2:W-:Y:S01]  /*218f0*/  STL [R1+0x13cc], R0 ;  /* 0x0013cc0001007387 */ /* 0x0005e20000100800 */
[----:B0-----:R-:W-:-:S04]  /*21900*/  SHF.R.U32.HI R3, RZ, 0x4, R3 ;  /* 0x00000004ff037819 */ /* 0x001fc80000011603 */
[----:B------:R-:W-:-:S04]  /*21910*/  SGXT.U32 R3, R3, 0x2 ;  /* 0x000000020303781a */ /* 0x000fc80000000000 */
[----:B------:R-:W-:-:S05]  /*21920*/  LOP3.LUT R3, R3, 0x78, RZ, 0xfc, !PT ;  /* 0x0000007803037812 */ /* 0x000fca00078efcff */
[----:B------:R-:W-:Y:S02]  /*21930*/  IMAD R25, R3, c[0x0][0x188], RZ ;  /* 0x0000620003197a24 */ /* 0x000fe400078e02ff */
[----:B--2---:R-:W-:Y:S01]  /*21940*/  IMAD.MOV.U32 R0, RZ, RZ, R7 ;  /* 0x000000ffff007224 */ /* 0x004fe200078e0007 */
        /* <DEDUP_REMOVED lines=11> */
[----:B------:R-:W4:Y:S01]  /*21a00*/  LDL.LU.64 R2, [R1+0x1438] ;  /* 0x0014380001027983 */ /* 0x000f220000300a00 */
[----:B---3--:R-:W-:-:S03]  /*21a10*/  IMAD.MOV.U32 R0, RZ, RZ, R5 ;  /* 0x000000ffff007224 */ /* 0x008fc600078e0005 */
[----:B------:R0:W-:Y:S04]  /*21a20*/  STL [R1+0x13f0], R4 ;  /* 0x0013f00401007387 */ /* 0x0001e80000100800 */
[----:B------:R-:W-:Y:S04]  /*21a30*/  STL [R1+0x13f8], R28 ;  /* 0x0013f81c01007387 */ /* 0x000fe80000100800 */
[----:B------:R1:W-:Y:S04]  /*21a40*/  STL [R1+0x13ec], R0 ;  /* 0x0013ec0001007387 */ /* 0x0003e80000100800 */
[----:B0-----:R-:W3:Y:S01]  /*21a50*/  LDL.LU.64 R4, [R1+0x1440] ;  /* 0x0014400001047983 */ /* 0x001ee20000300a00 */
[----:B-1----:R-:W-:-:S05]  /*21a60*/  IMAD.MOV.U32 R0, RZ, RZ, R29 ;  /* 0x000000ffff007224 */ /* 0x002fca00078e001d */
[----:B------:R0:W-:Y:S04]  /*21a70*/  STL [R1+0x13f4], R0 ;  /* 0x0013f40001007387 */ /* 0x0001e80000100800 */
[----:B------:R1:W-:Y:S04]  /*21a80*/  STL [R1+0x1400], R16 ;  /* 0x0014001001007387 */ /* 0x0003e80000100800 */
[----:B------:R-:W3:Y:S01]  /*21a90*/  LDL.LU.64 R28, [R1+0x1448] ;  /* 0x00144800011c7983 */ /* 0x000ee20000300a00 */
[----:B0-----:R-:W-:-:S03]  /*21aa0*/  IMAD.MOV.U32 R0, RZ, RZ, R17 ;  /* 0x000000ffff007224 */ /* 0x001fc600078e0011 */
[----:B------:R-:W-:Y:S04]  /*21ab0*/  STL [R1+0x1408], R14 ;  /* 0x0014080e01007387 */ /* 0x000fe80000100800 */
[----:B------:R0:W-:Y:S04]  /*21ac0*/  STL [R1+0x13fc], R0 ;  /* 0x0013fc0001007387 */ /* 0x0001e80000100800 */
[----:B-1----:R-:W3:Y:S01]  /*21ad0*/  LDL.LU.64 R16, [R1+0xe8] ;  /* 0x0000e80001107983 */ /* 0x002ee20000300a00 */
[----:B0-----:R-:W-:-:S05]  /*21ae0*/  IMAD.MOV.U32 R0, RZ, RZ, R15 ;  /* 0x000000ffff007224 */ /* 0x001fca00078e000f */
[----:B------:R0:W-:Y:S04]  /*21af0*/  STL [R1+0x1404], R0 ;  /* 0x0014040001007387 */ /* 0x0001e80000100800 */
[----:B------:R1:W-:Y:S01]  /*21b00*/  STL [R1+0x1410], R10 ;  /* 0x0014100a01007387 */ /* 0x0003e20000100800 */
[----:B0-----:R-:W-:-:S03]  /*21b10*/  IMAD.MOV.U32 R0, RZ, RZ, R11 ;  /* 0x000000ffff007224 */ /* 0x001fc600078e000b */
[----:B------:R-:W-:Y:S04]  /*21b20*/  STL [R1+0x1418], R26 ;  /* 0x0014181a01007387 */ /* 0x000fe80000100800 */
[----:B------:R0:W-:Y:S04]  /*21b30*/  STL [R1+0x140c], R0 ;  /* 0x00140c0001007387 */ /* 0x0001e80000100800 */
[----:B-1----:R-:W3:Y:S01]  /*21b40*/  LDL.LU.64 R10, [R1+0x1458] ;  /* 0x00145800010a7983 */ /* 0x002ee20000300a00 */
[----:B0-----:R-:W-:-:S03]  /*21b50*/  IMAD.MOV.U32 R0, RZ, RZ, R27 ;  /* 0x000000ffff007224 */ /* 0x001fc600078e001b */
[----:B------:R-:W3:Y:S01]  /*21b60*/  LDL.LU.64 R26, [R1+0x1460] ;  /* 0x00146000011a7983 */ /* 0x000ee20000300a00 */
[----:B------:R-:W-:-:S04]  /*21b70*/  IMAD.MOV R20, RZ, RZ, -c[0x0][0x188] ;  /* 0x80006200ff147624 */ /* 0x000fc800078e02ff */
[C---:B------:R-:W-:Y:S01]  /*21b80*/  IMAD R23, R20.reuse, 0x4, R25 ;  /* 0x0000000414177824 */ /* 0x040fe200078e0219 */
[----:B------:R2:W-:Y:S03]  /*21b90*/  STL [R1+0x1414], R0 ;  /* 0x0014140001007387 */ /* 0x0005e60000100800 */
[----:B------:R-:W-:-:S05]  /*21ba0*/  IMAD R22, R20, 0x4, R23 ;  /* 0x0000000414167824 */ /* 0x000fca00078e0217 */
[----:B------:R-:W-:Y:S01]  /*21bb0*/  STL.64 [R1+0x17c8], R22 ;  /* 0x0017c81601007387 */ /* 0x000fe20000100a00 */
[----:B------:R-:W-:-:S04]  /*21bc0*/  IMAD R21, R20, 0x4, R22 ;  /* 0x0000000414157824 */ /* 0x000fc800078e0216 */
[----:B------:R-:W-:Y:S02]  /*21bd0*/  IMAD R24, R20, 0x4, R21 ;  /* 0x0000000414187824 */ /* 0x000fe400078e0215 */
[----:B--2---:R-:W-:Y:S01]  /*21be0*/  IMAD.MOV.U32 R0, RZ, RZ, R7 ;  /* 0x000000ffff007224 */ /* 0x004fe200078e0007 */
[----:B------:R0:W-:Y:S04]  /*21bf0*/  STL [R1+0x1420], R6 ;  /* 0x0014200601007387 */ /* 0x0001e80000100800 */
[----:B0-----:R-:W2:Y:S04]  /*21c00*/  LDL.LU.64 R6, [R1+0x1468] ;  /* 0x0014680001067983 */ /* 0x001ea80000300a00 */
[----:B------:R0:W-:Y:S04]  /*21c10*/  STL [R1+0x141c], R0 ;  /* 0x00141c0001007387 */ /* 0x0001e80000100800 */
[----:B------:R-:W-:Y:S01]  /*21c20*/  STL [R1+0x1428], R12 ;  /* 0x0014280c01007387 */ /* 0x000fe20000100800 */
[----:B0-----:R-:W-:-:S05]  /*21c30*/  IMAD.MOV.U32 R0, RZ, RZ, R13 ;  /* 0x000000ffff007224 */ /* 0x001fca00078e000d */
[----:B------:R0:W-:Y:S04]  /*21c40*/  STL [R1+0x1424], R0 ;  /* 0x0014240001007387 */ /* 0x0001e80000100800 */
[----:B----4-:R-:W-:Y:S01]  /*21c50*/  STL [R1+0x1430], R8 ;  /* 0x0014300801007387 */ /* 0x010fe20000100800 */
[----:B0-----:R-:W-:-:S03]  /*21c60*/  IMAD.MOV.U32 R0, RZ, RZ, R9 ;  /* 0x000000ffff007224 */ /* 0x001fc600078e0009 */
[----:B------:R-:W4:Y:S04]  /*21c70*/  LDL.LU.64 R22, [R1+0xe0] ;  /* 0x0000e00001167983 */ /* 0x000f280000300a00 */
[----:B------:R-:W-:Y:S04]  /*21c80*/  STL [R1+0x1438], R2 ;  /* 0x0014380201007387 */ /* 0x000fe80000100800 */
[----:B------:R0:W-:Y:S04]  /*21c90*/  STL [R1+0x142c], R0 ;  /* 0x00142c0001007387 */ /* 0x0001e80000100800 */
[----:B------:R-:W4:Y:S01]  /*21ca0*/  LDL.LU.64 R12, [R1+0x1478] ;  /* 0x00147800010c7983 */ /* 0x000f220000300a00 */
[----:B0-----:R-:W-:-:S03]  /*21cb0*/  IMAD.MOV.U32 R0, RZ, RZ, R3 ;  /* 0x000000ffff007224 */ /* 0x001fc600078e0003 */
[----:B------:R-:W-:Y:S04]  /*21cc0*/  STL.64 [R1+0x17d8], R24 ;  /* 0x0017d81801007387 */ /* 0x000fe80000100a00 */
[----:B------:R0:W-:Y:S04]  /*21cd0*/  STL [R1+0x1434], R0 ;  /* 0x0014340001007387 */ /* 0x0001e80000100800 */
[----:B---3--:R-:W-:Y:S01]  /*21ce0*/  STL [R1+0x1440], R4 ;  /* 0x0014400401007387 */ /* 0x008fe20000100800 */
[----:B0-----:R-:W-:-:S03]  /*21cf0*/  IMAD.MOV.U32 R0, RZ, RZ, R5 ;  /* 0x000000ffff007224 */ /* 0x001fc600078e0005 */
[----:B------:R-:W3:Y:S01]  /*21d00*/  LDL.LU.64 R14, [R1+0x1480] ;  /* 0x00148000010e7983 */ /* 0x000ee20000300a00 */
[----:B------:R-:W-:-:S03]  /*21d10*/  IMAD R3, R20, 0x4, R24 ;  /* 0x0000000414037824 */ /* 0x000fc600078e0218 */
[----:B------:R-:W-:Y:S04]  /*21d20*/  STL [R1+0x1448], R28 ;  /* 0x0014481c01007387 */ /* 0x000fe80000100800 */
[----:B------:R0:W-:Y:S04]  /*21d30*/  STL [R1+0x143c], R0 ;  /* 0x00143c0001007387 */ /* 0x0001e80000100800 */
[----:B------:R-:W3:Y:S01]  /*21d40*/  LDL.LU.64 R8, [R1+0x1488] ;  /* 0x0014880001087983 */ /* 0x000ee20000300a00 */
[----:B0-----:R-:W-:-:S03]  /*21d50*/  IMAD.MOV.U32 R0, RZ, RZ, R29 ;  /* 0x000000ffff007224 */ /* 0x001fc600078e001d */
[----:B------:R-:W-:Y:S04]  /*21d60*/  STL [R1+0x17e0], R3 ;  /* 0x0017e00301007387 */ /* 0x000fe80000100800 */
[----:B------:R0:W-:Y:S04]  /*21d70*/  STL [R1+0x1444], R0 ;  /* 0x0014440001007387 */ /* 0x0001e80000100800 */
[----:B------:R1:W-:Y:S04]  /*21d80*/  STL [R1+0x1450], R16 ;  /* 0x0014501001007387 */ /* 0x0003e80000100800 */
[----:B------:R-:W3:Y:S01]  /*21d90*/  LDL.LU.64 R28, [R1+0xd8] ;  /* 0x0000d800011c7983 */ /* 0x000ee20000300a00 */
[----:B0-----:R-:W-:-:S03]  /*21da0*/  IMAD.MOV.U32 R0, RZ, RZ, R17 ;  /* 0x000000ffff007224 */ /* 0x001fc600078e0011 */
[----:B-1----:R-:W3:Y:S04]  /*21db0*/  LDL.LU.64 R16, [R1+0x1498] ;  /* 0x0014980001107983 */ /* 0x002ee80000300a00 */
[----:B------:R0:W-:Y:S02]  /*21dc0*/  STL [R1+0x144c], R0 ;  /* 0x00144c0001007387 */ /* 0x0001e40000100800 */
[----:B0-----:R-:W-:Y:S02]  /*21dd0*/  IMAD.MOV.U32 R0, RZ, RZ, R11 ;  /* 0x000000ffff007224 */ /* 0x001fe400078e000b */
[----:B------:R0:W-:Y:S04]  /*21de0*/  STL [R1+0x1458], R10 ;  /* 0x0014580a01007387 */ /* 0x0001e80000100800 */
[----:B0-----:R-:W3:Y:S04]  /*21df0*/  LDL.LU.64 R10, [R1+0x14a0] ;  /* 0x0014a000010a7983 */ /* 0x001ee80000300a00 */
[----:B------:R0:W-:Y:S04]  /*21e00*/  STL [R1+0x1454], R0 ;  /* 0x0014540001007387 */ /* 0x0001e80000100800 */
[----:B------:R1:W-:Y:S01]  /*21e10*/  STL [R1+0x1460], R26 ;  /* 0x0014601a01007387 */ /* 0x0003e20000100800 */
[----:B0-----:R-:W-:-:S03]  /*21e20*/  IMAD.MOV.U32 R0, RZ, RZ, R27 ;  /* 0x000000ffff007224 */ /* 0x001fc600078e001b */
[----:B-1----:R-:W3:Y:S01]  /*21e30*/  LDL.LU.64 R26, [R1+0x14a8] ;  /* 0x0014a800011a7983 */ /* 0x002ee20000300a00 */
[----:B------:R-:W-:-:S03]  /*21e40*/  IMAD R4, R20, 0x4, R3 ;  /* 0x0000000414047824 */ /* 0x000fc600078e0203 */
[----:B------:R2:W-:Y:S01]  /*21e50*/  STL [R1+0x145c], R0 ;  /* 0x00145c0001007387 */ /* 0x0005e20000100800 */
[C---:B------:R-:W-:Y:S02]  /*21e60*/  IMAD R5, R20.reuse, 0x4, R4 ;  /* 0x0000000414057824 */ /* 0x040fe400078e0204 */
[----:B--2---:R-:W-:Y:S01]  /*21e70*/  IMAD.MOV.U32 R0, RZ, RZ, R7 ;  /* 0x000000ffff007224 */ /* 0x004fe200078e0007 */
[----:B------:R0:W-:Y:S04]  /*21e80*/  STL [R1+0x1468], R6 ;  /* 0x0014680601007387 */ /* 0x0001e80000100800 */
[----:B------:R1:W-:Y:S04]  /*21e90*/  STL.64 [R1+0x17e8], R4 ;  /* 0x0017e80401007387 */ /* 0x0003e80000100a00 */
[----:B------:R4:W-:Y:S01]  /*21ea0*/  STL [R1+0x1464], R0 ;  /* 0x0014640001007387 */ /* 0x0009e20000100800 */
[----:B0-----:R-:W-:-:S03]  /*21eb0*/  IMAD R6, R20, 0x4, R5 ;  /* 0x0000000414067824 */ /* 0x001fc600078e0205 */
[----:B-1----:R-:W2:Y:S01]  /*21ec0*/  LDL.LU.64 R4, [R1+0xd0] ;  /* 0x0000d00001047983 */ /* 0x002ea20000300a00 */
[----:B----4-:R-:W-:-:S03]  /*21ed0*/  IMAD.MOV.U32 R0, RZ, RZ, R23 ;  /* 0x000000ffff007224 */ /* 0x010fc600078e0017 */
[----:B------:R-:W-:Y:S04]  /*21ee0*/  STL [R1+0x1470], R22 ;  /* 0x0014701601007387 */ /* 0x000fe80000100800 */
[----:B------:R-:W4:Y:S01]  /*21ef0*/  LDL.LU.64 R18, [R1+0x14b8] ;  /* 0x0014b80001127983 */ /* 0x000f220000300a00 */
[----:B------:R-:W-:-:S03]  /*21f00*/  IMAD.MOV.U32 R2, RZ, RZ, R13 ;  /* 0x000000ffff027224 */ /* 0x000fc600078e000d */
[----:B------:R0:W-:Y:S04]  /*21f10*/  STL [R1+0x1478], R12 ;  /* 0x0014780c01007387 */ /* 0x0001e80000100800 */
[----:B------:R1:W-:Y:S04]  /*21f20*/  STL [R1+0x146c], R0 ;  /* 0x00146c0001007387 */ /* 0x0003e80000100800 */
[----:B0-----:R-:W4:Y:S04]  /*21f30*/  LDL.LU.64 R12, [R1+0x14c0] ;  /* 0x0014c000010c7983 */ /* 0x001f280000300a00 */
[----:B-1----:R-:W4:Y:S04]  /*21f40*/  LDL R0, [R1+0x173c] ;  /* 0x00173c0001007983 */ /* 0x002f280000100800 */
[----:B------:R0:W-:Y:S04]  /*21f50*/  STL [R1+0x1474], R2 ;  /* 0x0014740201007387 */ /* 0x0001e80000100800 */
[----:B---3--:R1:W-:Y:S04]  /*21f60*/  STL [R1+0x1480], R14 ;  /* 0x0014800e01007387 */ /* 0x0083e80000100800 */
[----:B0-----:R-:W3:Y:S01]  /*21f70*/  LDL.LU.64 R2, [R1+0x14c8] ;  /* 0x0014c80001027983 */ /* 0x001ee20000300a00 */
[----:B-1----:R-:W-:-:S03]  /*21f80*/  IMAD.MOV.U32 R14, RZ, RZ, R15 ;  /* 0x000000ffff0e7224 */ /* 0x002fc600078e000f */
[----:B------:R-:W-:Y:S04]  /*21f90*/  STL [R1+0x1488], R8 ;  /* 0x0014880801007387 */ /* 0x000fe80000100800 */
[----:B------:R0:W-:Y:S04]  /*21fa0*/  STL [R1+0x147c], R14 ;  /* 0x00147c0e01007387 */ /* 0x0001e80000100800 */
[----:B------:R-:W3:Y:S04]  /*21fb0*/  LDL.LU.64 R24, [R1+0xc8] ;  /* 0x0000c80001187983 */ /* 0x000ee80000300a00 */
[----:B0-----:R-:W3:Y:S01]  /*21fc0*/  LDL.LU.64 R14, [R1+0x14d8] ;  /* 0x0014d800010e7983 */ /* 0x001ee20000300a00 */
[----:B------:R-:W-:-:S02]  /*21fd0*/  IMAD.MOV.U32 R8, RZ, RZ, R9 ;  /* 0x000000ffff087224 */ /* 0x000fc400078e0009 */
[----:B------:R-:W-:-:S03]  /*21fe0*/  IMAD.MOV.U32 R9, RZ, RZ, R29 ;  /* 0x000000ffff097224 */ /* 0x000fc600078e001d */
[----:B------:R-:W-:Y:S04]  /*21ff0*/  STL [R1+0x1484], R8 ;  /* 0x0014840801007387 */ /* 0x000fe80000100800 */
[----:B------:R0:W-:Y:S04]  /*22000*/  STL [R1+0x1490], R28 ;  /* 0x0014901c01007387 */ /* 0x0001e80000100800 */
[----:B------:R1:W-:Y:S04]  /*22010*/  STL [R1+0x1498], R16 ;  /* 0x0014981001007387 */ /* 0x0003e80000100800 */
[----:B------:R-:W-:Y:S04]  /*22020*/  STL [R1+0x148c], R9 ;  /* 0x00148c0901007387 */ /* 0x000fe80000100800 */
[----:B0-----:R-:W3:Y:S01]  /*22030*/  LDL.LU.64 R28, [R1+0x14e0] ;  /* 0x0014e000011c7983 */ /* 0x001ee20000300a00 */
[----:B-1----:R-:W-:-:S05]  /*22040*/  IMAD.MOV.U32 R16, RZ, RZ, R17 ;  /* 0x000000ffff107224 */ /* 0x002fca00078e0011 */
[----:B------:R0:W-:Y:S04]  /*22050*/  STL [R1+0x1494], R16 ;  /* 0x0014941001007387 */ /* 0x0001e80000100800 */
[----:B------:R1:W-:Y:S04]  /*22060*/  STL [R1+0x14a0], R10 ;  /* 0x0014a00a01007387 */ /* 0x0003e80000100800 */
[----:B0-----:R-:W3:Y:S01]  /*22070*/  LDL.LU.64 R16, [R1+0x14e8] ;  /* 0x0014e80001107983 */ /* 0x001ee20000300a00 */
[----:B-1----:R-:W-:-:S03]  /*22080*/  IMAD.MOV.U32 R10, RZ, RZ, R11 ;  /* 0x000000ffff0a7224 */ /* 0x002fc600078e000b */
[----:B------:R-:W-:Y:S04]  /*22090*/  STL [R1+0x14a8], R26 ;  /* 0x0014a81a01007387 */ /* 0x000fe80000100800 */
[----:B------:R-:W-:Y:S04]  /*220a0*/  STL [R1+0x149c], R10 ;  /* 0x00149c0a01007387 */ /* 0x000fe80000100800 */
[----:B------:R-:W3:Y:S01]  /*220b0*/  LDL.LU.64 R22, [R1+0x4b0] ;  /* 0x0004b00001167983 */ /* 0x000ee20000300a00 */
[----:B------:R-:W-:-:S05]  /*220c0*/  IMAD.MOV.U32 R11, RZ, RZ, R27 ;  /* 0x000000ffff0b7224 */ /* 0x000fca00078e001b */
[----:B------:R2:W-:Y:S02]  /*220d0*/  STL [R1+0x14a4], R11 ;  /* 0x0014a40b01007387 */ /* 0x0005e40000100800 */
[----:B--2---:R-:W-:Y:S02]  /*220e0*/  IMAD.MOV.U32 R11, RZ, RZ, R5 ;  /* 0x000000ffff0b7224 */ /* 0x004fe400078e0005 */
[----:B------:R0:W-:Y:S04]  /*220f0*/  STL [R1+0x14b0], R4 ;  /* 0x0014b00401007387 */ /* 0x0001e80000100800 */
[----:B------:R-:W2:Y:S04]  /*22100*/  LDL.LU.64 R26, [R1+0x14f8] ;  /* 0x0014f800011a7983 */ /* 0x000ea80000300a00 */
[----:B0-----:R-:W2:Y:S04]  /*22110*/  LDL.LU.64 R4, [R1+0x17e8] ;  /* 0x0017e80001047983 */ /* 0x001ea80000300a00 */
[----:B----4-:R-:W-:Y:S04]  /*22120*/  STL [R1+0x14b8], R18 ;  /* 0x0014b81201007387 */ /* 0x010fe80000100800 */
[----:B------:R0:W-:Y:S02]  /*22130*/  STL [R1+0x14ac], R11 ;  /* 0x0014ac0b01007387 */ /* 0x0001e40000100800 */
[----:B0-----:R-:W-:-:S02]  /*22140*/  IMAD.MOV.U32 R11, RZ, RZ, R19 ;  /* 0x000000ffff0b7224 */ /* 0x001fc400078e0013 */
[----:B------:R-:W4:Y:S04]  /*22150*/  LDL.LU.64 R18, [R1+0x1500] ;  /* 0x0015000001127983 */ /* 0x000f280000300a00 */
[----:B------:R-:W-:Y:S01]  /*22160*/  STL [R1+0x14b4], R11 ;  /* 0x0014b40b01007387 */ /* 0x000fe20000100800 */
[----:B------:R-:W-:-:S03]  /*22170*/  ISETP.GE.AND P1, PT, R0, RZ, PT ;  /* 0x000000ff0000720c */ /* 0x000fc60003f26270 */
[----:B------:R-:W-:Y:S04]  /*22180*/  STL [R1+0x14c0], R12 ;  /* 0x0014c00c01007387 */ /* 0x000fe80000100800 */
[----:B------:R-:W-:Y:S01]  /*22190*/  STL [R1+0x14bc], R13 ;  /* 0x0014bc0d01007387 */ /* 0x000fe20000100800 */
[----:B---3--:R-:W-:-:S03]  /*221a0*/  IMAD.MOV.U32 R0, RZ, RZ, R3 ;  /* 0x000000ffff007224 */ /* 0x008fc600078e0003 */
[----:B------:R0:W-:Y:S04]  /*221b0*/  STL [R1+0x14c8], R2 ;  /* 0x0014c80201007387 */ /* 0x0001e80000100800 */
[----:B0-----:R-:W3:Y:S04]  /*221c0*/  LDL.LU R3, [R1+0x17e0] ;  /* 0x0017e00001037983 */ /* 0x001ee80000300800 */
[----:B------:R0:W-:Y:S02]  /*221d0*/  STL [R1+0x14c4], R0 ;  /* 0x0014c40001007387 */ /* 0x0001e40000100800 */
[----:B0-----:R-:W-:-:S02]  /*221e0*/  IMAD.MOV.U32 R0, RZ, RZ, R25 ;  /* 0x000000ffff007224 */ /* 0x001fc400078e0019 */
[----:B------:R0:W-:Y:S04]  /*221f0*/  STL [R1+0x14d0], R24 ;  /* 0x0014d01801007387 */ /* 0x0001e80000100800 */
[----:B0-----:R-:W3:Y:S04]  /*22200*/  LDL.LU.64 R24, [R1+0x17d8] ;  /* 0x0017d80001187983 */ /* 0x001ee80000300a00 */
[----:B------:R-:W-:Y:S04]  /*22210*/  STL [R1+0x14d8], R14 ;  /* 0x0014d80e01007387 */ /* 0x000fe80000100800 */
[----:B------:R0:W-:Y:S04]  /*22220*/  STL [R1+0x14cc], R0 ;  /* 0x0014cc0001007387 */ /* 0x0001e80000100800 */
[----:B0-----:R-:W3:Y:S01]  /*22230*/  LDL.LU R0, [R1+0x4e8] ;  /* 0x0004e80001007983 */ /* 0x001ee20000300800 */
[----:B------:R-:W-:-:S05]  /*22240*/  IMAD.MOV.U32 R2, RZ, RZ, R15 ;  /* 0x000000ffff027224 */ /* 0x000fca00078e000f */
[----:B------:R0:W-:Y:S04]  /*22250*/  STL [R1+0x14d4], R2 ;  /* 0x0014d40201007387 */ /* 0x0001e80000100800 */
[----:B------:R1:W-:Y:S01]  /*22260*/  STL [R1+0x14e0], R28 ;  /* 0x0014e01c01007387 */ /* 0x0003e20000100800 */
[----:B0-----:R-:W-:-:S03]  /*22270*/  IMAD.MOV.U32 R2, RZ, RZ, R29 ;  /* 0x000000ffff027224 */ /* 0x001fc600078e001d */
[----:B-1----:R0:W5:Y:S04]  /*22280*/  LDL.LU R29, [R1+0x17d0] ;  /* 0x0017d000011d7983 */ /* 0x0021680000300800 */
[----:B------:R1:W-:Y:S02]  /*22290*/  STL [R1+0x14dc], R2 ;  /* 0x0014dc0201007387 */ /* 0x0003e40000100800 */
[----:B-1----:R-:W-:Y:S02]  /*222a0*/  IMAD.MOV.U32 R2, RZ, RZ, R17 ;  /* 0x000000ffff027224 */ /* 0x002fe400078e0011 */
[----:B------:R-:W-:Y:S04]  /*222b0*/  STL [R1+0x14e8], R16 ;  /* 0x0014e81001007387 */ /* 0x000fe80000100800 */
[----:B------:R1:W-:Y:S04]  /*222c0*/  STL [R1+0x14e4], R2 ;  /* 0x0014e40201007387 */ /* 0x0003e80000100800 */
[----:B------:R0:W-:Y:S01]  /*222d0*/  STL [R1+0x14f0], R22 ;  /* 0x0014f01601007387 */ /* 0x0001e20000100800 */
[----:B-1----:R-:W-:-:S03]  /*222e0*/  IMAD.MOV.U32 R2, RZ, RZ, R23 ;  /* 0x000000ffff027224 */ /* 0x002fc600078e0017 */
[----:B0-----:R-:W3:Y:S01]  /*222f0*/  LDL.LU.64 R22, [R1+0x17c8] ;  /* 0x0017c80001167983 */ /* 0x001ee20000300a00 */
[----:B------:R-:W-:-:S04]  /*22300*/  IMAD R7, R20, 0x4, R6 ;  /* 0x0000000414077824 */ /* 0x000fc800078e0206 */
[C---:B------:R-:W-:Y:S01]  /*22310*/  IMAD R8, R20.reuse, 0x4, R7 ;  /* 0x0000000414087824 */ /* 0x040fe200078e0207 */
[----:B------:R-:W0:Y:S03]  /*22320*/  S2R R28, SR_TID.X ;  /* 0x00000000001c7919 */ /* 0x000e260000002100 */
[----:B------:R-:W-:-:S04]  /*22330*/  IMAD R9, R20, 0x4, R8 ;  /* 0x0000000414097824 */ /* 0x000fc800078e0208 */
[----:B------:R-:W-:-:S04]  /*22340*/  IMAD R10, R20, 0x4, R9 ;  /* 0x00000004140a7824 */ /* 0x000fc800078e0209 */
[----:B------:R-:W-:Y:S01]  /*22350*/  IMAD R11, R20, 0x4, R10 ;  /* 0x00000004140b7824 */ /* 0x000fe200078e020a */
[----:B------:R-:W-:-:S03]  /*22360*/  ISETP.NE.AND P0, PT, RZ, c[0x0][0x178], PT ;  /* 0x00005e00ff007a0c */ /* 0x000fc60003f05270 */
[----:B------:R-:W-:-:S04]  /*22370*/  IMAD R12, R20, 0x4, R11 ;  /* 0x00000004140c7824 */ /* 0x000fc800078e020b */
[----:B------:R-:W-:-:S04]  /*22380*/  IMAD R13, R20, 0x8, R12 ;  /* 0x00000008140d7824 */ /* 0x000fc800078e020c */
[----:B------:R-:W-:-:S04]  /*22390*/  IMAD R14, R20, 0x4, R13 ;  /* 0x00000004140e7824 */ /* 0x000fc800078e020d */
[----:B------:R-:W-:-:S04]  /*223a0*/  IMAD R15, R20, 0x4, R14 ;  /* 0x00000004140f7824 */ /* 0x000fc800078e020e */
[----:B------:R-:W-:Y:S02]  /*223b0*/  IMAD R16, R20, 0x4, R15 ;  /* 0x0000000414107824 */ /* 0x000fe400078e020f */
[----:B--2---:R-:W-:Y:S01]  /*223c0*/  IMAD.MOV.U32 R17, RZ, RZ, R27 ;  /* 0x000000ffff117224 */ /* 0x004fe200078e001b */
[----:B------:R-:W-:Y:S04]  /*223d0*/  STL [R1+0x14f8], R26 ;  /* 0x0014f81a01007387 */ /* 0x000fe80000100800 */
[----:B------:R0:W-:Y:S04]  /*223e0*/  STL [R1+0x14ec], R2 ;  /* 0x0014ec0201007387 */ /* 0x0001e80000100800 */
[----:B------:R1:W-:Y:S01]  /*223f0*/  STL [R1+0x14f4], R17 ;  /* 0x0014f41101007387 */ /* 0x0003e20000100800 */
[----:B0-----:R-:W-:-:S04]  /*22400*/  SHF.R.U32.HI R2, RZ, 0x4, R28 ;  /* 0x00000004ff027819 */ /* 0x001fc8000001161c */
[----:B------:R-:W-:Y:S01]  /*22410*/  IADD3 R27, R2, 0x7c, RZ ;  /* 0x0000007c021b7810 */ /* 0x000fe20007ffe0ff */
[----:B-1----:R-:W-:-:S04]  /*22420*/  IMAD R17, R20, 0x4, R16 ;  /* 0x0000000414117824 */ /* 0x002fc800078e0210 */
[----:B------:R-:W-:Y:S01]  /*22430*/  IMAD R26, R27, c[0x0][0x188], RZ ;  /* 0x000062001b1a7a24 */ /* 0x000fe200078e02ff */
[----:B----4-:R0:W-:Y:S01]  /*22440*/  STL [R1+0x1500], R18 ;  /* 0x0015001201007387 */ /* 0x0101e20000100800 */
[----:B------:R-:W-:Y:S01]  /*22450*/  IADD3 R27, R2, 0x3c, RZ ;  /* 0x0000003c021b7810 */ /* 0x000fe20007ffe0ff */
[----:B0-----:R-:W-:-:S05]  /*22460*/  IMAD.MOV.U32 R18, RZ, RZ, R19 ;  /* 0x000000ffff127224 */ /* 0x001fca00078e0013 */
[----:B------:R0:W-:Y:S01]  /*22470*/  STL [R1+0x14fc], R18 ;  /* 0x0014fc1201007387 */ /* 0x0001e20000100800 */
[----:B------:R-:W-:Y:S02]  /*22480*/  IMAD R27, R27, c[0x0][0x188], RZ ;  /* 0x000062001b1b7a24 */ /* 0x000fe400078e02ff */
[----:B0-----:R-:W-:-:S04]  /*22490*/  IMAD R18, R20, 0x4, R17 ;  /* 0x0000000414127824 */ /* 0x001fc800078e0211 */
[----:B------:R-:W-:Y:S02]  /*224a0*/  IMAD R19, R20, 0x4, R18 ;  /* 0x0000000414137824 */ /* 0x000fe400078e0212 */
[----:B---3--:R-:W-:Y:S01]  /*224b0*/  @!P1 IMAD.MOV R0, RZ, RZ, -R0 ;  /* 0x000000ffff009224 */ /* 0x008fe200078e0a00 */
[----:B------:R-:W-:-:S05]  /*224c0*/  @!P0 LOP3.LUT R0, RZ, c[0x0][0x178], RZ, 0x33, !PT ;  /* 0x00005e00ff008a12 */ /* 0x000fca00078e33ff */
[----:B------:R-:W-:-:S05]  /*224d0*/  IMAD R0, R0, c[0x0][0x184], RZ ;  /* 0x0000610000007a24 */ /* 0x000fca00078e02ff */
[----:B------:R-:W-:-:S04]  /*224e0*/  LEA R2, P0, R0, c[0x0][0x160], 0x1 ;  /* 0x0000580000027a11 */ /* 0x000fc800078008ff */
[----:B------:R-:W-:-:S05]  /*224f0*/  LEA R20, P5, R26, R2, 0x1 ;  /* 0x000000021a147211 */ /* 0x000fca00078a08ff */
[----:B------:R0:W-:Y:S01]  /*22500*/  STL [R1+0x1508], R20 ;  /* 0x0015081401007387 */ /* 0x0001e20000100800 */
[----:B------:R-:W-:Y:S02]  /*22510*/  LEA.HI.X.SX32 R0, R0, c[0x0][0x164], 0x1, P0 ;  /* 0x0000590000007a11 */ /* 0x000fe400000f0eff */
[----:B0-----:R-:W-:-:S05]  /*22520*/  LEA R20, P6, R27, R2, 0x1 ;  /* 0x000000021b147211 */ /* 0x001fca00078c08ff */
[----:B------:R0:W-:Y:S02]  /*22530*/  STL [R1+0x1588], R20 ;  /* 0x0015881401007387 */ /* 0x0001e40000100800 */
[----:B0-----:R-:W-:-:S05]  /*22540*/  LEA R20, P0, R25, R2, 0x1 ;  /* 0x0000000219147211 */ /* 0x001fca00078008ff */
[----:B------:R0:W-:Y:S01]  /*22550*/  STL [R1+0x1510], R20 ;  /* 0x0015101401007387 */ /* 0x0001e20000100800 */
[----:B------:R-:W-:Y:S02]  /*22560*/  LEA.HI.X.SX32 R26, R26, R0, 0x1, P5 ;  /* 0x000000001a1a7211 */ /* 0x000fe400028f0eff */
[----:B0-----:R-:W-:-:S05]  /*22570*/  LEA R20, P1, R23, R2, 0x1 ;  /* 0x0000000217147211 */ /* 0x001fca00078208ff */
[----:B------:R0:W-:Y:S02]  /*22580*/  STL [R1+0x1518], R20 ;  /* 0x0015181401007387 */ /* 0x0001e40000100800 */
[----:B0-----:R-:W-:-:S05]  /*22590*/  LEA R20, P2, R22, R2, 0x1 ;  /* 0x0000000216147211 */ /* 0x001fca00078408ff */
[----:B------:R0:W-:Y:S02]  /*225a0*/  STL [R1+0x1520], R20 ;  /* 0x0015201401007387 */ /* 0x0001e40000100800 */
[----:B0-----:R-:W-:-:S05]  /*225b0*/  LEA R20, P3, R21, R2, 0x1 ;  /* 0x0000000215147211 */ /* 0x001fca00078608ff */
[----:B------:R0:W-:Y:S02]  /*225c0*/  STL [R1+0x1528], R20 ;  /* 0x0015281401007387 */ /* 0x0001e40000100800 */
[----:B0-----:R-:W-:-:S05]  /*225d0*/  LEA R20, P4, R24, R2, 0x1 ;  /* 0x0000000218147211 */ /* 0x001fca00078808ff */
[----:B------:R-:W-:Y:S04]  /*225e0*/  STL [R1+0x1530], R20 ;  /* 0x0015301401007387 */ /* 0x000fe80000100800 */
[----:B------:R0:W-:Y:S02]  /*225f0*/  STL [R1+0x1504], R26 ;  /* 0x0015041a01007387 */ /* 0x0001e40000100800 */
[----:B0-----:R-:W-:-:S05]  /*22600*/  LEA R26, P5, R3, R2, 0x1 ;  /* 0x00000002031a7211 */ /* 0x001fca00078a08ff */
[----:B------:R0:W-:Y:S02]  /*22610*/  STL [R1+0x1538], R26 ;  /* 0x0015381a01007387 */ /* 0x0001e40000100800 */
[----:B0-----:R-:W-:Y:S02]  /*22620*/  LEA.HI.X.SX32 R26, R27, R0, 0x1, P6 ;  /* 0x000000001b1a7211 */ /* 0x001fe400030f0eff */
[----:B------:R-:W-:-:S03]  /*22630*/  LEA R27, P6, R4, R2, 0x1 ;  /* 0x00000002041b7211 */ /* 0x000fc600078c08ff */
[----:B------:R0:W-:Y:S04]  /*22640*/  STL [R1+0x1584], R26 ;  /* 0x0015841a01007387 */ /* 0x0001e80000100800 */
[----:B------:R1:W-:Y:S01]  /*22650*/  STL [R1+0x1540], R27 ;  /* 0x0015401b01007387 */ /* 0x0003e20000100800 */
[-C--:B0-----:R-:W-:Y:S02]  /*22660*/  LEA.HI.X.SX32 R26, R25, R0.reuse, 0x1, P0 ;  /* 0x00000000191a7211 */ /* 0x081fe400000f0eff */
[----:B------:R-:W-:Y:S02]  /*22670*/  LEA.HI.X.SX32 R25, R23, R0, 0x1, P1 ;  /* 0x0000000017197211 */ /* 0x000fe400008f0eff */
[----:B-1----:R-:W-:Y:S01]  /*22680*/  LEA R27, P0, R5, R2, 0x1 ;  /* 0x00000002051b7211 */ /* 0x002fe200078008ff */
[----:B------:R0:W-:Y:S01]  /*22690*/  STL [R1+0x150c], R26 ;  /* 0x00150c1a01007387 */ /* 0x0001e20000100800 */
[----:B------:R-:W-:-:S03]  /*226a0*/  LEA.HI.X.SX32 R23, R22, R0, 0x1, P2 ;  /* 0x0000000016177211 */ /* 0x000fc600010f0eff */
[----:B------:R-:W-:Y:S01]  /*226b0*/  STL [R1+0x1548], R27 ;  /* 0x0015481b01007387 */ /* 0x000fe20000100800 */
[----:B------:R-:W-:-:S03]  /*226c0*/  LEA.HI.X.SX32 R22, R21, R0, 0x1, P3 ;  /* 0x0000000015167211 */ /* 0x000fc600018f0eff */
[----:B------:R1:W-:Y:S01]  /*226d0*/  STL [R1+0x1514], R25 ;  /* 0x0015141901007387 */ /* 0x0003e20000100800 */
[----:B0-----:R-:W-:Y:S02]  /*226e0*/  LEA R26, P1, R6, R2, 0x1 ;  /* 0x00000002061a7211 */ /* 0x001fe400078208ff */
[----:B------:R-:W-:-:S03]  /*226f0*/  LEA.HI.X.SX32 R21, R24, R0, 0x1, P4 ;  /* 0x0000000018157211 */ /* 0x000fc600020f0eff */
[----:B------:R-:W-:Y:S01]  /*22700*/  STL [R1+0x1550], R26 ;  /* 0x0015501a01007387 */ /* 0x000fe20000100800 */
[----:B-1----:R-:W-:-:S03]  /*22710*/  LEA R25, P2, R7, R2, 0x1 ;  /* 0x0000000207197211 */ /* 0x002fc600078408ff */
[----:B------:R0:W-:Y:S01]  /*22720*/  STL [R1+0x151c], R23 ;  /* 0x00151c1701007387 */ /* 0x0001e20000100800 */
[----:B------:R-:W-:-:S03]  /*22730*/  LEA.HI.X.SX32 R3, R3, R0, 0x1, P5 ;  /* 0x0000000003037211 */ /* 0x000fc600028f0eff */
[----:B------:R-:W-:Y:S04]  /*22740*/  STL [R1+0x1558], R25 ;  /* 0x0015581901007387 */ /* 0x000fe80000100800 */
[----:B------:R1:W-:Y:S01]  /*22750*/  STL [R1+0x1524], R22 ;  /* 0x0015241601007387 */ /* 0x0003e20000100800 */
[----:B0-----:R-:W-:Y:S02]  /*22760*/  LEA R23, P3, R8, R2, 0x1 ;  /* 0x0000000208177211 */ /* 0x001fe400078608ff */
[----:B------:R-:W-:-:S03]  /*22770*/  LEA.HI.X.SX32 R4, R4, R0, 0x1, P6 ;  /* 0x0000000004047211 */ /* 0x000fc600030f0eff */
[----:B------:R-:W-:Y:S01]  /*22780*/  STL [R1+0x1560], R23 ;  /* 0x0015601701007387 */ /* 0x000fe20000100800 */
[----:B-1----:R-:W-:-:S03]  /*22790*/  LEA R22, P4, R9, R2, 0x1 ;  /* 0x0000000209167211 */ /* 0x002fc600078808ff */
[----:B------:R0:W-:Y:S04]  /*227a0*/  STL [R1+0x152c], R21 ;  /* 0x00152c1501007387 */ /* 0x0001e80000100800 */
[----:B------:R-:W-:Y:S04]  /*227b0*/  STL [R1+0x1568], R22 ;  /* 0x0015681601007387 */ /* 0x000fe80000100800 */
[----:B------:R1:W-:Y:S01]  /*227c0*/  STL [R1+0x1534], R3 ;  /* 0x0015340301007387 */ /* 0x0003e20000100800 */
[----:B0-----:R-:W-:Y:S02]  /*227d0*/  LEA R21, P5, R10, R2, 0x1 ;  /* 0x000000020a157211 */ /* 0x001fe400078a08ff */
[----:B------:R-:W-:-:S03]  /*227e0*/  LEA.HI.X.SX32 R5, R5, R0, 0x1, P0 ;  /* 0x0000000005057211 */ /* 0x000fc600000f0eff */
[----:B------:R-:W-:Y:S01]  /*227f0*/  STL [R1+0x1570], R21 ;  /* 0x0015701501007387 */ /* 0x000fe20000100800 */
[----:B-1----:R-:W-:-:S03]  /*22800*/  LEA R3, P6, R11, R2, 0x1 ;  /* 0x000000020b037211 */ /* 0x002fc600078c08ff */
[----:B------:R0:W-:Y:S04]  /*22810*/  STL [R1+0x153c], R4 ;  /* 0x00153c0401007387 */ /* 0x0001e80000100800 */
[----:B------:R1:W-:Y:S01]  /*22820*/  STL [R1+0x1578], R3 ;  /* 0x0015780301007387 */ /* 0x0003e20000100800 */
[----:B0-----:R-:W-:-:S03]  /*22830*/  LEA R4, P0, R12, R2, 0x1 ;  /* 0x000000020c047211 */ /* 0x001fc600078008ff */
[----:B------:R0:W-:Y:S01]  /*22840*/  STL [R1+0x1544], R5 ;  /* 0x0015440501007387 */ /* 0x0001e20000100800 */
[----:B-1----:R-:W-:-:S03]  /*22850*/  LEA.HI.X.SX32 R3, R6, R0, 0x1, P1 ;  /* 0x0000000006037211 */ /* 0x002fc600008f0eff */
[----:B------:R1:W-:Y:S04]  /*22860*/  STL [R1+0x1580], R4 ;  /* 0x0015800401007387 */ /* 0x0003e80000100800 */
[----:B------:R2:W-:Y:S01]  /*22870*/  STL [R1+0x154c], R3 ;  /* 0x00154c0301007387 */ /* 0x0005e20000100800 */
[----:B0-----:R-:W-:Y:S02]  /*22880*/  LEA R5, P1, R13, R2, 0x1 ;  /* 0x000000020d057211 */ /* 0x001fe400078208ff */
[----:B-1----:R-:W-:-:S03]  /*22890*/  LEA.HI.X.SX32 R4, R7, R0, 0x1, P2 ;  /* 0x0000000007047211 */ /* 0x002fc600010f0eff */
[----:B------:R0:W-:Y:S01]  /*228a0*/  STL [R1+0x1590], R5 ;  /* 0x0015900501007387 */ /* 0x0001e20000100800 */
[----:B--2---:R-:W-:-:S03]  /*228b0*/  LEA R3, P2, R14, R2, 0x1 ;  /* 0x000000020e037211 */ /* 0x004fc600078408ff */
[----:B------:R1:W-:Y:S04]  /*228c0*/  STL [R1+0x1554], R4 ;  /* 0x0015540401007387 */ /* 0x0003e80000100800 */
[----:B------:R2:W-:Y:S01]  /*228d0*/  STL [R1+0x1598], R3 ;  /* 0x0015980301007387 */ /* 0x0005e20000100800 */
[----:B0-----:R-:W-:Y:S02]  /*228e0*/  LEA.HI.X.SX32 R5, R8, R0, 0x1, P3 ;  /* 0x0000000008057211 */ /* 0x001fe400018f0eff */
[----:B-1----:R-:W-:-:S03]  /*228f0*/  LEA R4, P3, R15, R2, 0x1 ;  /* 0x000000020f047211 */ /* 0x002fc600078608ff */
[----:B------:R0:W-:Y:S01]  /*22900*/  STL [R1+0x155c], R5 ;  /* 0x00155c0501007387 */ /* 0x0001e20000100800 */
[----:B--2---:R-:W-:-:S03]  /*22910*/  LEA.HI.X.SX32 R3, R9, R0, 0x1, P4 ;  /* 0x0000000009037211 */ /* 0x004fc600020f0eff */
[----:B------:R1:W-:Y:S01]  /*22920*/  STL [R1+0x15a0], R4 ;  /* 0x0015a00401007387 */ /* 0x0003e20000100800 */
[----:B------:R-:W-:-:S03]  /*22930*/  SHF.R.U32.HI R28, RZ, 0x4, R28 ;  /* 0x00000004ff1c7819 */ /* 0x000fc6000001161c */
[----:B------:R2:W-:Y:S01]  /*22940*/  STL [R1+0x1564], R3 ;  /* 0x0015640301007387 */ /* 0x0005e20000100800 */
[----:B0-----:R-:W-:Y:S02]  /*22950*/  LEA R5, P4, R16, R2, 0x1 ;  /* 0x0000000210057211 */ /* 0x001fe400078808ff */
[-C--:B------:R-:W-:Y:S02]  /*22960*/  LEA.HI.X.SX32 R6, R11, R0.reuse, 0x1, P6 ;  /* 0x000000000b067211 */ /* 0x080fe400030f0eff */
[----:B-1----:R-:W-:Y:S01]  /*22970*/  LEA.HI.X.SX32 R4, R10, R0, 0x1, P5 ;  /* 0x000000000a047211 */ /* 0x002fe200028f0eff */
[----:B------:R-:W-:Y:S01]  /*22980*/  STL [R1+0x15a8], R5 ;  /* 0x0015a80501007387 */ /* 0x000fe20000100800 */
[----:B--2---:R-:W-:-:S03]  /*22990*/  LEA R3, P5, R17, R2, 0x1 ;  /* 0x0000000211037211 */ /* 0x004fc600078a08ff */
[----:B------:R0:W-:Y:S01]  /*229a0*/  STL [R1+0x156c], R4 ;  /* 0x00156c0401007387 */ /* 0x0001e20000100800 */
[----:B------:R-:W-:-:S03]  /*229b0*/  SGXT.U32 R28, R28, 0x2 ;  /* 0x000000021c1c781a */ /* 0x000fc60000000000 */
[----:B------:R1:W-:Y:S02]  /*229c0*/  STL [R1+0x15b0], R3 ;  /* 0x0015b00301007387 */ /* 0x0003e40000100800 */
[----:B------:R-:W-:Y:S02]  /*229d0*/  IMAD R28, R28, c[0x0][0x188], RZ ;  /* 0x000062001c1c7a24 */ /* 0x000fe400078e02ff */
[----:B------:R2:W-:Y:S01]  /*229e0*/  STL [R1+0x1574], R6 ;  /* 0x0015740601007387 */ /* 0x0005e20000100800 */
[----:B0-----:R-:W-:Y:S02]  /*229f0*/  LEA R4, P6, R18, R2, 0x1 ;  /* 0x0000000212047211 */ /* 0x001fe400078c08ff */
[----:B-1----:R-:W-:-:S03]  /*22a00*/  LEA.HI.X.SX32 R3, R12, R0, 0x1, P0 ;  /* 0x000000000c037211 */ /* 0x002fc600000f0eff */
[----:B------:R-:W-:Y:S01]  /*22a10*/  STL [R1+0x15b8], R4 ;  /* 0x0015b80401007387 */ /* 0x000fe20000100800 */
[----:B--2---:R-:W-:-:S03]  /*22a20*/  LEA R6, P0, R19, R2, 0x1 ;  /* 0x0000000213067211 */ /* 0x004fc600078008ff */
[----:B------:R0:W-:Y:S01]  /*22a30*/  STL [R1+0x157c], R3 ;  /* 0x00157c0301007387 */ /* 0x0001e20000100800 */
[----:B------:R-:W-:-:S03]  /*22a40*/  LEA.HI.X.SX32 R7, R14, R0, 0x1, P2 ;  /* 0x000000000e077211 */ /* 0x000fc600010f0eff */
[----:B------:R1:W-:Y:S01]  /*22a50*/  STL [R1+0x15c0], R6 ;  /* 0x0015c00601007387 */ /* 0x0003e20000100800 */
[----:B------:R-:W-:Y:S01]  /*22a60*/  IMAD.MOV R20, RZ, RZ, -c[0x0][0x188] ;  /* 0x80006200ff147624 */ /* 0x000fe200078e02ff */
[----:B0-----:R-:W-:Y:S02]  /*22a70*/  LEA.HI.X.SX32 R3, R13, R0, 0x1, P1 ;  /* 0x000000000d037211 */ /* 0x001fe400008f0eff */
[----:B-1----:R-:W-:-:S03]  /*22a80*/  LEA R6, P1, R28, R2, 0x1 ;  /* 0x000000021c067211 */ /* 0x002fc600078208ff */
[----:B------:R-:W-:Y:S01]  /*22a90*/  STL [R1+0x158c], R3 ;  /* 0x00158c0301007387 */ /* 0x000fe20000100800 */
[----:B------:R-:W-:-:S03]  /*22aa0*/  IMAD R5, R20, 0x4, R19 ;  /* 0x0000000414057824 */ /* 0x000fc600078e0213 */
[----:B------:R0:W-:Y:S01]  /*22ab0*/  STL [R1+0x15ec], R6 ;  /* 0x0015ec0601007387 */ /* 0x0001e20000100800 */
[----:B------:R-:W-:-:S03]  /*22ac0*/  LEA.HI.X.SX32 R8, R17, R0, 0x1, P5 ;  /* 0x0000000011087211 */ /* 0x000fc600028f0eff */
[----:B------:R1:W-:Y:S01]  /*22ad0*/  STL [R1+0x1594], R7 ;  /* 0x0015940701007387 */ /* 0x0003e20000100800 */
[----:B------:R-:W-:Y:S01]  /*22ae0*/  IMAD R4, R20, 0x4, R5 ;  /* 0x0000000414047824 */ /* 0x000fe200078e0205 */
[-C--:B0-----:R-:W-:Y:S02]  /*22af0*/  LEA.HI.X.SX32 R6, R15, R0.reuse, 0x1, P3 ;  /* 0x000000000f067211 */ /* 0x081fe400018f0eff */
[----:B-1----:R-:W-:-:S03]  /*22b00*/  LEA.HI.X.SX32 R7, R16, R0, 0x1, P4 ;  /* 0x0000000010077211 */ /* 0x002fc600020f0eff */
[----:B------:R-:W-:Y:S01]  /*22b10*/  STL [R1+0x159c], R6 ;  /* 0x00159c0601007387 */ /* 0x000fe20000100800 */
[----:B------:R-:W-:-:S03]  /*22b20*/  IMAD R3, R20, 0x4, R4 ;  /* 0x0000000414037824 */ /* 0x000fc600078e0204 */
[----:B------:R0:W-:Y:S04]  /*22b30*/  STL [R1+0x15a4], R7 ;  /* 0x0015a40701007387 */ /* 0x0001e80000100800 */
[----:B------:R1:W-:Y:S01]  /*22b40*/  STL [R1+0x15ac], R8 ;  /* 0x0015ac0801007387 */ /* 0x0003e20000100800 */
[-C--:B------:R-:W-:Y:S02]  /*22b50*/  LEA.HI.X.SX32 R9, R28, R0.reuse, 0x1, P1 ;  /* 0x000000001c097211 */ /* 0x080fe400008f0eff */
[-C--:B0-----:R-:W-:Y:S02]  /*22b60*/  LEA.HI.X.SX32 R7, R18, R0.reuse, 0x1, P6 ;  /* 0x0000000012077211 */ /* 0x081fe400030f0eff */
[----:B-1----:R-:W-:Y:S01]  /*22b70*/  LEA.HI.X.SX32 R8, R19, R0, 0x1, P0 ;  /* 0x0000000013087211 */ /* 0x002fe200000f0eff */
[----:B------:R-:W-:-:S02]  /*22b80*/  IMAD R6, R20, 0x4, R3 ;  /* 0x0000000414067824 */ /* 0x000fc400078e0203 */
[----:B------:R0:W-:Y:S04]  /*22b90*/  STL [R1+0x15b4], R7 ;  /* 0x0015b40701007387 */ /* 0x0001e80000100800 */
[----:B------:R1:W-:Y:S01]  /*22ba0*/  STL [R1+0x15bc], R8 ;  /* 0x0015bc0801007387 */ /* 0x0003e20000100800 */
[----:B------:R-:W-:-:S03]  /*22bb0*/  LEA R10, P1, R4, R2, 0x1 ;  /* 0x00000002040a7211 */ /* 0x000fc600078208ff */
[----:B------:R2:W-:Y:S01]  /*22bc0*/  STL [R1+0x15e8], R9 ;  /* 0x0015e80901007387 */ /* 0x0005e20000100800 */
[----:B0-----:R-:W-:Y:S01]  /*22bd0*/  IMAD R7, R20, 0x4, R6 ;  /* 0x0000000414077824 */ /* 0x001fe200078e0206 */
[-C--:B-1----:R-:W-:Y:S02]  /*22be0*/  LEA R8, P0, R5, R2.reuse, 0x1 ;  /* 0x0000000205087211 */ /* 0x082fe400078008ff */
[----:B--2---:R-:W-:-:S03]  /*22bf0*/  LEA R9, P2, R3, R2, 0x1 ;  /* 0x0000000203097211 */ /* 0x004fc600078408ff */
[----:B------:R0:W-:Y:S01]  /*22c00*/  STL [R1+0x15c8], R8 ;  /* 0x0015c80801007387 */ /* 0x0001e20000100800 */
[-C--:B------:R-:W-:Y:S02]  /*22c10*/  LEA.HI.X.SX32 R5, R5, R0.reuse, 0x1, P0 ;  /* 0x0000000005057211 */ /* 0x080fe400000f0eff */
[-C--:B------:R-:W-:Y:S01]  /*22c20*/  LEA.HI.X.SX32 R4, R4, R0.reuse, 0x1, P1 ;  /* 0x0000000004047211 */ /* 0x080fe200008f0eff */
[----:B------:R-:W-:Y:S01]  /*22c30*/  STL [R1+0x15d0], R10 ;  /* 0x0015d00a01007387 */ /* 0x000fe20000100800 */
[----:B------:R-:W-:Y:S01]  /*22c40*/  LEA.HI.X.SX32 R3, R3, R0, 0x1, P2 ;  /* 0x0000000003037211 */ /* 0x000fe200010f0eff */
[C---:B0-----:R-:W-:Y:S02]  /*22c50*/  IMAD R8, R20.reuse, 0x4, R7 ;  /* 0x0000000414087824 */ /* 0x041fe400078e0207 */
[----:B------:R-:W-:Y:S02]  /*22c60*/  STL [R1+0x15d8], R9 ;  /* 0x0015d80901007387 */ /* 0x000fe40000100800 */
[----:B------:R-:W-:-:S02]  /*22c70*/  IMAD R20, R20, 0x4, R8 ;  /* 0x0000000414147824 */ /* 0x000fc400078e0208 */
[----:B------:R0:W-:Y:S04]  /*22c80*/  STL [R1+0x15c4], R5 ;  /* 0x0015c40501007387 */ /* 0x0001e80000100800 */
[----:B------:R1:W-:Y:S04]  /*22c90*/  STL [R1+0x15cc], R4 ;  /* 0x0015cc0401007387 */ /* 0x0003e80000100800 */
[----:B------:R2:W-:Y:S01]  /*22ca0*/  STL [R1+0x15d4], R3 ;  /* 0x0015d40301007387 */ /* 0x0005e20000100800 */
[-C--:B0-----:R-:W-:Y:S02]  /*22cb0*/  LEA R5, P0, R6, R2.reuse, 0x1 ;  /* 0x0000000206057211 */ /* 0x081fe400078008ff */
[----:B-1----:R-:W-:-:S03]  /*22cc0*/  LEA R4, P1, R7, R2, 0x1 ;  /* 0x0000000207047211 */ /* 0x002fc600078208ff */
[----:B------:R-:W-:Y:S01]  /*22cd0*/  STL [R1+0x15dc], R5 ;  /* 0x0015dc0501007387 */ /* 0x000fe20000100800 */
[-C--:B--2---:R-:W-:Y:S02]  /*22ce0*/  LEA R3, P2, R8, R2.reuse, 0x1 ;  /* 0x0000000208037211 */ /* 0x084fe400078408ff */
[----:B------:R-:W-:Y:S01]  /*22cf0*/  LEA R2, P3, R20, R2, 0x1 ;  /* 0x0000000214027211 */ /* 0x000fe200078608ff */
[----:B------:R0:W-:Y:S04]  /*22d00*/  STL [R1+0x15e0], R4 ;  /* 0x0015e00401007387 */ /* 0x0001e80000100800 */
[----:B------:R1:W-:Y:S04]  /*22d10*/  STL [R1+0x15e4], R3 ;  /* 0x0015e40301007387 */ /* 0x0003e80000100800 */
[----:B------:R2:W-:Y:S01]  /*22d20*/  STL [R1+0x680], R2 ;  /* 0x0006800201007387 */ /* 0x0005e20000100800 */
[----:B0-----:R-:W-:-:S02]  /*22d30*/  LEA.HI.X.SX32 R4, R6, R0, 0x1, P0 ;  /* 0x0000000006047211 */ /* 0x001fc400000f0eff */
[----:B-1----:R-:W-:-:S03]  /*22d40*/  LEA.HI.X.SX32 R3, R7, R0, 0x1, P1 ;  /* 0x0000000007037211 */ /* 0x002fc600008f0eff */
[----:B------:R-:W-:Y:S01]  /*22d50*/  STL [R1+0x670], R4 ;  /* 0x0006700401007387 */ /* 0x000fe20000100800 */
[-C--:B--2---:R-:W-:Y:S02]  /*22d60*/  LEA.HI.X.SX32 R2, R8, R0.reuse, 0x1, P2 ;  /* 0x0000000008027211 */ /* 0x084fe400010f0eff */
[----:B------:R-:W-:Y:S01]  /*22d70*/  LEA.HI.X.SX32 R0, R20, R0, 0x1, P3 ;  /* 0x0000000014007211 */ /* 0x000fe200018f0eff */
[----:B------:R-:W-:Y:S04]  /*22d80*/  STL [R1+0x678], R3 ;  /* 0x0006780301007387 */ /* 0x000fe80000100800 */
[----:B------:R-:W-:Y:S04]  /*22d90*/  STL [R1+0x67c], R2 ;  /* 0x00067c0201007387 */ /* 0x000fe80000100800 */
[----:B------:R0:W-:Y:S04]  /*22da0*/  STL [R1+0x674], R0 ;  /* 0x0006740001007387 */ /* 0x0001e80000100800 */
[----:B------:R1:W-:Y:S04]  /*22db0*/  STL [R1+0x410], RZ ;  /* 0x000410ff01007387 */ /* 0x0003e80000100800 */
[----:B------:R1:W-:Y:S04]  /*22dc0*/  STL [R1+0x414], RZ ;  /* 0x000414ff01007387 */ /* 0x0003e80000100800 */
[----:B------:R1:W-:Y:S04]  /*22dd0*/  STL [R1+0x418], RZ ;  /* 0x000418ff01007387 */ /* 0x0003e80000100800 */
[----:B------:R1:W-:Y:S01]  /*22de0*/  STL [R1+0x41c], RZ ;  /* 0x00041cff01007387 */ /* 0x0003e20000100800 */
[----:B------:R-:W-:Y:S01]  /*22df0*/  IMAD.MOV.U32 R26, RZ, RZ, c[0x0][0x18c] ;  /* 0x00006300ff1a7624 */ /* 0x000fe200078e00ff */
[----:B------:R-:W-:-:S03]  /*22e00*/  ULDC UR4, c[0x0][0x188] ;  /* 0x0000620000047ab9 */ /* 0x000fc60000000800 */
[----:B------:R-:W-:Y:S01]  /*22e10*/  IMAD.SHL.U32 R28, R26, 0x80, RZ ;  /* 0x000000801a1c7824 */ /* 0x000fe200078e00ff */
[----:B------:R-:W-:-:S04]  /*22e20*/  USHF.L.U32 UR4, UR4, 0x7, URZ ;  /* 0x0000000704047899 */ /* 0x000fc8000800063f */
[----:B0-----:R-:W-:Y:S01]  /*22e30*/  SHF.R.S32.HI R0, RZ, 0x1f, R28 ;  /* 0x0000001fff007819 */ /* 0x001fe2000001141c */
[----:B------:R-:W-:Y:S02]  /*22e40*/  USHF.R.S32.HI UR5, URZ, 0x1f, UR4 ;  /* 0x0000001f3f057899 */ /* 0x000fe40008011404 */
[----:B-1----:R0:W-:Y:S01]  /*22e50*/  STL [R1+0x400], RZ ;  /* 0x000400ff01007387 */ /* 0x0021e20000100800 */
[----:B------:R-:W-:Y:S01]  /*22e60*/  IMAD.MOV.U32 R27, RZ, RZ, 0x7f ;  /* 0x0000007fff1b7424 */ /* 0x000fe200078e00ff */
[C---:B------:R-:W-:Y:S01]  /*22e70*/  SHF.L.U64.HI R0, R28.reuse, 0x1, R0 ;  /* 0x000000011c007819 */ /* 0x040fe20000010200 */
[----:B------:R-:W-:Y:S01]  /*22e80*/  IMAD.SHL.U32 R28, R28, 0x2, RZ ;  /* 0x000000021c1c7824 */ /* 0x000fe200078e00ff */
[----:B------:R0:W-:Y:S01]  /*22e90*/  STL [R1+0x404], RZ ;  /* 0x000404ff01007387 */ /* 0x0001e20000100800 */
[----:B------:R-:W-:Y:S01]  /*22ea0*/  USHF.L.U32 UR10, UR4, 0x1, URZ ;  /* 0x00000001040a7899 */ /* 0x000fe2000800063f */
[----:B------:R-:W-:Y:S01]  /*22eb0*/  IADD3 R27, R27, c[0x0][0x180], RZ ;  /* 0x000060001b1b7a10 */ /* 0x000fe20007ffe0ff */
[----:B------:R-:W-:Y:S01]  /*22ec0*/  USHF.L.U64.HI UR5, UR4, 0x1, UR5 ;  /* 0x0000000104057899 */ /* 0x000fe20008010205 */
[----:B------:R0:W-:Y:S02]  /*22ed0*/  STL [R1+0x408], RZ ;  /* 0x000408ff01007387 */ /* 0x0001e40000100800 */
[----:B------:R-:W-:Y:S01]  /*22ee0*/  SHF.R.S32.HI R26, RZ, 0x1f, R27 ;  /* 0x0000001fff1a7819 */ /* 0x000fe2000001141b */
[----:B------:R-:W-:Y:S01]  /*22ef0*/  UMOV UR4, URZ ;  /* 0x0000003f00047c82 */ /* 0x000fe20008000000 */
[----:B------:R0:W-:Y:S02]  /*22f00*/  STL [R1+0x40c], RZ ;  /* 0x00040cff01007387 */ /* 0x0001e40000100800 */
[----:B------:R-:W-:-:S02]  /*22f10*/  LEA.HI R26, R26, R27, RZ, 0x7 ;  /* 0x0000001b1a1a7211 */ /* 0x000fc400078f38ff */
[----:B------:R0:W-:Y:S02]  /*22f20*/  STL [R1+0x3f0], RZ ;  /* 0x0003f0ff01007387 */ /* 0x0001e40000100800 */
[----:B------:R-:W-:Y:S02]  /*22f30*/  SHF.R.S32.HI R2, RZ, 0x7, R26 ;  /* 0x00000007ff027819 */ /* 0x000fe4000001141a */
[----:B------:R0:W-:Y:S04]  /*22f40*/  STL [R1+0x3f4], RZ ;  /* 0x0003f4ff01007387 */ /* 0x0001e80000100800 */
        /* <DEDUP_REMOVED lines=38> */
[----:B------:R-:W1:Y:S04]  /*231b0*/  S2R R26, SR_TID.X ;  /* 0x00000000001a7919 */ /* 0x000e680000002100 */
[----:B------:R0:W-:Y:S04]  /*231c0*/  STL [R1+0x170], RZ ;  /* 0x000170ff01007387 */ /* 0x0001e80000100800 */
[----:B------:R0:W-:Y:S04]  /*231d0*/  STL [R1+0x174], RZ ;  /* 0x000174ff01007387 */ /* 0x0001e80000100800 */
[----:B------:R0:W-:Y:S04]  /*231e0*/  STL [R1+0x178], RZ ;  /* 0x000178ff01007387 */ /* 0x0001e80000100800 */
[----:B------:R0:W-:Y:S04]  /*231f0*/  STL [R1+0x17c], RZ ;  /* 0x00017cff01007387 */ /* 0x0001e80000100800 */
[----:B------:R0:W-:Y:S04]  /*23200*/  STL [R1+0x140], RZ ;  /* 0x000140ff01007387 */ /* 0x0001e80000100800 */
[----:B------:R0:W-:Y:S01]  /*23210*/  STL [R1+0x144], RZ ;  /* 0x000144ff01007387 */ /* 0x0001e20000100800 */
[----:B-1----:R-:W-:-:S03]  /*23220*/  LOP3.LUT R26, R26, 0x3f, RZ, 0xc0, !PT ;  /* 0x0000003f1a1a7812 */ /* 0x002fc600078ec0ff */
[----:B------:R0:W-:Y:S02]  /*23230*/  STL [R1+0x148], RZ ;  /* 0x000148ff01007387 */ /* 0x0001e40000100800 */
[----:B------:R-:W-:Y:S02]  /*23240*/  IMAD.SHL.U32 R2, R26, 0x2, RZ ;  /* 0x000000021a027824 */ /* 0x000fe400078e00ff */
[----:B------:R0:W-:Y:S03]  /*23250*/  STL [R1+0x14c], RZ ;  /* 0x00014cff01007387 */ /* 0x0001e60000100800 */
[C---:B------:R-:W-:Y:S01]  /*23260*/  LOP3.LUT R4, R2.reuse, 0x10, RZ, 0x3c, !PT ;  /* 0x0000001002047812 */ /* 0x040fe200078e3cff */
[----:B------:R0:W-:Y:S01]  /*23270*/  STL [R1+0x110], RZ ;  /* 0x000110ff01007387 */ /* 0x0001e20000100800 */
[C---:B------:R-:W-:Y:S02]  /*23280*/  LOP3.LUT R3, R2.reuse, 0x20, RZ, 0x3c, !PT ;  /* 0x0000002002037812 */ /* 0x040fe400078e3cff */
[C---:B------:R-:W-:Y:S01]  /*23290*/  LOP3.LUT R5, R2.reuse, 0x30, RZ, 0x3c, !PT ;  /* 0x0000003002057812 */ /* 0x040fe200078e3cff */
[----:B------:R0:W-:Y:S01]  /*232a0*/  STL [R1+0x114], RZ ;  /* 0x000114ff01007387 */ /* 0x0001e20000100800 */
[----:B------:R-:W-:-:S02]  /*232b0*/  LOP3.LUT R4, R2, 0x40, RZ, 0x3c, !PT ;  /* 0x0000004002047812 */ /* 0x000fc400078e3cff */
[C---:B------:R-:W-:Y:S01]  /*232c0*/  LOP3.LUT R3, R2.reuse, 0x50, RZ, 0x3c, !PT ;  /* 0x0000005002037812 */ /* 0x040fe200078e3cff */
[----:B------:R0:W-:Y:S01]  /*232d0*/  STL [R1+0x118], RZ ;  /* 0x000118ff01007387 */ /* 0x0001e20000100800 */
[C---:B------:R-:W-:Y:S02]  /*232e0*/  LOP3.LUT R5, R2.reuse, 0x60, RZ, 0x3c, !PT ;  /* 0x0000006002057812 */ /* 0x040fe400078e3cff */
[----:B------:R-:W-:Y:S01]  /*232f0*/  LOP3.LUT R4, R2, 0x70, RZ, 0x3c, !PT ;  /* 0x0000007002047812 */ /* 0x000fe200078e3cff */
[----:B------:R0:W-:Y:S01]  /*23300*/  STL [R1+0x11c], RZ ;  /* 0x00011cff01007387 */ /* 0x0001e20000100800 */
[----:B-----5:R-:W-:-:S03]  /*23310*/  LOP3.LUT R3, R29, 0x40, RZ, 0x3c, !PT ;  /* 0x000000401d037812 */ /* 0x020fc600078e3cff */
[----:B------:R0:W-:Y:S04]  /*23320*/  STL [R1+0xe0], RZ ;  /* 0x0000e0ff01007387 */ /* 0x0001e80000100800 */
[----:B------:R0:W-:Y:S04]  /*23330*/  STL [R1+0xe4], RZ ;  /* 0x0000e4ff01007387 */ /* 0x0001e80000100800 */
[----:B------:R0:W-:Y:S04]  /*23340*/  STL [R1+0xe8], RZ ;  /* 0x0000e8ff01007387 */ /* 0x0001e80000100800 */
[----:B------:R0:W-:Y:S02]  /*23350*/  STL [R1+0xec], RZ ;  /* 0x0000ecff01007387 */ /* 0x0001e40000100800 */
.L_x_3:
[----:B-----5:R-:W2:Y:S04]  /*23360*/  LDL R5, [R1+0x15e8] ;  /* 0x0015e80001057983 */ /* 0x020ea80000100800 */
[----:B--2---:R1:W-:Y:S04]  /*23370*/  STL [R1+0x2984], R5 ;  /* 0x0029840501007387 */ /* 0x0043e80000100800 */
[----:B------:R-:W2:Y:S01]  /*23380*/  LDL R4, [R1+0x15ec] ;  /* 0x0015ec0001047983 */ /* 0x000ea20000100800 */
[----:B------:R-:W-:-:S02]  /*23390*/  UMOV UR6, 0xffffff80 ;  /* 0xffffff8000067882 */ /* 0x000fc40000000000 */
[----:B------:R-:W-:Y:S01]  /*233a0*/  ULDC UR7, c[0x0][0x180] ;  /* 0x0000600000077ab9 */ /* 0x000fe20000000800 */
[----:B------:R-:W-:Y:S01]  /*233b0*/  STL [R1+0x2964], R28 ;  /* 0x0029641c01007387 */ /* 0x000fe20000100800 */
[----:B------:R-:W-:-:S03]  /*233c0*/  UIMAD UR6, UR4, UR6, UR7 ;  /* 0x00000006040672a4 */ /* 0x000fc6000f8e0207 */
[----:B------:R-:W-:Y:S04]  /*233d0*/  STL [R1+0x2970], R28 ;  /* 0x0029701c01007387 */ /* 0x000fe80000100800 */
        /* <DEDUP_REMOVED lines=120> */
[----:B------:R3:W-:Y:S04]  /*23b60*/  STL [R1+0x2940], R11 ;  /* 0x0029400b01007387 */ /* 0x0007e80000100800 */
        /* <DEDUP_REMOVED lines=180> */
[----:B-1----:R-:W3:Y:S04]  /*246b0*/  S2R R5, SR_TID.X ;  /* 0x0000000000057919 */ /* 0x002ee80000002100 */
[----:B------:R-:W-:Y:S04]  /*246c0*/  STL [R1+0x2530], R29 ;  /* 0x0025301d01007387 */ /* 0x000fe80000100800 */
[----:B------:R-:W-:Y:S04]  /*246d0*/  STL [R1+0x2538], R29 ;  /* 0x0025381d01007387 */ /* 0x000fe80000100800 */
[----:B------:R-:W-:Y:S04]  /*246e0*/  STL [R1+0x2540], R29 ;  /* 0x0025401d01007387 */ /* 0x000fe80000100800 */
[----:B------:R-:W-:Y:S04]  /*246f0*/  STL [R1+0x2548], R29 ;  /* 0x0025481d01007387 */ /* 0x000fe80000100800 */
[----:B------:R-:W-:Y:S04]  /*24700*/  STL [R1+0x2550], R29 ;  /* 0x0025501d01007387 */ /* 0x000fe80000100800 */
[----:B------:R-:W-:Y:S01]  /*24710*/  STL [R1+0x2558], R29 ;  /* 0x0025581d01007387 */ /* 0x000fe20000100800 */
[----:B---3--:R-:W-:-:S02]  /*24720*/  SHF.R.U32.HI R11, RZ, 0x4, R5 ;  /* 0x00000004ff0b7819 */ /* 0x008fc40000011605 */
[----:B------:R-:W-:Y:S01]  /*24730*/  SHF.R.U32.HI R28, RZ, 0x4, R5 ;  /* 0x00000004ff1c7819 */ /* 0x000fe20000011605 */
[----:B------:R-:W-:Y:S01]  /*24740*/  STL [R1+0x2560], R29 ;  /* 0x0025601d01007387 */ /* 0x000fe20000100800 */
[----:B------:R-:W-:Y:S02]  /*24750*/  SGXT.U32 R11, R11, 0x2 ;  /* 0x000000020b0b781a */ /* 0x000fe40000000000 */
[----:B----4-:R-:W-:Y:S01]  /*24760*/  PRMT R10, RZ, 0x7610, R10 ;  /* 0x00007610ff0a7816 */ /* 0x010fe2000000000a */
[----:B------:R-:W-:Y:S01]  /*24770*/  STL [R1+0x2568], R29 ;  /* 0x0025681d01007387 */ /* 0x000fe20000100800 */
[C---:B------:R-:W-:Y:S02]  /*24780*/  LOP3.LUT R5, R11.reuse, 0x4, RZ, 0xfc, !PT ;  /* 0x000000040b057812 */ /* 0x040fe400078efcff */
[----:B------:R-:W-:Y:S01]  /*24790*/  LOP3.LUT R11, R11, 0x8, RZ, 0xfc, !PT ;  /* 0x000000080b0b7812 */ /* 0x000fe200078efcff */
[----:B------:R-:W-:Y:S01]  /*247a0*/  STL [R1+0x2570], R29 ;  /* 0x0025701d01007387 */ /* 0x000fe20000100800 */
[----:B------:R-:W-:-:S02]  /*247b0*/  ISETP.GE.AND P1, PT, R5, UR6, PT ;  /* 0x0000000605007c0c */ /* 0x000fc4000bf26270 */
[----:B------:R-:W-:Y:S01]  /*247c0*/  SGXT.U32 R28, R28, 0x2 ;  /* 0x000000021c1c781a */ /* 0x000fe20000000000 */
        /* <DEDUP_REMOVED lines=28> */
[----:B------:R-:W2:Y:S04]  /*24990*/  LDL.LU R5, [R1+0x2984] ;  /* 0x0029840001057983 */ /* 0x000ea80000300800 */
[----:B-1----:R-:W1:Y:S02]  /*249a0*/  S2R R0, SR_TID.X ;  /* 0x0000000000007919 */ /* 0x002e640000002100 */
[----:B-1----:R-:W-:-:S04]  /*249b0*/  SHF.R.U32.HI R12, RZ, 0x4, R0 ;  /* 0x00000004ff0c7819 */ /* 0x002fc80000011600 */
[----:B------:R-:W-:-:S04]  /*249c0*/  SGXT.U32 R12, R12, 0x2 ;  /* 0x000000020c0c781a */ /* 0x000fc80000000000 */
[----:B------:R-:W-:-:S13]  /*249d0*/  ISETP.GE.AND P0, PT, R12, UR6, PT ;  /* 0x000000060c007c0c */ /* 0x000fda000bf06270 */
[----:B--2---:R1:W2:Y:S01]  /*249e0*/  @!P0 LDG.E.U16 R10, [R4.64] ;  /* 0x00000008040a8981 */ /* 0x0042a2000c1e1500 */
[----:B------:R-:W-:Y:S02]  /*249f0*/  ISETP.GE.AND P2, PT, R11, UR6, PT ;  /* 0x000000060b007c0c */ /* 0x000fe4000bf46270 */
[----:B------:R-:W-:-:S04]  /*24a00*/  LOP3.LUT R11, R28, 0xc, RZ, 0xfc, !PT ;  /* 0x0000000c1c0b7812 */ /* 0x000fc800078efcff */
[----:B------:R-:W-:Y:S02]  /*24a10*/  ISETP.GE.AND P3, PT, R11, UR6, PT ;  /* 0x000000060b007c0c */ /* 0x000fe4000bf66270 */
[----:B------:R-:W3:Y:S04]  /*24a20*/  LDL R11, [R1+0x15dc] ;  /* 0x0015dc00010b7983 */ /* 0x000ee80000100800 */
[----:B-1----:R-:W4:Y:S04]  /*24a30*/  LDL R4, [R1+0x674] ;  /* 0x0006740001047983 */ /* 0x002f280000100800 */
[----:B--2---:R1:W-:Y:S04]  /*24a40*/  STL [R1+0x2fc], R10 ;  /* 0x0002fc0a01007387 */ /* 0x0043e80000100800 */
[----:B------:R-:W4:Y:S01]  /*24a50*/  LDL R5, [R1+0x680] ;  /* 0x0006800001057983 */ /* 0x000f220000100800 */
[----:B------:R-:W-:-:S03]  /*24a60*/  PRMT R13, RZ, 0x7610, R13 ;  /* 0x00007610ff0d7816 */ /* 0x000fc6000000000d */
[----:B------:R-:W2:Y:S01]  /*24a70*/  S2R R28, SR_TID.X ;  /* 0x00000000001c7919 */ /* 0x000ea20000002100 */
[----:B----4-:R-:W-:-:S04]  /*24a80*/  @!P1 LOP3.LUT R5, R5, R4, RZ, 0x3c, !PT ;  /* 0x0000000405059212 */ /* 0x010fc800078e3cff */
[----:B------:R-:W-:-:S04]  /*24a90*/  @!P1 LOP3.LUT R4, R5, R4, RZ, 0x3c, !PT ;  /* 0x0000000405049212 */ /* 0x000fc800078e3cff */
[----:B------:R-:W-:-:S05]  /*24aa0*/  @!P1 LOP3.LUT R5, R5, R4, RZ, 0x3c, !PT ;  /* 0x0000000405059212 */ /* 0x000fca00078e3cff */
[----:B------:R4:W3:Y:S01]  /*24ab0*/  @!P1 LDG.E.U16 R13, [R4.64] ;  /* 0x00000008040d9981 */ /* 0x0008e2000c1e1500 */
[----:B--2---:R-:W-:-:S04]  /*24ac0*/  SHF.R.U32.HI R28, RZ, 0x4, R28 ;  /* 0x00000004ff1c7819 */ /* 0x004fc8000001161c */
[----:B------:R-:W-:-:S04]  /*24ad0*/  SGXT.U32 R28, R28, 0x2 ;  /* 0x000000021c1c781a */ /* 0x000fc80000000000 */
[----:B-1----:R-:W-:-:S04]  /*24ae0*/  LOP3.LUT R10, R28, 0x10, RZ, 0xfc, !PT ;  /* 0x000000101c0a7812 */ /* 0x002fc800078efcff */
[----:B------:R-:W-:Y:S02]  /*24af0*/  ISETP.GE.AND P0, PT, R10, UR6, PT ;  /* 0x000000060a007c0c */ /* 0x000fe4000bf06270 */
[----:B------:R-:W2:Y:S04]  /*24b00*/  LDL.LU R10, [R1+0x2980] ;  /* 0x00298000010a7983 */ /* 0x000ea80000300800 */
[----:B----4-:R-:W4:Y:S04]  /*24b10*/  LDL R4, [R1+0x67c] ;  /* 0x00067c0001047983 */ /* 0x010f280000100800 */
[----:B---3--:R1:W-:Y:S04]  /*24b20*/  STL [R1+0x2f8], R13 ;  /* 0x0002f80d01007387 */ /* 0x0083e80000100800 */
[----:B------:R-:W4:Y:S01]  /*24b30*/  LDL R5, [R1+0x15e4] ;  /* 0x0015e40001057983 */ /* 0x000f220000100800 */
[----:B------:R-:W-:-:S03]  /*24b40*/  PRMT R9, RZ, 0x7610, R9 ;  /* 0x00007610ff097816 */ /* 0x000fc60000000009 */
[----:B------:R-:W3:Y:S01]  /*24b50*/  S2R R28, SR_TID.X ;  /* 0x00000000001c7919 */ /* 0x000ee20000002100 */
[----:B----4-:R-:W-:-:S04]  /*24b60*/  @!P2 LOP3.LUT R5, R5, R4, RZ, 0x3c, !PT ;  /* 0x000000040505a212 */ /* 0x010fc800078e3cff */
[----:B------:R-:W-:-:S04]  /*24b70*/  @!P2 LOP3.LUT R4, R5, R4, RZ, 0x3c, !PT ;  /* 0x000000040504a212 */ /* 0x000fc800078e3cff */
[----:B------:R-:W-:-:S05]  /*24b80*/  @!P2 LOP3.LUT R5, R5, R4, RZ, 0x3c, !PT ;  /* 0x000000040505a212 */ /* 0x000fca00078e3cff */
[----:B------:R-:W4:Y:S01]  /*24b90*/  @!P2 LDG.E.U16 R9, [R4.64] ;  /* 0x000000080409a981 */ /* 0x000f22000c1e1500 */
[----:B---3--:R-:W-:-:S04]  /*24ba0*/  SHF.R.U32.HI R28, RZ, 0x4, R28 ;  /* 0x00000004ff1c7819 */ /* 0x008fc8000001161c */
[----:B------:R-:W-:-:S04]  /*24bb0*/  SGXT.U32 R28, R28, 0x2 ;  /* 0x000000021c1c781a */ /* 0x000fc80000000000 */
[----:B-1----:R-:W-:-:S04]  /*24bc0*/  LOP3.LUT R13, R28, 0x14, RZ, 0xfc, !PT ;  /* 0x000000141c0d7812 */ /* 0x002fc800078efcff */
[----:B------:R-:W-:Y:S02]  /*24bd0*/  ISETP.GE.AND P1, PT, R13, UR6, PT ;  /* 0x000000060d007c0c */ /* 0x000fe4000bf26270 */
[----:B------:R-:W3:Y:S04]  /*24be0*/  LDL.LU R13, [R1+0x297c] ;  /* 0x00297c00010d7983 */ /* 0x000ee80000300800 */
[----:B----4-:R1:W-:Y:S04]  /*24bf0*/  STL [R1+0x2f4], R9 ;  /* 0x0002f40901007387 */ /* 0x0103e80000100800 */
[----:B------:R-:W4:Y:S04]  /*24c00*/  LDL R4, [R1+0x678] ;  /* 0x0006780001047983 */ /* 0x000f280000100800 */
[----:B------:R-:W4:Y:S01]  /*24c10*/  LDL R5, [R1+0x15e0] ;  /* 0x0015e00001057983 */ /* 0x000f220000100800 */
[----:B--2---:R-:W-:-:S03]  /*24c20*/  PRMT R10, RZ, 0x7610, R10 ;  /* 0x00007610ff0a7816 */ /* 0x004fc6000000000a */
[----:B------:R-:W1:Y:S01]  /*24c30*/  S2R R28, SR_TID.X ;  /* 0x00000000001c7919 */ /* 0x000e620000002100 */
[----:B----4-:R-:W-:-:S04]  /*24c40*/  @!P3 LOP3.LUT R5, R5, R4, RZ, 0x3c, !PT ;  /* 0x000000040505b212 */ /* 0x010fc800078e3cff */
[----:B------:R-:W-:-:S04]  /*24c50*/  @!P3 LOP3.LUT R4, R5, R4, RZ, 0x3c, !PT ;  /* 0x000000040504b212 */ /* 0x000fc800078e3cff */
[----:B------:R-:W-:-:S05]  /*24c60*/  @!P3 LOP3.LUT R5, R5, R4, RZ, 0x3c, !PT ;  /* 0x000000040505b212 */ /* 0x000fca00078e3cff */
[----:B------:R-:W2:Y:S01]  /*24c70*/  @!P3 LDG.E.U16 R10, [R4.64] ;  /* 0x00000008040ab981 */ /* 0x000ea2000c1e1500 */
[----:B-1----:R-:W-:-:S04]  /*24c80*/  SHF.R.U32.HI R9, RZ, 0x4, R28 ;  /* 0x00000004ff097819 */ /* 0x002fc8000001161c */
[----:B------:R-:W-:-:S04]  /*24c90*/  SGXT.U32 R9, R9, 0x2 ;  /* 0x000000020909781a */ /* 0x000fc80000000000 */
[----:B------:R-:W-:-:S04]  /*24ca0*/  LOP3.LUT R9, R9, 0x18, RZ, 0xfc, !PT ;  /* 0x0000001809097812 */ /* 0x000fc800078efcff */
[----:B------:R-:W-:Y:S02]  /*24cb0*/  ISETP.GE.AND P2, PT, R9, UR6, PT ;  /* 0x0000000609007c0c */ /* 0x000fe4000bf46270 */
[----:B------:R-:W4:Y:S01]  /*24cc0*/  LDL.LU R9, [R1+0x2978] ;  /* 0x0029780001097983 */ /* 0x000f220000300800 */
[----:B------:R-:W-:-:S03]  /*24cd0*/  SHF.R.U32.HI R28, RZ, 0x4, R28 ;  /* 0x00000004ff1c7819 */ /* 0x000fc6000001161c */
[----:B--2---:R1:W-:Y:S04]  /*24ce0*/  STL [R1+0x2f0], R10 ;  /* 0x0002f00a01007387 */ /* 0x0043e80000100800 */
[----:B-1----:R-:W2:Y:S04]  /*24cf0*/  LDL.LU R10, [R1+0x2974] ;  /* 0x00297400010a7983 */ /* 0x002ea80000300800 */
[----:B------:R-:W2:Y:S01]  /*24d00*/  LDL R5, [R1+0x670] ;  /* 0x0006700001057983 */ /* 0x000ea20000100800 */
[----:B------:R-:W-:-:S04]  /*24d10*/  SGXT.U32 R28, R28, 0x2 ;  /* 0x000000021c1c781a */ /* 0x000fc80000000000 */
[----:B------:R-:W-:Y:S02]  /*24d20*/  LOP3.LUT R4, R28, 0x1c, RZ, 0xfc, !PT ;  /* 0x0000001c1c047812 */ /* 0x000fe400078efcff */
[----:B---3--:R-:W-:Y:S02]  /*24d30*/  PRMT R13, RZ, 0x7610, R13 ;  /* 0x00007610ff0d7816 */ /* 0x008fe4000000000d */
[----:B------:R-:W-:Y:S01]  /*24d40*/  ISETP.GE.AND P3, PT, R4, UR6, PT ;  /* 0x0000000604007c0c */ /* 0x000fe2000bf66270 */
[----:B------:R-:W-:Y:S02]  /*24d50*/  @!P0 IMAD.MOV.U32 R4, RZ, RZ, R11 ;  /* 0x000000ffff048224 */ /* 0x000fe400078e000b */
[----:B------:R-:W3:Y:S04]  /*24d60*/  LDL R11, [R1+0x15c0] ;  /* 0x0015c000010b7983 */ /* 0x000ee80000100800 */
[----:B--2---:R1:W2:Y:S04]  /*24d70*/  @!P0 LDG.E.U16 R13, [R4.64] ;  /* 0x00000008040d8981 */ /* 0x0042a8000c1e1500 */
[----:B-1----:R-:W3:Y:S04]  /*24d80*/  LDL R4, [R1+0x15d4] ;  /* 0x0015d40001047983 */ /* 0x002ee80000100800 */
[----:B--2---:R1:W-:Y:S04]  /*24d90*/  STL [R1+0x2ec], R13 ;  /* 0x0002ec0d01007387 */ /* 0x0043e80000100800 */
[----:B------:R-:W3:Y:S01]  /*24da0*/  LDL R5, [R1+0x15d8] ;  /* 0x0015d80001057983 */ /* 0x000ee20000100800 */
[----:B------:R-:W-:-:S03]  /*24db0*/  PRMT R10, RZ, 0x7610, R10 ;  /* 0x00007610ff0a7816 */ /* 0x000fc6000000000a */
[----:B------:R-:W2:Y:S01]  /*24dc0*/  S2R R28, SR_TID.X ;  /* 0x00000000001c7919 */ /* 0x000ea20000002100 */
[----:B---3--:R-:W-:-:S04]  /*24dd0*/  @!P1 LOP3.LUT R5, R5, R4, RZ, 0x3c, !PT ;  /* 0x0000000405059212 */ /* 0x008fc800078e3cff */
[----:B------:R-:W-:-:S04]  /*24de0*/  @!P1 LOP3.LUT R4, R5, R4, RZ, 0x3c, !PT ;  /* 0x0000000405049212 */ /* 0x000fc800078e3cff */
[----:B------:R-:W-:-:S05]  /*24df0*/  @!P1 LOP3.LUT R5, R5, R4, RZ, 0x3c, !PT ;  /* 0x0000000405059212 */ /* 0x000fca00078e3cff */
[----:B------:R3:W4:Y:S01]  /*24e00*/  @!P1 LDG.E.U16 R10, [R4.64] ;  /* 0x00000008040a9981 */ /* 0x000722000c1e1500 */
[----:B--2---:R-:W-:-:S04]  /*24e10*/  SHF.R.U32.HI R28, RZ, 0x4, R28 ;  /* 0x00000004ff1c7819 */ /* 0x004fc8000001161c */
[----:B------:R-:W-:-:S04]  /*24e20*/  SGXT.U32 R28, R28, 0x2 ;  /* 0x000000021c1c781a */ /* 0x000fc80000000000 */
[----:B------:R-:W-:-:S04]  /*24e30*/  LOP3.LUT R28, R28, 0x20, RZ, 0xfc, !PT ;  /* 0x000000201c1c7812 */ /* 0x000fc800078efcff */
[----:B------:R-:W-:Y:S02]  /*24e40*/  ISETP.GE.AND P0, PT, R28, UR6, PT ;  /* 0x000000061c007c0c */ /* 0x000fe4000bf06270 */
[----:B------:R-:W2:Y:S04]  /*24e50*/  LDL.LU R28, [R1+0x2970] ;  /* 0x00297000011c7983 */ /* 0x000ea80000300800 */
[----:B---3--:R-:W3:Y:S04]  /*24e60*/  LDL R4, [R1+0x15cc] ;  /* 0x0015cc0001047983 */ /* 0x008ee80000100800 */
[----:B----4-:R4:W-:Y:S04]  /*24e70*/  STL [R1+0x2e8], R10 ;  /* 0x0002e80a01007387 */ /* 0x0109e80000100800 */
[----:B------:R-:W3:Y:S01]  /*24e80*/  LDL R5, [R1+0x15d0] ;  /* 0x0015d00001057983 */ /* 0x000ee20000100800 */
[----:B------:R-:W-:-:S03]  /*24e90*/  PRMT R9, RZ, 0x7610, R9 ;  /* 0x00007610ff097816 */ /* 0x000fc60000000009 */
[----:B-1----:R-:W1:Y:S01]  /*24ea0*/  S2R R13, SR_TID.X ;  /* 0x00000000000d7919 */ /* 0x002e620000002100 */
[----:B---3--:R-:W-:-:S04]  /*24eb0*/  @!P2 LOP3.LUT R5, R5, R4, RZ, 0x3c, !PT ;  /* 0x000000040505a212 */ /* 0x008fc800078e3cff */
[----:B------:R-:W-:-:S04]  /*24ec0*/  @!P2 LOP3.LUT R4, R5, R4, RZ, 0x3c, !PT ;  /* 0x000000040504a212 */ /* 0x000fc800078e3cff */
[----:B------:R-:W-:-:S05]  /*24ed0*/  @!P2 LOP3.LUT R5, R5, R4, RZ, 0x3c, !PT ;  /* 0x000000040505a212 */ /* 0x000fca00078e3cff */
[----:B------:R-:W3:Y:S01]  /*24ee0*/  @!P2 LDG.E.U16 R9, [R4.64] ;  /* 0x000000080409a981 */ /* 0x000ee2000c1e1500 */
[----:B-1----:R-:W-:-:S04]  /*24ef0*/  SHF.R.U32.HI R13, RZ, 0x4, R13 ;  /* 0x00000004ff0d7819 */ /* 0x002fc8000001160d */
[----:B------:R-:W-:-:S04]  /*24f00*/  SGXT.U32 R13, R13, 0x2 ;  /* 0x000000020d0d781a */ /* 0x000fc80000000000 */
[----:B----4-:R-:W-:-:S04]  /*24f10*/  LOP3.LUT R10, R13, 0x24, RZ, 0xfc, !PT ;  /* 0x000000240d0a7812 */ /* 0x010fc800078efcff */
[----:B------:R-:W-:Y:S02]  /*24f20*/  ISETP.GE.AND P1, PT, R10, UR6, PT ;  /* 0x000000060a007c0c */ /* 0x000fe4000bf26270 */
[----:B------:R-:W4:Y:S04]  /*24f30*/  LDL.LU R10, [R1+0x296c] ;  /* 0x00296c00010a7983 */ /* 0x000f280000300800 */
[----:B---3--:R1:W-:Y:S04]  /*24f40*/  STL [R1+0x2e4], R9 ;  /* 0x0002e40901007387 */ /* 0x0083e80000100800 */
[----:B------:R-:W3:Y:S04]  /*24f50*/  LDL R4, [R1+0x15c4] ;  /* 0x0015c40001047983 */ /* 0x000ee80000100800 */
[----:B------:R-:W3:Y:S01]  /*24f60*/  LDL R5, [R1+0x15c8] ;  /* 0x0015c80001057983 */ /* 0x000ee20000100800 */
[----:B--2---:R-:W-:-:S03]  /*24f70*/  PRMT R28, RZ, 0x7610, R28 ;  /* 0x00007610ff1c7816 */ /* 0x004fc6000000001c */
[----:B------:R-:W1:Y:S01]  /*24f80*/  S2R R13, SR_TID.X ;  /* 0x00000000000d7919 */ /* 0x000e620000002100 */
[----:B---3--:R-:W-:-:S04]  /*24f90*/  @!P3 LOP3.LUT R5, R5, R4, RZ, 0x3c, !PT ;  /* 0x000000040505b212 */ /* 0x008fc800078e3cff */
[----:B------:R-:W-:-:S04]  /*24fa0*/  @!P3 LOP3.LUT R4, R5, R4, RZ, 0x3c, !PT ;  /* 0x000000040504b212 */ /* 0x000fc800078e3cff */
[----:B------:R-:W-:-:S05]  /*24fb0*/  @!P3 LOP3.LUT R5, R5, R4, RZ, 0x3c, !PT ;  /* 0x000000040505b212 */ /* 0x000fca00078e3cff */
[----:B------:R-:W2:Y:S01]  /*24fc0*/  @!P3 LDG.E.U16 R28, [R4.64] ;  /* 0x00000008041cb981 */ /* 0x000ea2000c1e1500 */
[----:B-1----:R-:W-:-:S04]  /*24fd0*/  SHF.R.U32.HI R9, RZ, 0x4, R13 ;  /* 0x00000004ff097819 */ /* 0x002fc8000001160d */
[----:B------:R-:W-:-:S04]  /*24fe0*/  SGXT.U32 R9, R9, 0x2 ;  /* 0x000000020909781a */ /* 0x000fc80000000000 */
[----:B------:R-:W-:-:S04]  /*24ff0*/  LOP3.LUT R9, R9, 0x28, RZ, 0xfc, !PT ;  /* 0x0000002809097812 */ /* 0x000fc800078efcff */
[----:B------:R-:W-:Y:S02]  /*25000*/  ISETP.GE.AND P2, PT, R9, UR6, PT ;  /* 0x0000000609007c0c */ /* 0x000fe4000bf46270 */
[----:B------:R-:W3:Y:S01]  /*25010*/  LDL.LU R9, [R1+0x2968] ;  /* 0x0029680001097983 */ /* 0x000ee20000300800 */
[----:B------:R-:W-:-:S03]  /*25020*/  SHF.R.U32.HI R13, RZ, 0x4, R13 ;  /* 0x00000004ff0d7819 */ /* 0x000fc6000001160d */
[----:B--2---:R1:W-:Y:S04]  /*25030*/  STL [R1+0x2e0], R28 ;  /* 0x0002e01c01007387 */ /* 0x0043e80000100800 */
[----:B-1----:R-:W2:Y:S04]  /*25040*/  LDL.LU R28, [R1+0x2964] ;  /* 0x00296400011c7983 */ /* 0x002ea80000300800 */
[----:B------:R-:W2:Y:S01]  /*25050*/  LDL R5, [R1+0x15bc] ;  /* 0x0015bc0001057983 */ /* 0x000ea20000100800 */
[----:B------:R-:W-:-:S04]  /*25060*/  SGXT.U32 R13, R13, 0x2 ;  /* 0x000000020d0d781a */ /* 0x000fc80000000000 */
[----:B------:R-:W-:Y:S02]  /*25070*/  LOP3.LUT R4, R13, 0x2c, RZ, 0xfc, !PT ;  /* 0x0000002c0d047812 */ /* 0x000fe400078efcff */
[----:B----4-:R-:W-:Y:S02]  /*25080*/  PRMT R10, RZ, 0x7610, R10 ;  /* 0x00007610ff0a7816 */ /* 0x010fe4000000000a */
[----:B------:R-:W-:Y:S01]  /*25090*/  ISETP.GE.AND P3, PT, R4, UR6, PT ;  /* 0x0000000604007c0c */ /* 0x000fe2000bf66270 */
[----:B------:R-:W-:Y:S02]  /*250a0*/  @!P0 IMAD.MOV.U32 R4, RZ, RZ, R11 ;  /* 0x000000ffff048224 */ /* 0x000fe400078e000b */
[----:B------:R-:W4:Y:S04]  /*250b0*/  LDL R11, [R1+0x15a0] ;  /* 0x0015a000010b7983 */ /* 0x000f280000100800 */
[----:B--2---:R1:W2:Y:S04]  /*250c0*/  @!P0 LDG.E.U16 R10, [R4.64] ;  /* 0x00000008040a8981 */ /* 0x0042a8000c1e1500 */
[----:B-1----:R-:W3:Y:S04]  /*250d0*/  LDL R4, [R1+0x15b4] ;  /* 0x0015b40001047983 */ /* 0x002ee80000100800 */
[----:B------:R-:W1:Y:S04]  /*250e0*/  S2R R13, SR_TID.X ;  /* 0x00000000000d7919 */ /* 0x000e680000002100 */
[----:B--2---:R2:W-:Y:S04]  /*250f0*/  STL [R1+0x2dc], R10 ;  /* 0x0002dc0a01007387 */ /* 0x0045e80000100800 */
[----:B------:R-:W4:Y:S01]  /*25100*/  LDL R5, [R1+0x15b8] ;  /* 0x0015b80001057983 */ /* 0x000f220000100800 */
[----:B-1----:R-:W-:-:S04]  /*25110*/  SHF.R.U32.HI R13, RZ, 0x4, R13 ;  /* 0x00000004ff0d7819 */ /* 0x002fc8000001160d */
[----:B------:R-:W-:Y:S02]  /*25120*/  SGXT.U32 R13, R13, 0x2 ;  /* 0x000000020d0d781a */ /* 0x000fe40000000000 */
[----:B---3--:R-:W-:Y:S02]  /*25130*/  PRMT R9, RZ, 0x7610, R9 ;  /* 0x00007610ff097816 */ /* 0x008fe40000000009 */
[----:B--2---:R-:W-:-:S04]  /*25140*/  LOP3.LUT R10, R13, 0x30, RZ, 0xfc, !PT ;  /* 0x000000300d0a7812 */ /* 0x004fc800078efcff */
[----:B------:R-:W-:Y:S02]  /*25150*/  ISETP.GE.AND P0, PT, R10, UR6, PT ;  /* 0x000000060a007c0c */ /* 0x000fe4000bf06270 */
[----:B------:R-:W2:Y:S01]  /*25160*/  LDL.LU R10, [R1+0x2960] ;  /* 0x00296000010a7983 */ /* 0x000ea20000300800 */
[----:B----4-:R-:W-:-:S04]  /*25170*/  @!P1 LOP3.LUT R5, R5, R4, RZ, 0x3c, !PT ;  /* 0x0000000405059212 */ /* 0x010fc800078e3cff */
[----:B------:R-:W-:-:S04]  /*25180*/  @!P1 LOP3.LUT R4, R5, R4, RZ, 0x3c, !PT ;  /* 0x0000000405049212 */ /* 0x000fc800078e3cff */
[----:B------:R-:W-:-:S05]  /*25190*/  @!P1 LOP3.LUT R5, R5, R4, RZ, 0x3c, !PT ;  /* 0x0000000405059212 */ /* 0x000fca00078e3cff */
[----:B------:R1:W3:Y:S04]  /*251a0*/  @!P1 LDG.E.U16 R9, [R4.64] ;  /* 0x0000000804099981 */ /* 0x0002e8000c1e1500 */
[----:B-1----:R-:W4:Y:S04]  /*251b0*/  LDL R4, [R1+0x15ac] ;  /* 0x0015ac0001047983 */ /* 0x002f280000100800 */
[----:B------:R-:W4:Y:S01]  /*251c0*/  LDL R5, [R1+0x15b0] ;  /* 0x0015b00001057983 */ /* 0x000f220000100800 */
[----:B------:R-:W-:-:S03]  /*251d0*/  PRMT R28, RZ, 0x7610, R28 ;  /* 0x00007610ff1c7816 */ /* 0x000fc6000000001c */
[----:B------:R-:W1:Y:S01]  /*251e0*/  S2R R13, SR_TID.X ;  /* 0x00000000000d7919 */ /* 0x000e620000002100 */
[----:B----4-:R-:W-:-:S04]  /*251f0*/  @!P2 LOP3.LUT R5, R5, R4, RZ, 0x3c, !PT ;  /* 0x000000040505a212 */ /* 0x010fc800078e3cff */
[----:B------:R-:W-:-:S04]  /*25200*/  @!P2 LOP3.LUT R4, R5, R4, RZ, 0x3c, !PT ;  /* 0x000000040504a212 */ /* 0x000fc800078e3cff */
[----:B------:R-:W-:-:S05]  /*25210*/  @!P2 LOP3.LUT R5, R5, R4, RZ, 0x3c, !PT ;  /* 0x000000040505a212 */ /* 0x000fca00078e3cff */
[----:B------:R4:W2:Y:S01]  /*25220*/  @!P2 LDG.E.U16 R28, [R4.64] ;  /* 0x00000008041ca981 */ /* 0x0008a2000c1e1500 */
[----:B-1----:R-:W-:-:S04]  /*25230*/  SHF.R.U32.HI R13, RZ, 0x4, R13 ;  /* 0x00000004ff0d7819 */ /* 0x002fc8000001160d */
[----:B------:R-:W-:-:S04]  /*25240*/  SGXT.U32 R13, R13, 0x2 ;  /* 0x000000020d0d781a */ /* 0x000fc80000000000 */
[----:B------:R-:W-:Y:S01]  /*25250*/  LOP3.LUT R13, R13, 0x34, RZ, 0xfc, !PT ;  /* 0x000000340d0d7812 */ /* 0x000fe200078efcff */
[----:B---3--:R1:W-:Y:S03]  /*25260*/  STL [R1+0x2d8], R9 ;  /* 0x0002d80901007387 */ /* 0x0083e60000100800 */
[----:B------:R-:W-:Y:S02]  /*25270*/  ISETP.GE.AND P1, PT, R13, UR6, PT ;  /* 0x000000060d007c0c */ /* 0x000fe4000bf26270 */
[----:B------:R-:W3:Y:S04]  /*25280*/  LDL.LU R13, [R1+0x295c] ;  /* 0x00295c00010d7983 */ /* 0x000ee80000300800 */
[----:B----4-:R-:W4:Y:S04]  /*25290*/  LDL R4, [R1+0x15a4] ;  /* 0x0015a40001047983 */ /* 0x010f280000100800 */
[----:B--2---:R2:W-:Y:S04]  /*252a0*/  STL [R1+0x2d4], R28 ;  /* 0x0002d41c01007387 */ /* 0x0045e80000100800 */
[----:B------:R-:W4:Y:S01]  /*252b0*/  LDL R5, [R1+0x15a8] ;  /* 0x0015a80001057983 */ /* 0x000f220000100800 */
[----:B------:R-:W-:-:S03]  /*252c0*/  PRMT R10, RZ, 0x7610, R10 ;  /* 0x00007610ff0a7816 */ /* 0x000fc6000000000a */
[----:B-1----:R-:W1:Y:S01]  /*252d0*/  S2R R9, SR_TID.X ;  /* 0x0000000000097919 */ /* 0x002e620000002100 */
[----:B----4-:R-:W-:-:S04]  /*252e0*/  @!P3 LOP3.LUT R5, R5, R4, RZ, 0x3c, !PT ;  /* 0x000000040505b212 */ /* 0x010fc800078e3cff */
[----:B------:R-:W-:-:S04]  /*252f0*/  @!P3 LOP3.LUT R4, R5, R4, RZ, 0x3c, !PT ;  /* 0x000000040504b212 */ /* 0x000fc800078e3cff */
[----:B------:R-:W-:-:S05]  /*25300*/  @!P3 LOP3.LUT R5, R5, R4, RZ, 0x3c, !PT ;  /* 0x000000040505b212 */ /* 0x000fca00078e3cff */
[----:B------:R-:W4:Y:S01]  /*25310*/  @!P3 LDG.E.U16 R10, [R4.64] ;  /* 0x00000008040ab981 */ /* 0x000f22000c1e1500 */
[----:B-1----:R-:W-:-:S04]  /*25320*/  SHF.R.U32.HI R9, RZ, 0x4, R9 ;  /* 0x00000004ff097819 */ /* 0x002fc80000011609 */
[----:B------:R-:W-:-:S04]  /*25330*/  SGXT.U32 R9, R9, 0x2 ;  /* 0x000000020909781a */ /* 0x000fc80000000000 */
[----:B------:R-:W-:-:S04]  /*25340*/  LOP3.LUT R9, R9, 0x38, RZ, 0xfc, !PT ;  /* 0x0000003809097812 */ /* 0x000fc800078efcff */
[----:B------:R-:W-:Y:S02]  /*25350*/  ISETP.GE.AND P2, PT, R9, UR6, PT ;  /* 0x0000000609007c0c */ /* 0x000fe4000bf46270 */
[----:B------:R-:W3:Y:S04]  /*25360*/  LDL.LU R9, [R1+0x2958] ;  /* 0x0029580001097983 */ /* 0x000ee80000300800 */
[----:B--2---:R-:W1:Y:S04]  /*25370*/  S2R R28, SR_TID.X ;  /* 0x00000000001c7919 */ /* 0x004e680000002100 */
[----:B----4-:R2:W-:Y:S04]  /*25380*/  STL [R1+0x2d0], R10 ;  /* 0x0002d00a01007387 */ /* 0x0105e80000100800 */
[----:B--2---:R-:W2:Y:S04]  /*25390*/  LDL.LU R10, [R1+0x2954] ;  /* 0x00295400010a7983 */ /* 0x004ea80000300800 */
[----:B------:R-:W4:Y:S01]  /*253a0*/  LDL R5, [R1+0x159c] ;  /* 0x00159c0001057983 */ /* 0x000f220000100800 */
[----:B-1----:R-:W-:-:S04]  /*253b0*/  SHF.R.U32.HI R28, RZ, 0x4, R28 ;  /* 0x00000004ff1c7819 */ /* 0x002fc8000001161c */
[----:B------:R-:W-:Y:S02]  /*253c0*/  IADD3 R4, R28, 0x3c, RZ ;  /* 0x0000003c1c047810 */ /* 0x000fe40007ffe0ff */
[----:B---3--:R-:W-:Y:S02]  /*253d0*/  PRMT R13, RZ, 0x7610, R13 ;  /* 0x00007610ff0d7816 */ /* 0x008fe4000000000d */
[----:B------:R-:W-:Y:S01]  /*253e0*/  ISETP.GE.AND P3, PT, R4, UR6, PT ;  /* 0x0000000604007c0c */ /* 0x000fe2000bf66270 */
[----:B------:R-:W-:Y:S02]  /*253f0*/  @!P0 IMAD.MOV.U32 R4, RZ, RZ, R11 ;  /* 0x000000ffff048224 */ /* 0x000fe400078e000b */
[----:B------:R-:W3:Y:S04]  /*25400*/  LDL R11, [R1+0x1580] ;  /* 0x00158000010b7983 */ /* 0x000ee80000100800 */
[----:B----4-:R1:W4:Y:S04]  /*25410*/  @!P0 LDG.E.U16 R13, [R4.64] ;  /* 0x00000008040d8981 */ /* 0x010328000c1e1500 */
[----:B-1----:R-:W3:Y:S04]  /*25420*/  LDL R4, [R1+0x1594] ;  /* 0x0015940001047983 */ /* 0x002ee80000100800 */
[----:B----4-:R1:W-:Y:S04]  /*25430*/  STL [R1+0x2cc], R13 ;  /* 0x0002cc0d01007387 */ /* 0x0103e80000100800 */
[----:B------:R-:W3:Y:S01]  /*25440*/  LDL R5, [R1+0x1598] ;  /* 0x0015980001057983 */ /* 0x000ee20000100800 */
[----:B--2---:R-:W-:-:S03]  /*25450*/  PRMT R10, RZ, 0x7610, R10 ;  /* 0x00007610ff0a7816 */ /* 0x004fc6000000000a */
[----:B------:R-:W2:Y:S01]  /*25460*/  S2R R28, SR_TID.X ;  /* 0x00000000001c7919 */ /* 0x000ea20000002100 */
[----:B---3--:R-:W-:-:S04]  /*25470*/  @!P1 LOP3.LUT R5, R5, R4, RZ, 0x3c, !PT ;  /* 0x0000000405059212 */ /* 0x008fc800078e3cff */
[----:B------:R-:W-:-:S04]  /*25480*/  @!P1 LOP3.LUT R4, R5, R4, RZ, 0x3c, !PT ;  /* 0x0000000405049212 */ /* 0x000fc800078e3cff */
[----:B------:R-:W-:-:S05]  /*25490*/  @!P1 LOP3.LUT R5, R5, R4, RZ, 0x3c, !PT ;  /* 0x0000000405059212 */ /* 0x000fca00078e3cff */
[----:B------:R3:W4:Y:S01]  /*254a0*/  @!P1 LDG.E.U16 R10, [R4.64] ;  /* 0x00000008040a9981 */ /* 0x000722000c1e1500 */
[----:B--2---:R-:W-:-:S04]  /*254b0*/  SHF.R.U32.HI R28, RZ, 0x4, R28 ;  /* 0x00000004ff1c7819 */ /* 0x004fc8000001161c */
[----:B------:R-:W-:-:S04]  /*254c0*/  SGXT.U32 R28, R28, 0x2 ;  /* 0x000000021c1c781a */ /* 0x000fc80000000000 */
[----:B-1----:R-:W-:-:S04]  /*254d0*/  LOP3.LUT R13, R28, 0x40, RZ, 0xfc, !PT ;  /* 0x000000401c0d7812 */ /* 0x002fc800078efcff */
[----:B------:R-:W-:Y:S02]  /*254e0*/  ISETP.GE.AND P0, PT, R13, UR6, PT ;  /* 0x000000060d007c0c */ /* 0x000fe4000bf06270 */
[----:B------:R-:W2:Y:S04]  /*254f0*/  LDL.LU R13, [R1+0x2950] ;  /* 0x00295000010d7983 */ /* 0x000ea80000300800 */
[----:B---3--:R-:W3:Y:S04]  /*25500*/  LDL R4, [R1+0x158c] ;  /* 0x00158c0001047983 */ /* 0x008ee80000100800 */
[----:B----4-:R1:W-:Y:S04]  /*25510*/  STL [R1+0x2c8], R10 ;  /* 0x0002c80a01007387 */ /* 0x0103e80000100800 */
[----:B------:R-:W3:Y:S01]  /*25520*/  LDL R5, [R1+0x1590] ;  /* 0x0015900001057983 */ /* 0x000ee20000100800 */
[----:B------:R-:W-:-:S03]  /*25530*/  PRMT R9, RZ, 0x7610, R9 ;  /* 0x00007610ff097816 */ /* 0x000fc60000000009 */
[----:B------:R-:W4:Y:S01]  /*25540*/  S2R R28, SR_TID.X ;  /* 0x00000000001c7919 */ /* 0x000f220000002100 */
[----:B---3--:R-:W-:-:S04]  /*25550*/  @!P2 LOP3.LUT R5, R5, R4, RZ, 0x3c, !PT ;  /* 0x000000040505a212 */ /* 0x008fc800078e3cff */
[----:B------:R-:W-:-:S04]  /*25560*/  @!P2 LOP3.LUT R4, R5, R4, RZ, 0x3c, !PT ;  /* 0x000000040504a212 */ /* 0x000fc800078e3cff */
[----:B------:R-:W-:-:S05]  /*25570*/  @!P2 LOP3.LUT R5, R5, R4, RZ, 0x3c, !PT ;  /* 0x000000040505a212 */ /* 0x000fca00078e3cff */
[----:B------:R-:W3:Y:S01]  /*25580*/  @!P2 LDG.E.U16 R9, [R4.64] ;  /* 0x000000080409a981 */ /* 0x000ee2000c1e1500 */
[----:B----4-:R-:W-:-:S04]  /*25590*/  SHF.R.U32.HI R28, RZ, 0x4, R28 ;  /* 0x00000004ff1c7819 */ /* 0x010fc8000001161c */
[----:B------:R-:W-:-:S04]  /*255a0*/  SGXT.U32 R28, R28, 0x2 ;  /* 0x000000021c1c781a */ /* 0x000fc80000000000 */
[----:B-1----:R-:W-:-:S04]  /*255b0*/  LOP3.LUT R10, R28, 0x44, RZ, 0xfc, !PT ;  /* 0x000000441c0a7812 */ /* 0x002fc800078efcff */
        /* <DEDUP_REMOVED lines=24> */
[----:B------:R-:W-:-:S05]  /*25740*/  @!P0 IMAD.MOV.U32 R4, RZ, RZ, R11 ;  /* 0x000000ffff048224 */ /* 0x000fca00078e000b */
[----:B--2---:R1:W2:Y:S04]  /*25750*/  @!P0 LDG.E.U16 R10, [R4.64] ;  /* 0x00000008040a8981 */ /* 0x0042a8000c1e1500 */
[----:B-1----:R-:W4:Y:S04]  /*25760*/  LDL R4, [R1+0x1574] ;  /* 0x0015740001047983 */ /* 0x002f280000100800 */
[----:B------:R-:W4:Y:S01]  /*25770*/  LDL R5, [R1+0x1578] ;  /* 0x0015780001057983 */ /* 0x000f220000100800 */
[----:B---3--:R-:W-:-:S03]  /*25780*/  PRMT R9, RZ, 0x7610, R9 ;  /* 0x00007610ff097816 */ /* 0x008fc60000000009 */
[----:B------:R-:W1:Y:S01]  /*25790*/  S2R R28, SR_TID.X ;  /* 0x00000000001c7919 */ /* 0x000e620000002100 */
[----:B----4-:R-:W-:-:S04]  /*257a0*/  @!P1 LOP3.LUT R5, R5, R4, RZ, 0x3c, !PT ;  /* 0x0000000405059212 */ /* 0x010fc800078e3cff */
[----:B------:R-:W-:-:S04]  /*257b0*/  @!P1 LOP3.LUT R4, R5, R4, RZ, 0x3c, !PT ;  /* 0x0000000405049212 */ /* 0x000fc800078e3cff */
[----:B------:R-:W-:-:S05]  /*257c0*/  @!P1 LOP3.LUT R5, R5, R4, RZ, 0x3c, !PT ;  /* 0x0000000405059212 */ /* 0x000fca00078e3cff */
[----:B------:R3:W4:Y:S01]  /*257d0*/  @!P1 LDG.E.U16 R9, [R4.64] ;  /* 0x0000000804099981 */ /* 0x000722000c1e1500 */
[----:B-1----:R-:W-:-:S04]  /*257e0*/  SHF.R.U32.HI R28, RZ, 0x4, R28 ;  /* 0x00000004ff1c7819 */ /* 0x002fc8000001161c */
[----:B------:R-:W-:-:S04]  /*257f0*/  SGXT.U32 R28, R28, 0x2 ;  /* 0x000000021c1c781a */ /* 0x000fc80000000000 */
[----:B------:R-:W-:Y:S01]  /*25800*/  LOP3.LUT R11, R28, 0x50, RZ, 0xfc, !PT ;  /* 0x000000501c0b7812 */ /* 0x000fe200078efcff */
[----:B--2---:R1:W-:Y:S03]  /*25810*/  STL [R1+0x2bc], R10 ;  /* 0x0002bc0a01007387 */ /* 0x0043e60000100800 */
[----:B------:R-:W-:Y:S01]  /*25820*/  ISETP.GE.AND P0, PT, R11, UR6, PT ;  /* 0x000000060b007c0c */ /* 0x000fe2000bf06270 */
[----:B-1----:R-:W2:Y:S04]  /*25830*/  LDL R10, [R1+0x1560] ;  /* 0x00156000010a7983 */ /* 0x002ea80000100800 */
        /* <DEDUP_REMOVED lines=28> */
[----:B------:R-:W3:Y:S04]  /*25a00*/  LDL R13, [R1+0x1550] ;  /* 0x00155000010d7983 */ /* 0x000ee80000100800 */
[----:B--2---:R1:W-:Y:S04]  /*25a10*/  STL [R1+0x2b0], R11 ;  /* 0x0002b00b01007387 */ /* 0x0043e80000100800 */
[----:B-1----:R-:W2:Y:S04]  /*25a20*/  LDL.LU R11, [R1+0x2938] ;  /* 0x00293800010b7983 */ /* 0x002ea80000300800 */
[----:B------:R-:W2:Y:S01]  /*25a30*/  LDL R5, [R1+0x155c] ;  /* 0x00155c0001057983 */ /* 0x000ea20000100800 */
[----:B----4-:R-:W-:Y:S01]  /*25a40*/  PRMT R9, RZ, 0x7610, R9 ;  /* 0x00007610ff097816 */ /* 0x010fe20000000009 */
[----:B------:R-:W-:Y:S01]  /*25a50*/  @!P0 IMAD.MOV.U32 R4, RZ, RZ, R10 ;  /* 0x000000ffff048224 */ /* 0x000fe200078e000a */
[----:B------:R-:W-:-:S04]  /*25a60*/  SHF.R.U32.HI R28, RZ, 0x4, R28 ;  /* 0x00000004ff1c7819 */ /* 0x000fc8000001161c */
[----:B------:R-:W-:-:S04]  /*25a70*/  SGXT.U32 R28, R28, 0x2 ;  /* 0x000000021c1c781a */ /* 0x000fc80000000000 */
[----:B------:R-:W-:-:S04]  /*25a80*/  LOP3.LUT R28, R28, 0x5c, RZ, 0xfc, !PT ;  /* 0x0000005c1c1c7812 */ /* 0x000fc800078efcff */
[----:B------:R-:W-:Y:S02]  /*25a90*/  ISETP.GE.AND P3, PT, R28, UR6, PT ;  /* 0x000000061c007c0c */ /* 0x000fe4000bf66270 */
[----:B------:R-:W1:Y:S04]  /*25aa0*/  S2R R28, SR_TID.X ;  /* 0x00000000001c7919 */ /* 0x000e680000002100 */
[----:B--2---:R2:W4:Y:S04]  /*25ab0*/  @!P0 LDG.E.U16 R9, [R4.64] ;  /* 0x0000000804098981 */ /* 0x004528000c1e1500 */
[----:B--2---:R-:W2:Y:S04]  /*25ac0*/  LDL R4, [R1+0x1554] ;  /* 0x0015540001047983 */ /* 0x004ea80000100800 */
[----:B------:R-:W2:Y:S01]  /*25ad0*/  LDL R5, [R1+0x1558] ;  /* 0x0015580001057983 */ /* 0x000ea20000100800 */
[----:B-1----:R-:W-:-:S04]  /*25ae0*/  SHF.R.U32.HI R10, RZ, 0x4, R28 ;  /* 0x00000004ff0a7819 */ /* 0x002fc8000001161c */
[----:B------:R-:W-:Y:S02]  /*25af0*/  SGXT.U32 R10, R10, 0x2 ;  /* 0x000000020a0a781a */ /* 0x000fe40000000000 */
[----:B------:R-:W-:Y:S02]  /*25b00*/  PRMT R8, RZ, 0x7610, R8 ;  /* 0x00007610ff087816 */ /* 0x000fe40000000008 */
[----:B------:R-:W-:-:S04]  /*25b10*/  LOP3.LUT R10, R10, 0x60, RZ, 0xfc, !PT ;  /* 0x000000600a0a7812 */ /* 0x000fc800078efcff */
[----:B------:R-:W-:Y:S01]  /*25b20*/  ISETP.GE.AND P0, PT, R10, UR6, PT ;  /* 0x000000060a007c0c */ /* 0x000fe2000bf06270 */
[----:B----4-:R1:W-:Y:S04]  /*25b30*/  STL [R1+0x2ac], R9 ;  /* 0x0002ac0901007387 */ /* 0x0103e80000100800 */
[----:B-1----:R-:W4:Y:S01]  /*25b40*/  LDL R9, [R1+0x1540] ;  /* 0x0015400001097983 */ /* 0x002f220000100800 */
[----:B--2---:R-:W-:-:S03]  /*25b50*/  @!P1 LOP3.LUT R5, R5, R4, RZ, 0x3c, !PT ;  /* 0x0000000405059212 */ /* 0x004fc600078e3cff */
[----:B------:R-:W2:Y:S01]  /*25b60*/  LDL.LU R10, [R1+0x2934] ;  /* 0x00293400010a7983 */ /* 0x000ea20000300800 */
[----:B------:R-:W-:-:S04]  /*25b70*/  @!P1 LOP3.LUT R4, R5, R4, RZ, 0x3c, !PT ;  /* 0x0000000405049212 */ /* 0x000fc800078e3cff */
[----:B------:R-:W-:-:S05]  /*25b80*/  @!P1 LOP3.LUT R5, R5, R4, RZ, 0x3c, !PT ;  /* 0x0000000405059212 */ /* 0x000fca00078e3cff */
[----:B------:R1:W2:Y:S04]  /*25b90*/  @!P1 LDG.E.U16 R8, [R4.64] ;  /* 0x0000000804089981 */ /* 0x0002a8000c1e1500 */
[----:B-1----:R-:W2:Y:S01]  /*25ba0*/  LDL R5, [R1+0x154c] ;  /* 0x00154c0001057983 */ /* 0x002ea20000100800 */
[----:B------:R-:W-:Y:S01]  /*25bb0*/  PRMT R11, RZ, 0x7610, R11 ;  /* 0x00007610ff0b7816 */ /* 0x000fe2000000000b */
[----:B---3--:R-:W-:Y:S01]  /*25bc0*/  @!P2 IMAD.MOV.U32 R4, RZ, RZ, R13 ;  /* 0x000000ffff04a224 */ /* 0x008fe200078e000d */
[----:B------:R-:W-:-:S04]  /*25bd0*/  SHF.R.U32.HI R28, RZ, 0x4, R28 ;  /* 0x00000004ff1c7819 */ /* 0x000fc8000001161c */
[----:B------:R-:W-:Y:S01]  /*25be0*/  SGXT.U32 R28, R28, 0x2 ;  /* 0x000000021c1c781a */ /* 0x000fe20000000000 */
[----:B--2---:R-:W2:Y:S03]  /*25bf0*/  @!P2 LDG.E.U16 R11, [R4.64] ;  /* 0x00000008040ba981 */ /* 0x004ea6000c1e1500 */
[----:B------:R-:W-:Y:S01]  /*25c00*/  LOP3.LUT R28, R28, 0x64, RZ, 0xfc, !PT ;  /* 0x000000641c1c7812 */ /* 0x000fe200078efcff */
[----:B------:R-:W-:Y:S03]  /*25c10*/  STL [R1+0x2a8], R8 ;  /* 0x0002a80801007387 */ /* 0x000fe60000100800 */
[----:B------:R-:W-:Y:S02]  /*25c20*/  ISETP.GE.AND P1, PT, R28, UR6, PT ;  /* 0x000000061c007c0c */ /* 0x000fe4000bf26270 */
[----:B------:R-:W3:Y:S04]  /*25c30*/  LDL.LU R28, [R1+0x152c] ;  /* 0x00152c00011c7983 */ /* 0x000ee80000300800 */
[----:B------:R-:W3:Y:S04]  /*25c40*/  LDL R13, [R1+0x1530] ;  /* 0x00153000010d7983 */ /* 0x000ee80000100800 */
[----:B--2---:R1:W-:Y:S04]  /*25c50*/  STL [R1+0x2a4], R11 ;  /* 0x0002a40b01007387 */ /* 0x0043e80000100800 */
[----:B-1----:R-:W2:Y:S04]  /*25c60*/  LDL.LU R11, [R1+0x2930] ;  /* 0x00293000010b7983 */ /* 0x002ea80000300800 */
[----:B------:R-:W2:Y:S04]  /*25c70*/  LDL R4, [R1+0x1544] ;  /* 0x0015440001047983 */ /* 0x000ea80000100800 */
[----:B------:R-:W2:Y:S01]  /*25c80*/  LDL R5, [R1+0x1548] ;  /* 0x0015480001057983 */ /* 0x000ea20000100800 */
[----:B------:R-:W-:-:S03]  /*25c90*/  PRMT R10, RZ, 0x7610, R10 ;  /* 0x00007610ff0a7816 */ /* 0x000fc6000000000a */
[----:B------:R-:W1:Y:S01]  /*25ca0*/  S2R R8, SR_TID.X ;  /* 0x0000000000087919 */ /* 0x000e620000002100 */
[----:B--2---:R-:W-:-:S04]  /*25cb0*/  @!P3 LOP3.LUT R5, R5, R4, RZ, 0x3c, !PT ;  /* 0x000000040505b212 */ /* 0x004fc800078e3cff */
[----:B------:R-:W-:-:S04]  /*25cc0*/  @!P3 LOP3.LUT R4, R5, R4, RZ, 0x3c, !PT ;  /* 0x000000040504b212 */ /* 0x000fc800078e3cff */
[----:B------:R-:W-:-:S05]  /*25cd0*/  @!P3 LOP3.LUT R5, R5, R4, RZ, 0x3c, !PT ;  /* 0x000000040505b212 */ /* 0x000fca00078e3cff */
[----:B------:R2:W3:Y:S04]  /*25ce0*/  @!P3 LDG.E.U16 R10, [R4.64] ;  /* 0x00000008040ab981 */ /* 0x0004e8000c1e1500 */
[----:B--2---:R-:W2:Y:S01]  /*25cf0*/  S2R R5, SR_TID.X ;  /* 0x0000000000057919 */ /* 0x004ea20000002100 */
[----:B-1----:R-:W-:-:S04]  /*25d00*/  SHF.R.U32.HI R8, RZ, 0x4, R8 ;  /* 0x00000004ff087819 */ /* 0x002fc80000011608 */
[----:B------:R-:W-:-:S04]  /*25d10*/  SGXT.U32 R8, R8, 0x2 ;  /* 0x000000020808781a */ /* 0x000fc80000000000 */
[----:B------:R-:W-:-:S04]  /*25d20*/  LOP3.LUT R8, R8, 0x68, RZ, 0xfc, !PT ;  /* 0x0000006808087812 */ /* 0x000fc800078efcff */
[----:B------:R-:W-:Y:S02]  /*25d30*/  ISETP.GE.AND P2, PT, R8, UR6, PT ;  /* 0x0000000608007c0c */ /* 0x000fe4000bf46270 */
[----:B------:R-:W4:Y:S01]  /*25d40*/  LDL.LU R8, [R1+0x292c] ;  /* 0x00292c0001087983 */ /* 0x000f220000300800 */
[----:B--2---:R-:W-:-:S04]  /*25d50*/  SHF.R.U32.HI R5, RZ, 0x4, R5 ;  /* 0x00000004ff057819 */ /* 0x004fc80000011605 */
[----:B------:R-:W-:-:S04]  /*25d60*/  SGXT.U32 R5, R5, 0x2 ;  /* 0x000000020505781a */ /* 0x000fc80000000000 */
[----:B------:R-:W-:Y:S01]  /*25d70*/  LOP3.LUT R4, R5, 0x6c, RZ, 0xfc, !PT ;  /* 0x0000006c05047812 */ /* 0x000fe200078efcff */
[----:B---3--:R1:W-:Y:S04]  /*25d80*/  STL [R1+0x2a0], R10 ;  /* 0x0002a00a01007387 */ /* 0x0083e80000100800 */
[----:B-1----:R-:W2:Y:S04]  /*25d90*/  LDL.LU R10, [R1+0x2928] ;  /* 0x00292800010a7983 */ /* 0x002ea80000300800 */
[----:B------:R-:W3:Y:S01]  /*25da0*/  LDL R5, [R1+0x153c] ;  /* 0x00153c0001057983 */ /* 0x000ee20000100800 */
[----:B------:R-:W-:-:S02]  /*25db0*/  PRMT R11, RZ, 0x7610, R11 ;  /* 0x00007610ff0b7816 */ /* 0x000fc4000000000b */
[----:B------:R-:W-:Y:S01]  /*25dc0*/  ISETP.GE.AND P3, PT, R4, UR6, PT ;  /* 0x0000000604007c0c */ /* 0x000fe2000bf66270 */
[----:B----4-:R-:W-:-:S05]  /*25dd0*/  @!P0 IMAD.MOV.U32 R4, RZ, RZ, R9 ;  /* 0x000000ffff048224 */ /* 0x010fca00078e0009 */
[----:B---3--:R-:W3:Y:S04]  /*25de0*/  @!P0 LDG.E.U16 R11, [R4.64] ;  /* 0x00000008040b8981 */ /* 0x008ee8000c1e1500 */
[----:B---3--:R1:W-:Y:S04]  /*25df0*/  STL [R1+0x29c], R11 ;  /* 0x00029c0b01007387 */ /* 0x0083e80000100800 */
[----:B-1----:R-:W3:Y:S04]  /*25e00*/  LDL.LU R11, [R1+0x2924] ;  /* 0x00292400010b7983 */ /* 0x002ee80000300800 */
[----:B------:R-:W4:Y:S04]  /*25e10*/  LDL R4, [R1+0x1534] ;  /* 0x0015340001047983 */ /* 0x000f280000100800 */
[----:B------:R-:W4:Y:S01]  /*25e20*/  LDL R5, [R1+0x1538] ;  /* 0x0015380001057983 */ /* 0x000f220000100800 */
[----:B--2---:R-:W-:-:S02]  /*25e30*/  PRMT R10, RZ, 0x7610, R10 ;  /* 0x00007610ff0a7816 */ /* 0x004fc4000000000a */
[----:B----4-:R-:W-:-:S04]  /*25e40*/  @!P1 LOP3.LUT R5, R5, R4, RZ, 0x3c, !PT ;  /* 0x0000000405059212 */ /* 0x010fc800078e3cff */
[----:B------:R-:W-:-:S04]  /*25e50*/  @!P1 LOP3.LUT R4, R5, R4, RZ, 0x3c, !PT ;  /* 0x0000000405049212 */ /* 0x000fc800078e3cff */
[----:B------:R-:W-:Y:S02]  /*25e60*/  @!P1 LOP3.LUT R5, R5, R4, RZ, 0x3c, !PT ;  /* 0x0000000405059212 */ /* 0x000fe400078e3cff */
[----:B---3--:R-:W-:-:S03]  /*25e70*/  PRMT R11, RZ, 0x7610, R11 ;  /* 0x00007610ff0b7816 */ /* 0x008fc6000000000b */
[----:B------:R1:W2:Y:S02]  /*25e80*/  @!P1 LDG.E.U16 R10, [R4.64] ;  /* 0x00000008040a9981 */ /* 0x0002a4000c1e1500 */
[----:B-1----:R-:W-:Y:S02]  /*25e90*/  @!P2 IMAD.MOV.U32 R4, RZ, RZ, R13 ;  /* 0x000000ffff04a224 */ /* 0x002fe400078e000d */
[----:B------:R-:W-:-:S05]  /*25ea0*/  @!P2 IMAD.MOV.U32 R5, RZ, RZ, R28 ;  /* 0x000000ffff05a224 */ /* 0x000fca00078e001c */
[----:B------:R-:W3:Y:S01]  /*25eb0*/  @!P2 LDG.E.U16 R11, [R4.64] ;  /* 0x00000008040ba981 */ /* 0x000ee2000c1e1500 */
[--C-:B------:R-:W-:Y:S02]  /*25ec0*/  SHF.R.U32.HI R9, RZ, 0x4, R0.reuse ;  /* 0x00000004ff097819 */ /* 0x100fe40000011600 */
[----:B------:R-:W-:Y:S02]  /*25ed0*/  SHF.R.U32.HI R0, RZ, 0x4, R0 ;  /* 0x00000004ff007819 */ /* 0x000fe40000011600 */
[----:B------:R-:W-:Y:S02]  /*25ee0*/  SGXT.U32 R9, R9, 0x2 ;  /* 0x000000020909781a */ /* 0x000fe40000000000 */
[----:B------:R-:W-:Y:S02]  /*25ef0*/  SGXT.U32 R0, R0, 0x2 ;  /* 0x000000020000781a */ /* 0x000fe40000000000 */
[----:B------:R-:W-:Y:S02]  /*25f00*/  LOP3.LUT R9, R9, 0x70, RZ, 0xfc, !PT ;  /* 0x0000007009097812 */ /* 0x000fe400078efcff */
[----:B------:R-:W-:-:S02]  /*25f10*/  LOP3.LUT R0, R0, 0x74, RZ, 0xfc, !PT ;  /* 0x0000007400007812 */ /* 0x000fc400078efcff */
[----:B------:R-:W-:Y:S02]  /*25f20*/  ISETP.GE.AND P0, PT, R9, UR6, PT ;  /* 0x0000000609007c0c */ /* 0x000fe4000bf06270 */
[----:B------:R-:W4:Y:S01]  /*25f30*/  LDL.LU R9, [R1+0x2920] ;  /* 0x0029200001097983 */ /* 0x000f220000300800 */
[----:B------:R-:W-:-:S03]  /*25f40*/  ISETP.GE.AND P1, PT, R0, UR6, PT ;  /* 0x0000000600007c0c */ /* 0x000fc6000bf26270 */
[----:B--2---:R1:W-:Y:S04]  /*25f50*/  STL [R1+0x298], R10 ;  /* 0x0002980a01007387 */ /* 0x0043e80000100800 */
[----:B-1----:R-:W2:Y:S04]  /*25f60*/  LDL.LU R10, [R1+0x291c] ;  /* 0x00291c00010a7983 */ /* 0x002ea80000300800 */
[----:B------:R-:W2:Y:S04]  /*25f70*/  LDL.LU R0, [R1+0x150c] ;  /* 0x00150c0001007983 */ /* 0x000ea80000300800 */
[----:B------:R1:W-:Y:S04]  /*25f80*/  STL [R1+0x17e0], R28 ;  /* 0x0017e01c01007387 */ /* 0x0003e80000100800 */
[----:B-1----:R-:W2:Y:S04]  /*25f90*/  LDL.LU R28, [R1+0x1518] ;  /* 0x00151800011c7983 */ /* 0x002ea80000300800 */
[----:B---3--:R1:W-:Y:S04]  /*25fa0*/  STL [R1+0x294], R11 ;  /* 0x0002940b01007387 */ /* 0x0083e80000100800 */
[----:B-1----:R-:W3:Y:S04]  /*25fb0*/  LDL.LU R11, [R1+0x2918] ;  /* 0x00291800010b7983 */ /* 0x002ee80000300800 */
[----:B------:R-:W2:Y:S04]  /*25fc0*/  LDL R4, [R1+0x1524] ;  /* 0x0015240001047983 */ /* 0x000ea80000100800 */
[----:B------:R-:W2:Y:S01]  /*25fd0*/  LDL R5, [R1+0x1528] ;  /* 0x0015280001057983 */ /* 0x000ea20000100800 */
[----:B------:R-:W-:-:S02]  /*25fe0*/  PRMT R29, RZ, 0x7610, R29 ;  /* 0x00007610ff1d7816 */ /* 0x000fc4000000001d */
[----:B--2---:R-:W-:-:S04]  /*25ff0*/  @!P3 LOP3.LUT R5, R5, R4, RZ, 0x3c, !PT ;  /* 0x000000040505b212 */ /* 0x004fc800078e3cff */
[----:B------:R-:W-:-:S04]  /*26000*/  @!P3 LOP3.LUT R4, R5, R4, RZ, 0x3c, !PT ;  /* 0x000000040504b212 */ /* 0x000fc800078e3cff */
[----:B------:R-:W-:-:S05]  /*26010*/  @!P3 LOP3.LUT R5, R5, R4, RZ, 0x3c, !PT ;  /* 0x000000040505b212 */ /* 0x000fca00078e3cff */
[----:B------:R-:W2:Y:S01]  /*26020*/  @!P3 LDG.E.U16 R29, [R4.64] ;  /* 0x00000008041db981 */ /* 0x000ea2000c1e1500 */
[----:B------:R-:W-:-:S04]  /*26030*/  LOP3.LUT R12, R12, 0x78, RZ, 0xfc, !PT ;  /* 0x000000780c0c7812 */ /* 0x000fc800078efcff */
[----:B------:R-:W-:Y:S02]  /*26040*/  ISETP.GE.AND P2, PT, R12, UR6, PT ;  /* 0x000000060c007c0c */ /* 0x000fe4000bf46270 */
[----:B------:R-:W3:Y:S04]  /*26050*/  LDL.LU R12, [R1+0x2914] ;  /* 0x00291400010c7983 */ /* 0x000ee80000300800 */
[----:B--2---:R1:W-:Y:S04]  /*26060*/  STL [R1+0x290], R29 ;  /* 0x0002901d01007387 */ /* 0x0043e80000100800 */
[----:B------:R-:W2:Y:S04]  /*26070*/  LDL R4, [R1+0x151c] ;  /* 0x00151c0001047983 */ /* 0x000ea80000100800 */
[----:B------:R-:W2:Y:S01]  /*26080*/  LDL R5, [R1+0x1520] ;  /* 0x0015200001057983 */ /* 0x000ea20000100800 */
[----:B---3--:R-:W-:-:S03]  /*26090*/  PRMT R12, RZ, 0x7610, R12 ;  /* 0x00007610ff0c7816 */ /* 0x008fc6000000000c */
[----:B------:R-:W3:Y:S04]  /*260a0*/  S2R R13, SR_TID.X ;  /* 0x00000000000d7919 */ /* 0x000ee80000002100 */
[----:B-1----:R-:W1:Y:S01]  /*260b0*/  S2R R29, SR_TID.X ;  /* 0x00000000001d7919 */ /* 0x002e620000002100 */
[----:B--2---:R-:W-:-:S04]  /*260c0*/  @!P0 LOP3.LUT R5, R5, R4, RZ, 0x3c, !PT ;  /* 0x0000000405058212 */ /* 0x004fc800078e3cff */
[----:B------:R-:W-:-:S04]  /*260d0*/  @!P0 LOP3.LUT R4, R5, R4, RZ, 0x3c, !PT ;  /* 0x0000000405048212 */ /* 0x000fc800078e3cff */
[----:B------:R-:W-:-:S05]  /*260e0*/  @!P0 LOP3.LUT R5, R5, R4, RZ, 0x3c, !PT ;  /* 0x0000000405058212 */ /* 0x000fca00078e3cff */
[----:B------:R2:W4:Y:S04]  /*260f0*/  @!P0 LDG.E.U16 R12, [R4.64] ;  /* 0x00000008040c8981 */ /* 0x000528000c1e1500 */
[----:B--2---:R-:W2:Y:S01]  /*26100*/  S2R R5, SR_TID.X ;  /* 0x0000000000057919 */ /* 0x004ea20000002100 */
[----:B---3--:R-:W-:-:S04]  /*26110*/  SHF.R.U32.HI R13, RZ, 0x4, R13 ;  /* 0x00000004ff0d7819 */ /* 0x008fc8000001160d */
[----:B------:R-:W-:Y:S02]  /*26120*/  IADD3 R13, R13, 0x7c, RZ ;  /* 0x0000007c0d0d7810 */ /* 0x000fe40007ffe0ff */
[----:B-1----:R-:W-:Y:S02]  /*26130*/  LOP3.LUT R29, R29, 0x3f, RZ, 0xc0, !PT ;  /* 0x0000003f1d1d7812 */ /* 0x002fe400078ec0ff */
[----:B------:R-:W-:Y:S02]  /*26140*/  ISETP.GE.AND P3, PT, R13, UR6, PT ;  /* 0x000000060d007c0c */ /* 0x000fe4000bf66270 */
[----:B------:R-:W3:Y:S04]  /*26150*/  LDL.LU R13, [R1+0x2910] ;  /* 0x00291000010d7983 */ /* 0x000ee80000300800 */
[----:B------:R-:W-:Y:S01]  /*26160*/  STL [R1+0x26a8], R29 ;  /* 0x0026a81d01007387 */ /* 0x000fe20000100800 */
[----:B--2---:R-:W-:-:S04]  /*26170*/  LOP3.LUT R5, R5, 0x3f, RZ, 0xc0, !PT ;  /* 0x0000003f05057812 */ /* 0x004fc800078ec0ff */
[----:B------:R-:W-:Y:S01]  /*26180*/  LOP3.LUT R4, R5, 0x40, RZ, 0xfc, !PT ;  /* 0x0000004005047812 */ /* 0x000fe200078efcff */
[----:B----4-:R1:W-:Y:S04]  /*26190*/  STL [R1+0x28c], R12 ;  /* 0x00028c0c01007387 */ /* 0x0103e80000100800 */
[----:B-1----:R-:W2:Y:S04]  /*261a0*/  LDL.LU R12, [R1+0x290c] ;  /* 0x00290c00010c7983 */ /* 0x002ea80000300800 */
[----:B------:R-:W4:Y:S01]  /*261b0*/  LDL R5, [R1+0x1514] ;  /* 0x0015140001057983 */ /* 0x000f220000100800 */
[----:B------:R-:W-:Y:S01]  /*261c0*/  ISETP.GE.AND P0, PT, R4, UR6, PT ;  /* 0x0000000604007c0c */ /* 0x000fe2000bf06270 */
[----:B------:R-:W-:Y:S01]  /*261d0*/  @!P1 IMAD.MOV.U32 R4, RZ, RZ, R28 ;  /* 0x000000ffff049224 */ /* 0x000fe200078e001c */
[----:B---3--:R-:W-:-:S06]  /*261e0*/  PRMT R13, RZ, 0x7610, R13 ;  /* 0x00007610ff0d7816 */ /* 0x008fcc000000000d */
[----:B----4-:R-:W3:Y:S04]  /*261f0*/  @!P1 LDG.E.U16 R13, [R4.64] ;  /* 0x00000008040d9981 */ /* 0x010ee8000c1e1500 */
[----:B------:R-:W-:Y:S04]  /*26200*/  STL [R1+0x17e4], R28 ;  /* 0x0017e41c01007387 */ /* 0x000fe80000100800 */
[----:B---3--:R1:W-:Y:S04]  /*26210*/  STL [R1+0x288], R13 ;  /* 0x0002880d01007387 */ /* 0x0083e80000100800 */
[----:B-1----:R-:W3:Y:S04]  /*26220*/  LDL.LU R13, [R1+0x2908] ;  /* 0x00290800010d7983 */ /* 0x002ee80000300800 */
[----:B------:R-:W4:Y:S01]  /*26230*/  LDL R5, [R1+0x1510] ;  /* 0x0015100001057983 */ /* 0x000f220000100800 */
[----:B--2---:R-:W-:Y:S01]  /*26240*/  PRMT R12, RZ, 0x7610, R12 ;  /* 0x00007610ff0c7816 */ /* 0x004fe2000000000c */
[----:B----4-:R-:W-:-:S02]  /*26250*/  @!P2 IMAD.MOV.U32 R4, RZ, RZ, R5 ;  /* 0x000000ffff04a224 */ /* 0x010fc400078e0005 */
[----:B------:R-:W-:-:S05]  /*26260*/  @!P2 IMAD.MOV.U32 R5, RZ, RZ, R0 ;  /* 0x000000ffff05a224 */ /* 0x000fca00078e0000 */
[----:B------:R-:W2:Y:S04]  /*26270*/  @!P2 LDG.E.U16 R12, [R4.64] ;  /* 0x00000008040ca981 */ /* 0x000ea8000c1e1500 */
[----:B------:R-:W-:Y:S04]  /*26280*/  STL [R1+0x17dc], R0 ;  /* 0x0017dc0001007387 */ /* 0x000fe80000100800 */
[----:B--2---:R1:W-:Y:S04]  /*26290*/  STL [R1+0x284], R12 ;  /* 0x0002840c01007387 */ /* 0x0043e80000100800 */
[----:B-1----:R-:W2:Y:S04]  /*262a0*/  LDL.LU R12, [R1+0x2904] ;  /* 0x00290400010c7983 */ /* 0x002ea80000300800 */
[----:B------:R-:W4:Y:S04]  /*262b0*/  LDL R4, [R1+0x1504] ;  /* 0x0015040001047983 */ /* 0x000f280000100800 */
[----:B------:R-:W4:Y:S01]  /*262c0*/  LDL R5, [R1+0x1508] ;  /* 0x0015080001057983 */ /* 0x000f220000100800 */
[----:B---3--:R-:W-:-:S02]  /*262d0*/  PRMT R13, RZ, 0x7610, R13 ;  /* 0x00007610ff0d7816 */ /* 0x008fc4000000000d */
[----:B----4-:R-:W-:-:S04]  /*262e0*/  @!P3 LOP3.LUT R5, R5, R4, RZ, 0x3c, !PT ;  /* 0x000000040505b212 */ /* 0x010fc800078e3cff */
[----:B------:R-:W-:-:S04]  /*262f0*/  @!P3 LOP3.LUT R4, R5, R4, RZ, 0x3c, !PT ;  /* 0x000000040504b212 */ /* 0x000fc800078e3cff */
[----:B------:R-:W-:-:S05]  /*26300*/  @!P3 LOP3.LUT R5, R5, R4, RZ, 0x3c, !PT ;  /* 0x000000040505b212 */ /* 0x000fca00078e3cff */
[----:B------:R-:W3:Y:S01]  /*26310*/  @!P3 LDG.E.U16 R13, [R4.64] ;  /* 0x00000008040db981 */ /* 0x000ee2000c1e1500 */
[----:B------:R-:W-:Y:S02]  /*26320*/  ISETP.GE.AND P4, PT, R29, UR6, PT ;  /* 0x000000061d007c0c */ /* 0x000fe4000bf86270 */
[----:B--2---:R-:W-:Y:S01]  /*26330*/  PRMT R12, RZ, 0x7610, R12 ;  /* 0x00007610ff0c7816 */ /* 0x004fe2000000000c */
[----:B------:R-:W-:Y:S06]  /*26340*/  BAR.SYNC.DEFER_BLOCKING 0x0 ;  /* 0x0000000000007b1d */ /* 0x000fec0000010000 */
[----:B---3--:R1:W-:Y:S04]  /*26350*/  STL [R1+0x280], R13 ;  /* 0x0002800d01007387 */ /* 0x0083e80000100800 */
[----:B-1----:R-:W2:Y:S04]  /*26360*/  LDL.LU R13, [R1+0x2900] ;  /* 0x00290000010d7983 */ /* 0x002ea80000300800 */
[----:B------:R-:W3:Y:S04]  /*26370*/  LDL R4, [R1+0x14fc] ;  /* 0x0014fc0001047983 */ /* 0x000ee80000100800 */
[----:B------:R-:W3:Y:S02]  /*26380*/  LDL R5, [R1+0x1500] ;  /* 0x0015000001057983 */ /* 0x000ee40000100800 */
[----:B---3--:R-:W-:-:S04]  /*26390*/  @!P4 LOP3.LUT R5, R5, R4, RZ, 0x3c, !PT ;  /* 0x000000040505c212 */ /* 0x008fc800078e3cff */
[----:B------:R-:W-:-:S04]  /*263a0*/  @!P4 LOP3.LUT R4, R5, R4, RZ, 0x3c, !PT ;  /* 0x000000040504c212 */ /* 0x000fc800078e3cff */
[----:B------:R-:W-:-:S05]  /*263b0*/  @!P4 LOP3.LUT R5, R5, R4, RZ, 0x3c, !PT ;  /* 0x000000040505c212 */ /* 0x000fca00078e3cff */
[----:B------:R-:W3:Y:S04]  /*263c0*/  @!P4 LDG.E.U16 R12, [R4.64] ;  /* 0x00000008040cc981 */ /* 0x000ee8000c1e1500 */
[----:B---3--:R1:W-:Y:S04]  /*263d0*/  STL [R1+0x27c], R12 ;  /* 0x00027c0c01007387 */ /* 0x0083e80000100800 */
[----:B-1----:R-:W3:Y:S04]  /*263e0*/  LDL.LU R12, [R1+0x28fc] ;  /* 0x0028fc00010c7983 */ /* 0x002ee80000300800 */
[----:B------:R-:W4:Y:S04]  /*263f0*/  LDL R4, [R1+0x14f4] ;  /* 0x0014f40001047983 */ /* 0x000f280000100800 */
[----:B------:R-:W4:Y:S01]  /*26400*/  LDL R5, [R1+0x14f8] ;  /* 0x0014f80001057983 */ /* 0x000f220000100800 */
[----:B--2---:R-:W-:-:S02]  /*26410*/  PRMT R13, RZ, 0x7610, R13 ;  /* 0x00007610ff0d7816 */ /* 0x004fc4000000000d */
[----:B----4-:R-:W-:-:S04]  /*26420*/  @!P0 LOP3.LUT R5, R5, R4, RZ, 0x3c, !PT ;  /* 0x0000000405058212 */ /* 0x010fc800078e3cff */
[----:B------:R-:W-:-:S04]  /*26430*/  @!P0 LOP3.LUT R4, R5, R4, RZ, 0x3c, !PT ;  /* 0x0000000405048212 */ /* 0x000fc800078e3cff */
[----:B------:R-:W-:-:S05]  /*26440*/  @!P0 LOP3.LUT R5, R5, R4, RZ, 0x3c, !PT ;  /* 0x0000000405058212 */ /* 0x000fca00078e3cff */
[----:B------:R-:W2:Y:S04]  /*26450*/  @!P0 LDG.E.U16 R13, [R4.64] ;  /* 0x00000008040d8981 */ /* 0x000ea8000c1e1500 */
        /* <DEDUP_REMOVED lines=454> */
[----:B------:R-:W-:-:S02]  /*280c0*/  PRMT R0, RZ, 0x7610, R0 ;  /* 0x00007610ff007816 */ /* 0x000fc40000000000 */
[----:B----4-:R-:W-:-:S04]  /*280d0*/  @!P4 LOP3.LUT R5, R5, R4, RZ, 0x3c, !PT ;  /* 0x000000040505c212 */ /* 0x010fc800078e3cff */
[----:B------:R-:W-:-:S04]  /*280e0*/  @!P4 LOP3.LUT R4, R5, R4, RZ, 0x3c, !PT ;  /* 0x000000040504c212 */ /* 0x000fc800078e3cff */
[----:B------:R-:W-:-:S05]  /*280f0*/  @!P4 LOP3.LUT R5, R5, R4, RZ, 0x3c, !PT ;  /* 0x000000040505c212 */ /* 0x000fca00078e3cff */
[----:B------:R1:W4:Y:S04]  /*28100*/  @!P4 LDG.E.U16 R0, [R4.64] ;  /* 0x000000080400c981 */ /* 0x000328000c1e1500 */
[----:B-1----:R-:W2:Y:S04]  /*28110*/  LDL R4, [R1+0x7f4] ;  /* 0x0007f40001047983 */ /* 0x002ea80000100800 */
[----:B------:R-:W2:Y:S01]  /*28120*/  LDL R5, [R1+0x7f8] ;  /* 0x0007f80001057983 */ /* 0x000ea20000100800 */
[----:B---3--:R-:W-:Y:S02]  /*28130*/  PRMT R12, RZ, 0x7610, R12 ;  /* 0x00007610ff0c7816 */ /* 0x008fe4000000000c */
[----:B--2---:R-:W-:-:S04]  /*28140*/  @!P0 LOP3.LUT R5, R5, R4, RZ, 0x3c, !PT ;  /* 0x0000000405058212 */ /* 0x004fc800078e3cff */
[----:B------:R-:W-:-:S04]  /*28150*/  @!P0 LOP3.LUT R4, R5, R4, RZ, 0x3c, !PT ;  /* 0x0000000405048212 */ /* 0x000fc800078e3cff */
[----:B------:R-:W-:-:S05]  /*28160*/  @!P0 LOP3.LUT R5, R5, R4, RZ, 0x3c, !PT ;  /* 0x0000000405058212 */ /* 0x000fca00078e3cff */
[----:B------:R-:W2:Y:S04]  /*28170*/  @!P0 LDG.E.U16 R12, [R4.64] ;  /* 0x00000008040c8981 */ /* 0x000ea8000c1e1500 */
[----:B----4-:R1:W-:Y:S04]  /*28180*/  STL [R1+0x1ac], R0 ;  /* 0x0001ac0001007387 */ /* 0x0103e80000100800 */
[----:B-1----:R-:W3:Y:S04]  /*28190*/  LDL R0, [R1+0x66c] ;  /* 0x00066c0001007983 */ /* 0x002ee80000100800 */
        /* <DEDUP_REMOVED lines=8> */
[----:B------:R-:W4:Y:S04]  /*28220*/  @!P4 LDG.E.U16 R13, [R4.64] ;  /* 0x00000008040dc981 */ /* 0x000f28000c1e1500 */
[----:B----4-:R1:W-:Y:S04]  /*28230*/  STL [R1+0x1a4], R13 ;  /* 0x0001a40d01007387 */ /* 0x0103e80000100800 */
[----:B-1----:R-:W4:Y:S04]  /*28240*/  LDL.LU R13, [R1+0x2828] ;  /* 0x00282800010d7983 */ /* 0x002f280000300800 */
[----:B------:R-:W3:Y:S04]  /*28250*/  LDL R4, [R1+0x774] ;  /* 0x0007740001047983 */ /* 0x000ee80000100800 */
[----:B------:R-:W3:Y:S01]  /*28260*/  LDL R5, [R1+0x778] ;  /* 0x0007780001057983 */ /* 0x000ee20000100800 */
[----:B--2---:R-:W-:-:S02]  /*28270*/  PRMT R12, RZ, 0x7610, R12 ;  /* 0x00007610ff0c7816 */ /* 0x004fc4000000000c */
[----:B---3--:R-:W-:-:S04]  /*28280*/  @!P0 LOP3.LUT R5, R5, R4, RZ, 0x3c, !PT ;  /* 0x0000000405058212 */ /* 0x008fc800078e3cff */
[----:B------:R-:W-:-:S04]  /*28290*/  @!P0 LOP3.LUT R4, R5, R4, RZ, 0x3c, !PT ;  /* 0x0000000405048212 */ /* 0x000fc800078e3cff */
[----:B------:R-:W-:-:S05]  /*282a0*/  @!P0 LOP3.LUT R5, R5, R4, RZ, 0x3c, !PT ;  /* 0x0000000405058212 */ /* 0x000fca00078e3cff */
[----:B------:R-:W2:Y:S04]  /*282b0*/  @!P0 LDG.E.U16 R12, [R4.64] ;  /* 0x00000008040c8981 */ /* 0x000ea8000c1e1500 */
[----:B--2---:R1:W-:Y:S04]  /*282c0*/  STL [R1+0x1a0], R12 ;  /* 0x0001a00c01007387 */ /* 0x0043e80000100800 */
[----:B-1----:R-:W2:Y:S04]  /*282d0*/  LDL.LU R12, [R1+0x2824] ;  /* 0x00282400010c7983 */ /* 0x002ea80000300800 */
[----:B------:R-:W3:Y:S04]  /*282e0*/  LDL R4, [R1+0x6fc] ;  /* 0x0006fc0001047983 */ /* 0x000ee80000100800 */
[----:B------:R-:W3:Y:S01]  /*282f0*/  LDL R5, [R1+0x700] ;  /* 0x0007000001057983 */ /* 0x000ee20000100800 */
[----:B----4-:R-:W-:-:S02]  /*28300*/  PRMT R13, RZ, 0x7610, R13 ;  /* 0x00007610ff0d7816 */ /* 0x010fc4000000000d */
        /* <DEDUP_REMOVED lines=12> */
[----:B------:R-:W2:Y:S01]  /*283d0*/  @!P0 LDG.E.U16 R12, [R4.64] ;  /* 0x00000008040c8981 */ /* 0x000ea2000c1e1500 */
[----:B---3--:R-:W-:-:S03]  /*283e0*/  PRMT R13, RZ, 0x7610, R13 ;  /* 0x00007610ff0d7816 */ /* 0x008fc6000000000d */
[----:B--2---:R1:W-:Y:S04]  /*283f0*/  STL [R1+0x198], R12 ;  /* 0x0001980c01007387 */ /* 0x0043e80000100800 */
[----:B-1----:R-:W2:Y:S04]  /*28400*/  LDL.LU R12, [R1+0x281c] ;  /* 0x00281c00010c7983 */ /* 0x002ea80000300800 */
[----:B------:R-:W3:Y:S01]  /*28410*/  LDL R5, [R1+0x668] ;  /* 0x0006680001057983 */ /* 0x000ee20000100800 */
[----:B------:R-:W-:-:S03]  /*28420*/  @!P4 IMAD.MOV.U32 R4, RZ, RZ, R0 ;  /* 0x000000ffff04c224 */ /* 0x000fc600078e0000 */
[----:B------:R-:W4:Y:S04]  /*28430*/  LDL.LU R0, [R1+0x14f0] ;  /* 0x0014f00001007983 */ /* 0x000f280000300800 */
[----:B---3--:R-:W3:Y:S04]  /*28440*/  @!P4 LDG.E.U16 R13, [R4.64] ;  /* 0x00000008040dc981 */ /* 0x008ee8000c1e1500 */
[----:B---3--:R1:W-:Y:S04]  /*28450*/  STL [R1+0x194], R13 ;  /* 0x0001940d01007387 */ /* 0x0083e80000100800 */
[----:B-1----:R-:W3:Y:S04]  /*28460*/  LDL.LU R13, [R1+0x2818] ;  /* 0x00281800010d7983 */ /* 0x002ee80000300800 */
        /* <DEDUP_REMOVED lines=11> */
[----:B------:R-:W-:-:S02]  /*28520*/  PRMT R13, RZ, 0x7610, R13 ;  /* 0x00007610ff0d7816 */ /* 0x000fc4000000000d */
[----:B---3--:R-:W-:-:S04]  /*28530*/  @!P4 LOP3.LUT R5, R5, R4, RZ, 0x3c, !PT ;  /* 0x000000040505c212 */ /* 0x008fc800078e3cff */
[----:B------:R-:W-:-:S04]  /*28540*/  @!P4 LOP3.LUT R4, R5, R4, RZ, 0x3c, !PT ;  /* 0x000000040504c212 */ /* 0x000fc800078e3cff */
[----:B------:R-:W-:-:S05]  /*28550*/  @!P4 LOP3.LUT R5, R5, R4, RZ, 0x3c, !PT ;  /* 0x000000040505c212 */ /* 0x000fca00078e3cff */
[----:B------:R-:W3:Y:S04]  /*28560*/  @!P4 LDG.E.U16 R13, [R4.64] ;  /* 0x00000008040dc981 */ /* 0x000ee8000c1e1500 */
        /* <DEDUP_REMOVED lines=26> */
[----:B------:R-:W2:Y:S01]  /*28710*/  @!P0 LDG.E.U16 R12, [R4.64] ;  /* 0x00000008040c8981 */ /* 0x000ea2000c1e1500 */
[----:B------:R-:W-:-:S03]  /*28720*/  PRMT R13, RZ, 0x7610, R13 ;  /* 0x00007610ff0d7816 */ /* 0x000fc6000000000d */
[----:B--2---:R1:W-:Y:S04]  /*28730*/  STL [R1+0x180], R12 ;  /* 0x0001800c01007387 */ /* 0x0043e80000100800 */
[----:B-1----:R-:W2:Y:S04]  /*28740*/  LDL.LU R12, [R1+0x2804] ;  /* 0x00280400010c7983 */ /* 0x002ea80000300800 */
[----:B------:R-:W3:Y:S01]  /*28750*/  LDL R5, [R1+0x14ec] ;  /* 0x0014ec0001057983 */ /* 0x000ee20000100800 */
[----:B----4-:R-:W-:-:S05]  /*28760*/  @!P4 IMAD.MOV.U32 R4, RZ, RZ, R0 ;  /* 0x000000ffff04c224 */ /* 0x010fca00078e0000 */
[----:B---3--:R-:W3:Y:S04]  /*28770*/  @!P4 LDG.E.U16 R13, [R4.64] ;  /* 0x00000008040dc981 */ /* 0x008ee8000c1e1500 */
[----:B------:R-:W-:Y:S04]  /*28780*/  STL [R1+0x17e8], R0 ;  /* 0x0017e80001007387 */ /* 0x000fe80000100800 */
        /* <DEDUP_REMOVED lines=380> */
[----:B------:R-:W2:Y:S04]  /*29f50*/  LDL R4, [R1+0xa64] ;  /* 0x000a640001047983 */ /* 0x000ea80000100800 */
[----:B------:R-:W2:Y:S01]  /*29f60*/  LDL R5, [R1+0xa68] ;  /* 0x000a680001057983 */ /* 0x000ea20000100800 */
[----:B---3--:R-:W-:-:S02]  /*29f70*/  PRMT R13, RZ, 0x7610, R13 ;  /* 0x00007610ff0d7816 */ /* 0x008fc4000000000d */
[----:B--2---:R-:W-:-:S04]  /*29f80*/  @!P0 LOP3.LUT R5, R5, R4, RZ, 0x3c, !PT ;  /* 0x0000000405058212 */ /* 0x004fc800078e3cff */
[----:B------:R-:W-:-:S04]  /*29f90*/  @!P0 LOP3.LUT R4, R5, R4, RZ, 0x3c, !PT ;  /* 0x0000000405048212 */ /* 0x000fc800078e3cff */
[----:B------:R-:W-:-:S05]  /*29fa0*/  @!P0 LOP3.LUT R5, R5, R4, RZ, 0x3c, !PT ;  /* 0x0000000405058212 */ /* 0x000fca00078e3cff */
[----:B------:R1:W2:Y:S04]  /*29fb0*/  @!P0 LDG.E.U16 R13, [R4.64] ;  /* 0x00000008040d8981 */ /* 0x0002a8000c1e1500 */
[----:B-1----:R-:W3:Y:S04]  /*29fc0*/  LDL R4, [R1+0x9ec] ;  /* 0x0009ec0001047983 */ /* 0x002ee80000100800 */
[----:B------:R-:W3:Y:S01]  /*29fd0*/  LDL R5, [R1+0x9f0] ;  /* 0x0009f00001057983 */ /* 0x000ee20000100800 */
[----:B------:R-:W-:Y:S02]  /*29fe0*/  PRMT R10, RZ, 0x7610, R10 ;  /* 0x00007610ff0a7816 */ /* 0x000fe4000000000a */
[----:B---3--:R-:W-:-:S04]  /*29ff0*/  @!P4 LOP3.LUT R5, R5, R4, RZ, 0x3c, !PT ;  /* 0x000000040505c212 */ /* 0x008fc800078e3cff */
[----:B------:R-:W-:-:S04]  /*2a000*/  @!P4 LOP3.LUT R4, R5, R4, RZ, 0x3c, !PT ;  /* 0x000000040504c212 */ /* 0x000fc800078e3cff */
[----:B------:R-:W-:-:S05]  /*2a010*/  @!P4 LOP3.LUT R5, R5, R4, RZ, 0x3c, !PT ;  /* 0x000000040505c212 */ /* 0x000fca00078e3cff */
[----:B------:R-:W3:Y:S04]  /*2a020*/  @!P4 LDG.E.U16 R10, [R4.64] ;  /* 0x00000008040ac981 */ /* 0x000ee8000c1e1500 */
[----:B--2---:R1:W-:Y:S04]  /*2a030*/  STL [R1+0x90], R13 ;  /* 0x0000900d01007387 */ /* 0x0043e80000100800 */
[----:B-1----:R-:W2:Y:S04]  /*2a040*/  LDL R13, [R1+0x8e8] ;  /* 0x0008e800010d7983 */ /* 0x002ea80000100800 */
        /* <DEDUP_REMOVED lines=8> */
[----:B------:R-:W2:Y:S04]  /*2a0d0*/  @!P0 LDG.E.U16 R9, [R4.64] ;  /* 0x0000000804098981 */ /* 0x000ea8000c1e1500 */
[----:B--2---:R1:W-:Y:S04]  /*2a0e0*/  STL [R1+0x88], R9 ;  /* 0x0000880901007387 */ /* 0x0043e80000100800 */
[----:B-1----:R-:W2:Y:S04]  /*2a0f0*/  LDL.LU R9, [R1+0x2750] ;  /* 0x0027500001097983 */ /* 0x002ea80000300800 */
        /* <DEDUP_REMOVED lines=24> */
[----:B------:R-:W2:Y:S01]  /*2a280*/  @!P4 LDG.E.U16 R6, [R4.64] ;  /* 0x000000080406c981 */ /* 0x000ea2000c1e1500 */
[----:B------:R-:W-:-:S03]  /*2a290*/  PRMT R12, RZ, 0x7610, R12 ;  /* 0x00007610ff0c7816 */ /* 0x000fc6000000000c */
[----:B--2---:R1:W-:Y:S04]  /*2a2a0*/  STL [R1+0x7c], R6 ;  /* 0x00007c0601007387 */ /* 0x0043e80000100800 */
[----:B-1----:R-:W2:Y:S04]  /*2a2b0*/  LDL.LU R6, [R1+0x2744] ;  /* 0x0027440001067983 */ /* 0x002ea80000300800 */
[----:B------:R-:W2:Y:S01]  /*2a2c0*/  LDL R5, [R1+0x8e4] ;  /* 0x0008e40001057983 */ /* 0x000ea20000100800 */
[----:B------:R-:W-:Y:S01]  /*2a2d0*/  @!P0 IMAD.MOV.U32 R4, RZ, RZ, R13 ;  /* 0x000000ffff048224 */ /* 0x000fe200078e000d */
[----:B------:R-:W-:-:S02]  /*2a2e0*/  PRMT R3, RZ, 0x7610, R3 ;  /* 0x00007610ff037816 */ /* 0x000fc40000000003 */
[----:B------:R-:W3:Y:S04]  /*2a2f0*/  LDL R13, [R1+0x764] ;  /* 0x00076400010d7983 */ /* 0x000ee80000100800 */
[----:B--2---:R1:W2:Y:S04]  /*2a300*/  @!P0 LDG.E.U16 R12, [R4.64] ;  /* 0x00000008040c8981 */ /* 0x0042a8000c1e1500 */
[----:B-1----:R-:W2:Y:S04]  /*2a310*/  LDL R4, [R1+0x86c] ;  /* 0x00086c0001047983 */ /* 0x002ea80000100800 */
[----:B------:R-:W2:Y:S02]  /*2a320*/  LDL R5, [R1+0x870] ;  /* 0x0008700001057983 */ /* 0x000ea40000100800 */
[----:B--2---:R-:W-:-:S04]  /*2a330*/  @!P4 LOP3.LUT R5, R5, R4, RZ, 0x3c, !PT ;  /* 0x000000040505c212 */ /* 0x004fc800078e3cff */
[----:B------:R-:W-:-:S04]  /*2a340*/  @!P4 LOP3.LUT R4, R5, R4, RZ, 0x3c, !PT ;  /* 0x000000040504c212 */ /* 0x000fc800078e3cff */
[----:B------:R-:W-:-:S05]  /*2a350*/  @!P4 LOP3.LUT R5, R5, R4, RZ, 0x3c, !PT ;  /* 0x000000040505c212 */ /* 0x000fca00078e3cff */
[----:B------:R-:W2:Y:S04]  /*2a360*/  @!P4 LDG.E.U16 R3, [R4.64] ;  /* 0x000000080403c981 */ /* 0x000ea8000c1e1500 */
[----:B------:R1:W-:Y:S04]  /*2a370*/  STL [R1+0x78], R12 ;  /* 0x0000780c01007387 */ /* 0x0003e80000100800 */
[----:B-1----:R-:W3:Y:S04]  /*2a380*/  LDL R12, [R1+0x768] ;  /* 0x00076800010c7983 */ /* 0x002ee80000100800 */
        /* <DEDUP_REMOVED lines=35> */
[----:B------:R3:W2:Y:S01]  /*2a5c0*/  @!P4 LDG.E.U16 R29, [R4.64] ;  /* 0x00000008041dc981 */ /* 0x0006a2000c1e1500 */
[----:B----4-:R-:W-:Y:S01]  /*2a5d0*/  PRMT R11, RZ, 0x7610, R11 ;  /* 0x00007610ff0b7816 */ /* 0x010fe2000000000b */
[----:B---3--:R-:W-:Y:S02]  /*2a5e0*/  @!P0 IMAD.MOV.U32 R4, RZ, RZ, R12 ;  /* 0x000000ffff048224 */ /* 0x008fe400078e000c */
[----:B------:R-:W-:-:S05]  /*2a5f0*/  @!P0 IMAD.MOV.U32 R5, RZ, RZ, R13 ;  /* 0x000000ffff058224 */ /* 0x000fca00078e000d */
[----:B------:R1:W3:Y:S04]  /*2a600*/  @!P0 LDG.E.U16 R11, [R4.64] ;  /* 0x00000008040b8981 */ /* 0x0002e8000c1e1500 */
[----:B--2---:R-:W-:Y:S04]  /*2a610*/  STL [R1+0x26ac], R29 ;  /* 0x0026ac1d01007387 */ /* 0x004fe80000100800 */
[----:B-1----:R-:W2:Y:S04]  /*2a620*/  LDL R4, [R1+0x6ec] ;  /* 0x0006ec0001047983 */ /* 0x002ea80000100800 */
[----:B------:R-:W2:Y:S01]  /*2a630*/  LDL R5, [R1+0x6f0] ;  /* 0x0006f00001057983 */ /* 0x000ea20000100800 */
[----:B------:R-:W-:-:S03]  /*2a640*/  PRMT R10, RZ, 0x7610, R10 ;  /* 0x00007610ff0a7816 */ /* 0x000fc6000000000a */
[----:B------:R-:W4:Y:S04]  /*2a650*/  LDL R13, [R1+0x1620] ;  /* 0x00162000010d7983 */ /* 0x000f280000100800 */
[----:B------:R-:W4:Y:S04]  /*2a660*/  LDL R12, [R1+0x162c] ;  /* 0x00162c00010c7983 */ /* 0x000f280000100800 */
[----:B---3--:R-:W-:Y:S01]  /*2a670*/  STL [R1+0x26b0], R11 ;  /* 0x0026b00b01007387 */ /* 0x008fe20000100800 */
[----:B--2---:R-:W-:-:S04]  /*2a680*/  @!P4 LOP3.LUT R5, R5, R4, RZ, 0x3c, !PT ;  /* 0x000000040505c212 */ /* 0x004fc800078e3cff */
[----:B------:R-:W-:-:S04]  /*2a690*/  @!P4 LOP3.LUT R4, R5, R4, RZ, 0x3c, !PT ;  /* 0x000000040504c212 */ /* 0x000fc800078e3cff */
[----:B------:R-:W-:-:S05]  /*2a6a0*/  @!P4 LOP3.LUT R5, R5, R4, RZ, 0x3c, !PT ;  /* 0x000000040505c212 */ /* 0x000fca00078e3cff */
[----:B------:R1:W2:Y:S04]  /*2a6b0*/  @!P4 LDG.E.U16 R10, [R4.64] ;  /* 0x00000008040ac981 */ /* 0x0002a8000c1e1500 */
[----:B-1----:R-:W3:Y:S04]  /*2a6c0*/  LDL R4, [R1+0x6e4] ;  /* 0x0006e40001047983 */ /* 0x002ee80000100800 */
[----:B------:R-:W3:Y:S01]  /*2a6d0*/  LDL R5, [R1+0x6e8] ;  /* 0x0006e80001057983 */ /* 0x000ee20000100800 */
[----:B------:R-:W-:-:S03]  /*2a6e0*/  PRMT R9, RZ, 0x7610, R9 ;  /* 0x00007610ff097816 */ /* 0x000fc60000000009 */
[----:B--2---:R-:W-:Y:S01]  /*2a6f0*/  STL [R1+0x26b4], R10 ;  /* 0x0026b40a01007387 */ /* 0x004fe20000100800 */
[----:B---3--:R-:W-:-:S04]  /*2a700*/  @!P0 LOP3.LUT R5, R5, R4, RZ, 0x3c, !PT ;  /* 0x0000000405058212 */ /* 0x008fc800078e3cff */
        /* <DEDUP_REMOVED lines=17> */
[----:B------:R-:W3:Y:S01]  /*2a820*/  @!P0 LDG.E.U16 R7, [R4.64] ;  /* 0x0000000804078981 */ /* 0x000ee2000c1e1500 */
[----:B------:R-:W-:-:S03]  /*2a830*/  PRMT R6, RZ, 0x7610, R6 ;  /* 0x00007610ff067816 */ /* 0x000fc60000000006 */
[----:B--2---:R-:W-:Y:S04]  /*2a840*/  STL [R1+0x26bc], R8 ;  /* 0x0026bc0801007387 */ /* 0x004fe80000100800 */
[----:B----4-:R1:W2:Y:S04]  /*2a850*/  @!P4 LDG.E.U16 R6, [R12.64] ;  /* 0x000000080c06c981 */ /* 0x0102a8000c1e1500 */
[----:B---3--:R-:W-:Y:S04]  /*2a860*/  STL [R1+0x26c0], R7 ;  /* 0x0026c00701007387 */ /* 0x008fe80000100800 */
        /* <DEDUP_REMOVED lines=31> */
[----:B--2---:R-:W-:Y:S04]  /*2aa60*/  STL [R1+0x26d0], R3 ;  /* 0x0026d00301007387 */ /* 0x004fe80000100800 */
[----:B---3--:R1:W-:Y:S04]  /*2aa70*/  STL [R1+0x60], R27 ;  /* 0x0000601b01007387 */ /* 0x0083e80000100800 */
        /* <DEDUP_REMOVED lines=21> */
[----:B------:R-:W-:-:S02]  /*2abd0*/  PRMT R14, RZ, 0x7610, R14 ;  /* 0x00007610ff0e7816 */ /* 0x000fc4000000000e */
[----:B--2---:R-:W-:-:S04]  /*2abe0*/  @!P0 LOP3.LUT R13, R13, R12, RZ, 0x3c, !PT ;  /* 0x0000000c0d0d8212 */ /* 0x004fc800078e3cff */
[----:B------:R-:W-:-:S04]  /*2abf0*/  @!P0 LOP3.LUT R12, R13, R12, RZ, 0x3c, !PT ;  /* 0x0000000c0d0c8212 */ /* 0x000fc800078e3cff */
[----:B------:R-:W-:-:S05]  /*2ac00*/  @!P0 LOP3.LUT R13, R13, R12, RZ, 0x3c, !PT ;  /* 0x0000000c0d0d8212 */ /* 0x000fca00078e3cff */
[----:B------:R1:W2:Y:S04]  /*2ac10*/  @!P0 LDG.E.U16 R14, [R12.64] ;  /* 0x000000080c0e8981 */ /* 0x0002a8000c1e1500 */
[----:B-1----:R-:W2:Y:S04]  /*2ac20*/  LDL R12, [R1+0x13dc] ;  /* 0x0013dc00010c7983 */ /* 0x002ea80000100800 */
[----:B------:R-:W2:Y:S01]  /*2ac30*/  LDL R13, [R1+0x13e0] ;  /* 0x0013e000010d7983 */ /* 0x000ea20000100800 */
[----:B------:R-:W-:Y:S02]  /*2ac40*/  PRMT R24, RZ, 0x7610, R24 ;  /* 0x00007610ff187816 */ /* 0x000fe40000000018 */
        /* <DEDUP_REMOVED lines=25> */
[----:B-1----:R-:W2:Y:S01]  /*2ade0*/  LDL.LU R22, [R1+0x271c] ;  /* 0x00271c0001167983 */ /* 0x002ea20000300800 */
[----:B------:R-:W2:Y:S02]  /*2adf0*/  LDL R12, [R1+0x1354] ;  /* 0x00135400010c7983 */ /* 0x000ea40000100800 */
        /* <DEDUP_REMOVED lines=17> */
[----:B-1----:R-:W2:Y:S01]  /*2af10*/  LDL.LU R16, [R1+0x2714] ;  /* 0x0027140001107983 */ /* 0x002ea20000300800 */
[----:B------:R-:W2:Y:S02]  /*2af20*/  LDL R13, [R1+0x12d4] ;  /* 0x0012d400010d7983 */ /* 0x000ea40000100800 */
[----:B---3--:R-:W-:Y:S02]  /*2af30*/  @!P0 IMAD.MOV.U32 R12, RZ, RZ, R14 ;  /* 0x000000ffff0c8224 */ /* 0x008fe400078e000e */
[----:B------:R-:W3:Y:S04]  /*2af40*/  LDL R14, [R1+0x1160] ;  /* 0x00116000010e7983 */ /* 0x000ee80000100800 */
[----:B--2---:R-:W2:Y:S04]  /*2af50*/  @!P0 LDG.E.U16 R17, [R12.64] ;  /* 0x000000080c118981 */ /* 0x004ea8000c1e1500 */
        /* <DEDUP_REMOVED lines=36> */
[----:B-1----:R-:W4:Y:S01]  /*2b1a0*/  LDL R13, [R1+0x115c] ;  /* 0x00115c00010d7983 */ /* 0x002f220000100800 */
[----:B------:R-:W-:Y:S01]  /*2b1b0*/  PRMT R11, RZ, 0x7610, R11 ;  /* 0x00007610ff0b7816 */ /* 0x000fe2000000000b */
[----:B---3--:R-:W-:Y:S02]  /*2b1c0*/  @!P4 IMAD.MOV.U32 R12, RZ, RZ, R14 ;  /* 0x000000ffff0cc224 */ /* 0x008fe400078e000e */
[----:B--2---:R1:W-:Y:S01]  /*2b1d0*/  STL [R1+0x2c], R6 ;  /* 0x00002c0601007387 */ /* 0x0043e20000100800 */
[----:B------:R-:W-:Y:S01]  /*2b1e0*/  PRMT R8, RZ, 0x7610, R8 ;  /* 0x00007610ff087816 */ /* 0x000fe20000000008 */
[----:B------:R-:W2:Y:S02]  /*2b1f0*/  LDL R14, [R1+0x1054] ;  /* 0x00105400010e7983 */ /* 0x000ea40000100800 */
[----:B----4-:R3:W4:Y:S04]  /*2b200*/  @!P4 LDG.E.U16 R11, [R12.64] ;  /* 0x000000080c0bc981 */ /* 0x010728000c1e1500 */
[----:B-1----:R-:W2:Y:S04]  /*2b210*/  LDL R6, [R1+0x1060] ;  /* 0x0010600001067983 */ /* 0x002ea80000100800 */
[----:B---3--:R-:W3:Y:S01]  /*2b220*/  LDL R13, [R1+0x1154] ;  /* 0x00115400010d7983 */ /* 0x008ee20000100800 */
[----:B------:R-:W-:-:S03]  /*2b230*/  @!P0 IMAD.MOV.U32 R12, RZ, RZ, R10 ;  /* 0x000000ffff0c8224 */ /* 0x000fc600078e000a */
[----:B----4-:R1:W-:Y:S01]  /*2b240*/  STL [R1+0x28], R11 ;  /* 0x0000280b01007387 */ /* 0x0103e20000100800 */
[----:B------:R-:W-:Y:S01]  /*2b250*/  PRMT R21, RZ, 0x7610, R21 ;  /* 0x00007610ff157816 */ /* 0x000fe20000000015 */
[----:B------:R-:W4:Y:S02]  /*2b260*/  LDL R10, [R1+0xfdc] ;  /* 0x000fdc00010a7983 */ /* 0x000f240000100800 */
[----:B---3--:R3:W2:Y:S04]  /*2b270*/  @!P0 LDG.E.U16 R8, [R12.64] ;  /* 0x000000080c088981 */ /* 0x0086a8000c1e1500 */
[----:B-1----:R-:W2:Y:S04]  /*2b280*/  LDL R11, [R1+0x1058] ;  /* 0x00105800010b7983 */ /* 0x002ea80000100800 */
[----:B---3--:R-:W3:Y:S04]  /*2b290*/  LDL R12, [R1+0x10dc] ;  /* 0x0010dc00010c7983 */ /* 0x008ee80000100800 */
[----:B------:R-:W3:Y:S02]  /*2b2a0*/  LDL R13, [R1+0x10e0] ;  /* 0x0010e000010d7983 */ /* 0x000ee40000100800 */
[----:B---3--:R-:W-:-:S04]  /*2b2b0*/  @!P4 LOP3.LUT R13, R13, R12, RZ, 0x3c, !PT ;  /* 0x0000000c0d0dc212 */ /* 0x008fc800078e3cff */
[----:B------:R-:W-:-:S04]  /*2b2c0*/  @!P4 LOP3.LUT R12, R13, R12, RZ, 0x3c, !PT ;  /* 0x0000000c0d0cc212 */ /* 0x000fc800078e3cff */
[----:B------:R-:W-:-:S05]  /*2b2d0*/  @!P4 LOP3.LUT R13, R13, R12, RZ, 0x3c, !PT ;  /* 0x0000000c0d0dc212 */ /* 0x000fca00078e3cff */
[----:B------:R-:W3:Y:S04]  /*2b2e0*/  @!P4 LDG.E.U16 R21, [R12.64] ;  /* 0x000000080c15c981 */ /* 0x000ee8000c1e1500 */
[----:B--2---:R1:W-:Y:S04]  /*2b2f0*/  STL [R1+0x24], R8 ;  /* 0x0000240801007387 */ /* 0x0043e80000100800 */
[----:B-1----:R-:W2:Y:S04]  /*2b300*/  LDL R8, [R1+0xfe0] ;  /* 0x000fe00001087983 */ /* 0x002ea80000100800 */
[----:B---3--:R1:W-:Y:S04]  /*2b310*/  STL [R1+0x20], R21 ;  /* 0x0000201501007387 */ /* 0x0083e80000100800 */
[----:B-1----:R-:W3:Y:S01]  /*2b320*/  LDL.LU R21, [R1+0x2704] ;  /* 0x0027040001157983 */ /* 0x002ee20000300800 */
        /* <DEDUP_REMOVED lines=8> */
[----:B--2---:R-:W-:Y:S01]  /*2b3b0*/  STL [R1+0x1c], R2 ;  /* 0x00001c0201007387 */ /* 0x004fe20000100800 */
[----:B------:R-:W2:Y:S02]  /*2b3c0*/  LDL R13, [R1+0x105c] ;  /* 0x00105c00010d7983 */ /* 0x000ea40000100800 */
[----:B------:R-:W-:Y:S01]  /*2b3d0*/  @!P4 IMAD.MOV.U32 R12, RZ, RZ, R6 ;  /* 0x000000ffff0cc224 */ /* 0x000fe200078e0006 */
[----:B------:R-:W-:Y:S02]  /*2b3e0*/  PRMT R4, RZ, 0x7610, R4 ;  /* 0x00007610ff047816 */ /* 0x000fe40000000004 */
[----:B------:R-:W-:Y:S01]  /*2b3f0*/  PRMT R7, RZ, 0x7610, R7 ;  /* 0x00007610ff077816 */ /* 0x000fe20000000007 */
[----:B------:R-:W3:Y:S04]  /*2b400*/  LDL R6, [R1+0xf5c] ;  /* 0x000f5c0001067983 */ /* 0x000ee80000100800 */
[----:B--2---:R1:W2:Y:S02]  /*2b410*/  @!P4 LDG.E.U16 R5, [R12.64] ;  /* 0x000000080c05c981 */ /* 0x0042a4000c1e1500 */
[----:B-1----:R-:W-:-:S02]  /*2b420*/  @!P0 IMAD.MOV.U32 R12, RZ, RZ, R11 ;  /* 0x000000ffff0c8224 */ /* 0x002fc400078e000b */
[----:B------:R-:W-:-:S05]  /*2b430*/  @!P0 IMAD.MOV.U32 R13, RZ, RZ, R14 ;  /* 0x000000ffff0d8224 */ /* 0x000fca00078e000e */
[----:B------:R1:W3:Y:S02]  /*2b440*/  @!P0 LDG.E.U16 R4, [R12.64] ;  /* 0x000000080c048981 */ /* 0x0002e4000c1e1500 */
[----:B-1----:R-:W-:Y:S02]  /*2b450*/  @!P4 IMAD.MOV.U32 R12, RZ, RZ, R8 ;  /* 0x000000ffff0cc224 */ /* 0x002fe400078e0008 */
[----:B----4-:R-:W-:-:S05]  /*2b460*/  @!P4 IMAD.MOV.U32 R13, RZ, RZ, R10 ;  /* 0x000000ffff0dc224 */ /* 0x010fca00078e000a */
[----:B------:R1:W3:Y:S04]  /*2b470*/  @!P4 LDG.E.U16 R7, [R12.64] ;  /* 0x000000080c07c981 */ /* 0x0002e8000c1e1500 */
[----:B--2---:R2:W-:Y:S01]  /*2b480*/  STL [R1+0x18], R5 ;  /* 0x0000180501007387 */ /* 0x0045e20000100800 */
[----:B------:R-:W4:Y:S03]  /*2b490*/  LDL R14, [R1+0xf54] ;  /* 0x000f5400010e7983 */ /* 0x000f260000100800 */
[----:B--2---:R-:W2:Y:S04]  /*2b4a0*/  LDL R5, [R1+0xf60] ;  /* 0x000f600001057983 */ /* 0x004ea80000100800 */
[----:B---3--:R3:W-:Y:S01]  /*2b4b0*/  STL [R1+0x14], R4 ;  /* 0x0000140401007387 */ /* 0x0087e20000100800 */
[----:B-1----:R-:W2:Y:S02]  /*2b4c0*/  LDL R12, [R1+0xfd4] ;  /* 0x000fd400010c7983 */ /* 0x002ea40000100800 */
[----:B------:R-:W2:Y:S01]  /*2b4d0*/  LDL R13, [R1+0xfd8] ;  /* 0x000fd800010d7983 */ /* 0x000ea20000100800 */
[----:B------:R-:W-:-:S02]  /*2b4e0*/  PRMT R29, RZ, 0x7610, R29 ;  /* 0x00007610ff1d7816 */ /* 0x000fc4000000001d */
[----:B------:R-:W-:Y:S02]  /*2b4f0*/  PRMT R15, RZ, 0x7610, R15 ;  /* 0x00007610ff0f7816 */ /* 0x000fe4000000000f */
[----:B------:R-:W-:Y:S01]  /*2b500*/  PRMT R3, RZ, 0x7610, R3 ;  /* 0x00007610ff037816 */ /* 0x000fe20000000003 */
[----:B------:R-:W4:Y:S04]  /*2b510*/  LDL R11, [R1+0xedc] ;  /* 0x000edc00010b7983 */ /* 0x000f280000100800 */
[----:B------:R-:W4:Y:S04]  /*2b520*/  LDL R10, [R1+0xee0] ;  /* 0x000ee000010a7983 */ /* 0x000f280000100800 */
[----:B---3--:R-:W3:Y:S04]  /*2b530*/  LDL R4, [R1+0xf58] ;  /* 0x000f580001047983 */ /* 0x008ee80000100800 */
[----:B------:R-:W3:Y:S04]  /*2b540*/  LDL R8, [R1+0xed4] ;  /* 0x000ed40001087983 */ /* 0x000ee80000100800 */
[----:B------:R1:W-:Y:S04]  /*2b550*/  STL [R1+0x10], R7 ;  /* 0x0000100701007387 */ /* 0x0003e80000100800 */
[----:B-1----:R-:W3:Y:S01]  /*2b560*/  LDL R7, [R1+0xed8] ;  /* 0x000ed80001077983 */ /* 0x002ee20000100800 */
[----:B--2---:R-:W-:-:S04]  /*2b570*/  @!P0 LOP3.LUT R13, R13, R12, RZ, 0x3c, !PT ;  /* 0x0000000c0d0d8212 */ /* 0x004fc800078e3cff */
[----:B------:R-:W-:-:S04]  /*2b580*/  @!P0 LOP3.LUT R12, R13, R12, RZ, 0x3c, !PT ;  /* 0x0000000c0d0c8212 */ /* 0x000fc800078e3cff */
[----:B------:R-:W-:-:S05]  /*2b590*/  @!P0 LOP3.LUT R13, R13, R12, RZ, 0x3c, !PT ;  /* 0x0000000c0d0d8212 */ /* 0x000fca00078e3cff */
[----:B------:R1:W2:Y:S02]  /*2b5a0*/  @!P0 LDG.E.U16 R29, [R12.64] ;  /* 0x000000080c1d8981 */ /* 0x0002a4000c1e1500 */
[----:B-1----:R-:W-:Y:S02]  /*2b5b0*/  @!P4 IMAD.MOV.U32 R12, RZ, RZ, R5 ;  /* 0x000000ffff0cc224 */ /* 0x002fe400078e0005 */
[----:B------:R-:W-:Y:S01]  /*2b5c0*/  @!P4 IMAD.MOV.U32 R13, RZ, RZ, R6 ;  /* 0x000000ffff0dc224 */ /* 0x000fe200078e0006 */
[----:B------:R-:W2:Y:S04]  /*2b5d0*/  LDL R5, [R1+0xe60] ;  /* 0x000e600001057983 */ /* 0x000ea80000100800 */
[----:B------:R-:W2:Y:S04]  /*2b5e0*/  LDL R6, [R1+0xe5c] ;  /* 0x000e5c0001067983 */ /* 0x000ea80000100800 */
[----:B------:R3:W2:Y:S02]  /*2b5f0*/  @!P4 LDG.E.U16 R15, [R12.64] ;  /* 0x000000080c0fc981 */ /* 0x0006a4000c1e1500 */
[----:B---3--:R-:W-:-:S02]  /*2b600*/  @!P0 IMAD.MOV.U32 R12, RZ, RZ, R4 ;  /* 0x000000ffff0c8224 */ /* 0x008fc400078e0004 */
[----:B----4-:R-:W-:Y:S01]  /*2b610*/  @!P0 IMAD.MOV.U32 R13, RZ, RZ, R14 ;  /* 0x000000ffff0d8224 */ /* 0x010fe200078e000e */
[----:B------:R-:W3:Y:S04]  /*2b620*/  LDL R4, [R1+0xe54] ;  /* 0x000e540001047983 */ /* 0x000ee80000100800 */
[----:B------:R1:W4:Y:S01]  /*2b630*/  @!P0 LDG.E.U16 R3, [R12.64] ;  /* 0x000000080c038981 */ /* 0x000322000c1e1500 */
[----:B------:R-:W-:Y:S02]  /*2b640*/  PRMT R9, RZ, 0x7610, R9 ;  /* 0x00007610ff097816 */ /* 0x000fe40000000009 */
[----:B------:R-:W-:Y:S01]  /*2b650*/  PRMT R27, RZ, 0x7610, R27 ;  /* 0x00007610ff1b7816 */ /* 0x000fe2000000001b */
[----:B-1----:R-:W-:Y:S02]  /*2b660*/  @!P4 IMAD.MOV.U32 R12, RZ, RZ, R10 ;  /* 0x000000ffff0cc224 */ /* 0x002fe400078e000a */
[----:B------:R-:W-:-:S05]  /*2b670*/  @!P4 IMAD.MOV.U32 R13, RZ, RZ, R11 ;  /* 0x000000ffff0dc224 */ /* 0x000fca00078e000b */
[----:B------:R1:W3:Y:S02]  /*2b680*/  @!P4 LDG.E.U16 R9, [R12.64] ;  /* 0x000000080c09c981 */ /* 0x0002e4000c1e1500 */
[----:B-1----:R-:W-:Y:S02]  /*2b690*/  @!P0 IMAD.MOV.U32 R12, RZ, RZ, R7 ;  /* 0x000000ffff0c8224 */ /* 0x002fe400078e0007 */
[----:B------:R-:W-:-:S05]  /*2b6a0*/  @!P0 IMAD.MOV.U32 R13, RZ, RZ, R8 ;  /* 0x000000ffff0d8224 */ /* 0x000fca00078e0008 */
[----:B------:R2:W3:Y:S01]  /*2b6b0*/  @!P0 LDG.E.U16 R27, [R12.64] ;  /* 0x000000080c1b8981 */ /* 0x0004e2000c1e1500 */
[----:B------:R-:W-:-:S03]  /*2b6c0*/  PRMT R26, RZ, 0x7610, R26 ;  /* 0x00007610ff1a7816 */ /* 0x000fc6000000001a */
[----:B----4-:R1:W-:Y:S01]  /*2b6d0*/  STL [R1+0x4], R3 ;  /* 0x0000040301007387 */ /* 0x0103e20000100800 */
[----:B------:R-:W4:Y:S02]  /*2b6e0*/  LDL R8, [R1+0xddc] ;  /* 0x000ddc0001087983 */ /* 0x000f240000100800 */
[----:B------:R-:W4:Y:S01]  /*2b6f0*/  LDL R7, [R1+0xde0] ;  /* 0x000de00001077983 */ /* 0x000f220000100800 */
[----:B-1----:R-:W4:Y:S01]  /*2b700*/  LDL R3, [R1+0xe58] ;  /* 0x000e580001037983 */ /* 0x002f220000100800 */
[----:B--2---:R-:W-:Y:S02]  /*2b710*/  @!P4 IMAD.MOV.U32 R12, RZ, RZ, R5 ;  /* 0x000000ffff0cc224 */ /* 0x004fe400078e0005 */
[----:B------:R-:W-:-:S05]  /*2b720*/  @!P4 IMAD.MOV.U32 R13, RZ, RZ, R6 ;  /* 0x000000ffff0dc224 */ /* 0x000fca00078e0006 */
[----:B------:R3:W2:Y:S01]  /*2b730*/  @!P4 LDG.E.U16 R26, [R12.64] ;  /* 0x000000080c1ac981 */ /* 0x0006a2000c1e1500 */
[----:B------:R-:W-:Y:S01]  /*2b740*/  PRMT R25, RZ, 0x7610, R25 ;  /* 0x00007610ff197816 */ /* 0x000fe20000000019 */
[----:B---3--:R-:W-:Y:S01]  /*2b750*/  @!P0 IMAD.MOV.U32 R13, RZ, RZ, R4 ;  /* 0x000000ffff0d8224 */ /* 0x008fe200078e0004 */
[----:B------:R-:W-:Y:S01]  /*2b760*/  PRMT R24, RZ, 0x7610, R24 ;  /* 0x00007610ff187816 */ /* 0x000fe20000000018 */
[----:B------:R-:W-:Y:S01]  /*2b770*/  STL [R1+0x264c], R27 ;  /* 0x00264c1b01007387 */ /* 0x000fe20000100800 */
[----:B------:R-:W3:Y:S02]  /*2b780*/  LDL R6, [R1+0xdd4] ;  /* 0x000dd40001067983 */ /* 0x000ee40000100800 */
[----:B------:R-:W3:Y:S02]  /*2b790*/  LDL R5, [R1+0xdd8] ;  /* 0x000dd80001057983 */ /* 0x000ee40000100800 */
[----:B----4-:R-:W-:-:S05]  /*2b7a0*/  @!P0 IMAD.MOV.U32 R12, RZ, RZ, R3 ;  /* 0x000000ffff0c8224 */ /* 0x010fca00078e0003 */
[----:B------:R1:W4:Y:S02]  /*2b7b0*/  @!P0 LDG.E.U16 R25, [R12.64] ;  /* 0x000000080c198981 */ /* 0x000324000c1e1500 */
[----:B-1----:R-:W-:Y:S02]  /*2b7c0*/  @!P4 IMAD.MOV.U32 R12, RZ, RZ, R7 ;  /* 0x000000ffff0cc224 */ /* 0x002fe400078e0007 */
[----:B------:R-:W-:-:S05]  /*2b7d0*/  @!P4 IMAD.MOV.U32 R13, RZ, RZ, R8 ;  /* 0x000000ffff0dc224 */ /* 0x000fca00078e0008 */
[----:B------:R3:W4:Y:S04]  /*2b7e0*/  @!P4 LDG.E.U16 R24, [R12.64] ;  /* 0x000000080c18c981 */ /* 0x000728000c1e1500 */
[----:B--2---:R-:W-:Y:S01]  /*2b7f0*/  STL [R1+0x2650], R26 ;  /* 0x0026501a01007387 */ /* 0x004fe20000100800 */
[----:B------:R-:W2:Y:S02]  /*2b800*/  LDL R10, [R1+0xd5c] ;  /* 0x000d5c00010a7983 */ /* 0x000ea40000100800 */
[----:B------:R1:W-:Y:S02]  /*2b810*/  STL [R1], R9 ;  /* 0x0000000901007387 */ /* 0x0003e40000100800 */
[----:B-1----:R-:W2:Y:S01]  /*2b820*/  LDL R9, [R1+0xd60] ;  /* 0x000d600001097983 */ /* 0x002ea20000100800 */
[----:B------:R-:W-:Y:S02]  /*2b830*/  STL [R1+0xc], R29 ;  /* 0x00000c1d01007387 */ /* 0x000fe40000100800 */
[----:B------:R-:W2:Y:S02]  /*2b840*/  LDL R4, [R1+0xd54] ;  /* 0x000d540001047983 */ /* 0x000ea40000100800 */
[----:B------:R-:W2:Y:S02]  /*2b850*/  LDL R3, [R1+0xd58] ;  /* 0x000d580001037983 */ /* 0x000ea40000100800 */
[----:B---3--:R-:W-:-:S02]  /*2b860*/  @!P0 IMAD.MOV.U32 R12, RZ, RZ, R5 ;  /* 0x000000ffff0c8224 */ /* 0x008fc400078e0005 */
[----:B------:R-:W-:Y:S01]  /*2b870*/  @!P0 IMAD.MOV.U32 R13, RZ, RZ, R6 ;  /* 0x000000ffff0d8224 */ /* 0x000fe200078e0006 */
[----:B------:R-:W-:Y:S02]  /*2b880*/  PRMT R23, RZ, 0x7610, R23 ;  /* 0x00007610ff177816 */ /* 0x000fe40000000017 */
[----:B------:R-:W-:-:S04]  /*2b890*/  PRMT R22, RZ, 0x7610, R22 ;  /* 0x00007610ff167816 */ /* 0x000fc80000000016 */
[----:B------:R2:W3:Y:S04]  /*2b8a0*/  @!P0 LDG.E.U16 R23, [R12.64] ;  /* 0x000000080c178981 */ /* 0x0004e8000c1e1500 */
[----:B----4-:R-:W-:Y:S01]  /*2b8b0*/  STL [R1+0x2654], R25 ;  /* 0x0026541901007387 */ /* 0x010fe20000100800 */
[----:B------:R1:W-:Y:S02]  /*2b8c0*/  STL [R1+0x8], R15 ;  /* 0x0000080f01007387 */ /* 0x0003e40000100800 */
[----:B------:R-:W1:Y:S02]  /*2b8d0*/  LDL R8, [R1+0xcdc] ;  /* 0x000cdc0001087983 */ /* 0x000e640000100800 */
[----:B------:R-:W4:Y:S01]  /*2b8e0*/  LDL R7, [R1+0xce0] ;  /* 0x000ce00001077983 */ /* 0x000f220000100800 */
[----:B------:R-:W-:Y:S01]  /*2b8f0*/  STL [R1+0x2658], R24 ;  /* 0x0026581801007387 */ /* 0x000fe20000100800 */
[----:B------:R-:W4:Y:S02]  /*2b900*/  LDL R6, [R1+0xcd4] ;  /* 0x000cd40001067983 */ /* 0x000f240000100800 */
[----:B------:R-:W4:Y:S02]  /*2b910*/  LDL R5, [R1+0xcd8] ;  /* 0x000cd80001057983 */ /* 0x000f240000100800 */
[----:B--2---:R-:W-:-:S02]  /*2b920*/  @!P4 IMAD.MOV.U32 R13, RZ, RZ, R10 ;  /* 0x000000ffff0dc224 */ /* 0x004fc400078e000a */
[----:B------:R-:W-:-:S05]  /*2b930*/  @!P4 IMAD.MOV.U32 R12, RZ, RZ, R9 ;  /* 0x000000ffff0cc224 */ /* 0x000fca00078e0009 */
[----:B------:R2:W4:Y:S01]  /*2b940*/  @!P4 LDG.E.U16 R22, [R12.64] ;  /* 0x000000080c16c981 */ /* 0x000522000c1e1500 */
[----:B------:R-:W-:Y:S02]  /*2b950*/  PRMT R18, RZ, 0x7610, R18 ;  /* 0x00007610ff127816 */ /* 0x000fe40000000012 */
[----:B------:R-:W-:Y:S01]  /*2b960*/  PRMT R16, RZ, 0x7610, R16 ;  /* 0x00007610ff107816 */ /* 0x000fe20000000010 */
[----:B--2---:R-:W-:Y:S02]  /*2b970*/  @!P0 IMAD.MOV.U32 R12, RZ, RZ, R3 ;  /* 0x000000ffff0c8224 */ /* 0x004fe400078e0003 */
[----:B------:R-:W-:-:S05]  /*2b980*/  @!P0 IMAD.MOV.U32 R13, RZ, RZ, R4 ;  /* 0x000000ffff0d8224 */ /* 0x000fca00078e0004 */
[----:B------:R2:W4:Y:S02]  /*2b990*/  @!P0 LDG.E.U16 R18, [R12.64] ;  /* 0x000000080c128981 */ /* 0x000524000c1e1500 */
[----:B--2---:R-:W-:Y:S02]  /*2b9a0*/  PRMT R12, RZ, 0x7610, R12 ;  /* 0x00007610ff0c7816 */ /* 0x004fe4000000000c */
[----:B---3--:R-:W-:Y:S01]  /*2b9b0*/  STL [R1+0x265c], R23 ;  /* 0x00265c1701007387 */ /* 0x008fe20000100800 */
[----:B-1----:R-:W-:Y:S02]  /*2b9c0*/  @!P4 IMAD.MOV.U32 R15, RZ, RZ, R8 ;  /* 0x000000ffff0fc224 */ /* 0x002fe400078e0008 */
[----:B----4-:R-:W-:-:S05]  /*2b9d0*/  @!P4 IMAD.MOV.U32 R14, RZ, RZ, R7 ;  /* 0x000000ffff0ec224 */ /* 0x010fca00078e0007 */
[----:B------:R1:W2:Y:S02]  /*2b9e0*/  @!P4 LDG.E.U16 R16, [R14.64] ;  /* 0x000000080e10c981 */ /* 0x0002a4000c1e1500 */
[----:B-1----:R-:W-:Y:S02]  /*2b9f0*/  @!P0 IMAD.MOV.U32 R14, RZ, RZ, R5 ;  /* 0x000000ffff0e8224 */ /* 0x002fe400078e0005 */
[----:B------:R-:W-:-:S05]  /*2ba00*/  @!P0 IMAD.MOV.U32 R15, RZ, RZ, R6 ;  /* 0x000000ffff0f8224 */ /* 0x000fca00078e0006 */
[----:B------:R-:W3:Y:S04]  /*2ba10*/  @!P0 LDG.E.U16 R12, [R14.64] ;  /* 0x000000080e0c8981 */ /* 0x000ee8000c1e1500 */
[----:B------:R-:W-:Y:S01]  /*2ba20*/  STL [R1+0x2660], R22 ;  /* 0x0026601601007387 */ /* 0x000fe20000100800 */
[----:B------:R-:W4:Y:S02]  /*2ba30*/  LDL R4, [R1+0xc5c] ;  /* 0x000c5c0001047983 */ /* 0x000f240000100800 */
[----:B------:R-:W4:Y:S01]  /*2ba40*/  LDL R3, [R1+0xc60] ;  /* 0x000c600001037983 */ /* 0x000f220000100800 */
[----:B------:R1:W-:Y:S01]  /*2ba50*/  STL [R1+0x2664], R18 ;  /* 0x0026641201007387 */ /* 0x0003e20000100800 */
[----:B------:R-:W4:Y:S03]  /*2ba60*/  LDL R11, [R1+0xc58] ;  /* 0x000c5800010b7983 */ /* 0x000f260000100800 */
[----:B-1----:R-:W4:Y:S04]  /*2ba70*/  LDL R18, [R1+0xc54] ;  /* 0x000c540001127983 */ /* 0x002f280000100800 */
[----:B--2---:R-:W-:Y:S01]  /*2ba80*/  STL [R1+0x2668], R16 ;  /* 0x0026681001007387 */ /* 0x004fe20000100800 */
[----:B------:R-:W2:Y:S02]  /*2ba90*/  LDL R10, [R1+0xbdc] ;  /* 0x000bdc00010a7983 */ /* 0x000ea40000100800 */
[----:B------:R-:W2:Y:S02]  /*2baa0*/  LDL R9, [R1+0xbe0] ;  /* 0x000be00001097983 */ /* 0x000ea40000100800 */
[----:B------:R-:W2:Y:S01]  /*2bab0*/  LDL R8, [R1+0xbd4] ;  /* 0x000bd40001087983 */ /* 0x000ea20000100800 */
[----:B------:R-:W2:Y:S04]  /*2bac0*/  LDL R7, [R1+0xbd8] ;  /* 0x000bd80001077983 */ /* 0x000ea80000100800 */
[----:B------:R-:W2:Y:S04]  /*2bad0*/  LDL R5, [R1+0xb60] ;  /* 0x000b600001057983 */ /* 0x000ea80000100800 */
[----:B---3--:R-:W-:Y:S01]  /*2bae0*/  STL [R1+0x266c], R12 ;  /* 0x00266c0c01007387 */ /* 0x008fe20000100800 */
[----:B------:R-:W3:Y:S02]  /*2baf0*/  LDL R6, [R1+0xb5c] ;  /* 0x000b5c0001067983 */ /* 0x000ee40000100800 */
[----:B----4-:R-:W-:-:S02]  /*2bb00*/  @!P4 IMAD.MOV.U32 R15, RZ, RZ, R4 ;  /* 0x000000ffff0fc224 */ /* 0x010fc400078e0004 */
[----:B------:R-:W-:Y:S01]  /*2bb10*/  @!P4 IMAD.MOV.U32 R14, RZ, RZ, R3 ;  /* 0x000000ffff0ec224 */ /* 0x000fe200078e0003 */
[----:B------:R-:W4:Y:S04]  /*2bb20*/  LDL R4, [R1+0x1700] ;  /* 0x0017000001047983 */ /* 0x000f280000100800 */
[----:B------:R-:W3:Y:S01]  /*2bb30*/  LDL R3, [R1+0x170c] ;  /* 0x00170c0001037983 */ /* 0x000ee20000100800 */
[----:B------:R-:W-:Y:S02]  /*2bb40*/  PRMT R13, RZ, 0x7610, R13 ;  /* 0x00007610ff0d7816 */ /* 0x000fe4000000000d */
[----:B------:R-:W-:-:S04]  /*2bb50*/  PRMT R17, RZ, 0x7610, R17 ;  /* 0x00007610ff117816 */ /* 0x000fc80000000011 */
[----:B------:R1:W4:Y:S01]  /*2bb60*/  @!P4 LDG.E.U16 R13, [R14.64] ;  /* 0x000000080e0dc981 */ /* 0x000322000c1e1500 */
[----:B------:R-:W-:Y:S01]  /*2bb70*/  PRMT R19, RZ, 0x7610, R19 ;  /* 0x00007610ff137816 */ /* 0x000fe20000000013 */
[----:B-1----:R-:W-:Y:S02]  /*2bb80*/  @!P0 IMAD.MOV.U32 R14, RZ, RZ, R11 ;  /* 0x000000ffff0e8224 */ /* 0x002fe400078e000b */
[----:B------:R-:W-:-:S05]  /*2bb90*/  @!P0 IMAD.MOV.U32 R15, RZ, RZ, R18 ;  /* 0x000000ffff0f8224 */ /* 0x000fca00078e0012 */
[----:B------:R2:W4:Y:S01]  /*2bba0*/  @!P0 LDG.E.U16 R17, [R14.64] ;  /* 0x000000080e118981 */ /* 0x000522000c1e1500 */
[----:B------:R-:W-:Y:S02]  /*2bbb0*/  PRMT R20, RZ, 0x7610, R20 ;  /* 0x00007610ff147816 */ /* 0x000fe40000000014 */
[----:B------:R-:W-:Y:S02]  /*2bbc0*/  PRMT R21, RZ, 0x7610, R21 ;  /* 0x00007610ff157816 */ /* 0x000fe40000000015 */
[----:B------:R-:W-:Y:S01]  /*2bbd0*/  PRMT R28, RZ, 0x7610, R28 ;  /* 0x00007610ff1c7816 */ /* 0x000fe2000000001c */
[----:B--2---:R-:W-:Y:S02]  /*2bbe0*/  @!P4 IMAD.MOV.U32 R15, RZ, RZ, R10 ;  /* 0x000000ffff0fc224 */ /* 0x004fe400078e000a */
[----:B------:R-:W-:-:S05]  /*2bbf0*/  @!P4 IMAD.MOV.U32 R14, RZ, RZ, R9 ;  /* 0x000000ffff0ec224 */ /* 0x000fca00078e0009 */
[----:B------:R1:W2:Y:S02]  /*2bc00*/  @!P4 LDG.E.U16 R19, [R14.64] ;  /* 0x000000080e13c981 */ /* 0x0002a4000c1e1500 */
[----:B-1----:R-:W-:Y:S02]  /*2bc10*/  @!P0 IMAD.MOV.U32 R14, RZ, RZ, R7 ;  /* 0x000000ffff0e8224 */ /* 0x002fe400078e0007 */
[----:B------:R-:W-:-:S05]  /*2bc20*/  @!P0 IMAD.MOV.U32 R15, RZ, RZ, R8 ;  /* 0x000000ffff0f8224 */ /* 0x000fca00078e0008 */
[----:B------:R1:W2:Y:S02]  /*2bc30*/  @!P0 LDG.E.U16 R20, [R14.64] ;  /* 0x000000080e148981 */ /* 0x0002a4000c1e1500 */
[----:B-1----:R-:W-:Y:S02]  /*2bc40*/  @!P4 IMAD.MOV.U32 R14, RZ, RZ, R5 ;  /* 0x000000ffff0ec224 */ /* 0x002fe400078e0005 */
[----:B---3--:R-:W-:-:S05]  /*2bc50*/  @!P4 IMAD.MOV.U32 R15, RZ, RZ, R6 ;  /* 0x000000ffff0fc224 */ /* 0x008fca00078e0006 */
[----:B------:R1:W3:Y:S02]  /*2bc60*/  @!P4 LDG.E.U16 R21, [R14.64] ;  /* 0x000000080e15c981 */ /* 0x0002e4000c1e1500 */
[----:B-1----:R-:W-:Y:S02]  /*2bc70*/  @!P4 IMAD.MOV.U32 R14, RZ, RZ, R3 ;  /* 0x000000ffff0ec224 */ /* 0x002fe400078e0003 */
[----:B----4-:R-:W-:-:S05]  /*2bc80*/  @!P4 IMAD.MOV.U32 R15, RZ, RZ, R4 ;  /* 0x000000ffff0fc224 */ /* 0x010fca00078e0004 */
[----:B------:R-:W4:Y:S04]  /*2bc90*/  @!P4 LDG.E.U16 R28, [R14.64] ;  /* 0x000000080e1cc981 */ /* 0x000f28000c1e1500 */
[----:B------:R-:W-:Y:S01]  /*2bca0*/  STL [R1+0x2670], R13 ;  /* 0x0026700d01007387 */ /* 0x000fe20000100800 */
[----:B------:R-:W-:Y:S03]  /*2bcb0*/  STL [R1+0x2674], R17 ;  /* 0x0026741101007387 */ /* 0x000fe60000100800 */
[----:B--2---:R-:W-:Y:S04]  /*2bcc0*/  STL [R1+0x2678], R19 ;  /* 0x0026781301007387 */ /* 0x004fe80000100800 */
[----:B------:R-:W-:Y:S04]  /*2bcd0*/  STL [R1+0x267c], R20 ;  /* 0x00267c1401007387 */ /* 0x000fe80000100800 */
[----:B---3--:R-:W-:Y:S01]  /*2bce0*/  STL [R1+0x2680], R21 ;  /* 0x0026801501007387 */ /* 0x008fe20000100800 */
[----:B------:R-:W2:Y:S02]  /*2bcf0*/  LDL R3, [R1+0x1710] ;  /* 0x0017100001037983 */ /* 0x000ea40000100800 */
[----:B------:R-:W3:Y:S01]  /*2bd00*/  LDL R4, [R1+0x1708] ;  /* 0x0017080001047983 */ /* 0x000ee20000100800 */
[----:B----4-:R-:W-:Y:S01]  /*2bd10*/  STL [R1+0x20e8], R28 ;  /* 0x0020e81c01007387 */ /* 0x010fe20000100800 */
[----:B------:R-:W-:Y:S02]  /*2bd20*/  STL [R1+0x2254], R28 ;  /* 0x0022541c01007387 */ /* 0x000fe40000100800 */
[----:B------:R-:W-:Y:S02]  /*2bd30*/  STL [R1+0x225c], R28 ;  /* 0x00225c1c01007387 */ /* 0x000fe40000100800 */
[----:B------:R-:W-:Y:S01]  /*2bd40*/  STL [R1+0x2264], R28 ;  /* 0x0022641c01007387 */ /* 0x000fe20000100800 */
[----:B------:R-:W-:Y:S01]  /*2bd50*/  STL [R1+0x226c], R28 ;  /* 0x00226c1c01007387 */ /* 0x000fe20000100800 */
        /* <DEDUP_REMOVED lines=123> */
[----:B------:R1:W-:Y:S04]  /*2c510*/  STL [R1+0x2684], R28 ;  /* 0x0026841c01007387 */ /* 0x0003e80000100800 */
[----:B-1----:R-:W4:Y:S01]  /*2c520*/  LDL.LU R28, [R1+0x2f4] ;  /* 0x0002f400011c7983 */ /* 0x002f220000300800 */
[----:B------:R-:W4:Y:S02]  /*2c530*/  LDL.LU R21, [R1+0x2ec] ;  /* 0x0002ec0001157983 */ /* 0x000f240000300800 */
[----:B------:R-:W4:Y:S02]  /*2c540*/  LDL.LU R29, [R1+0x2e4] ;  /* 0x0002e400011d7983 */ /* 0x000f240000300800 */
[----:B------:R-:W4:Y:S01]  /*2c550*/  LDL.LU R20, [R1+0x2dc] ;  /* 0x0002dc0001147983 */ /* 0x000f220000300800 */
[----:B------:R-:W4:Y:S01]  /*2c560*/  LDL.LU R19, [R1+0x2d4] ;  /* 0x0002d40001137983 */ /* 0x000f220000300800 */
        /* <DEDUP_REMOVED lines=11> */
[----:B------:R-:W-:Y:S01]  /*2c620*/  PRMT R0, RZ, 0x7610, R0 ;  /* 0x00007610ff007816 */ /* 0x000fe20000000000 */
[----:B--2---:R-:W-:-:S02]  /*2c630*/  @!P0 IMAD.MOV.U32 R14, RZ, RZ, R3 ;  /* 0x000000ffff0e8224 */ /* 0x004fc400078e0003 */
[----:B---3--:R-:W-:Y:S01]  /*2c640*/  @!P0 IMAD.MOV.U32 R15, RZ, RZ, R4 ;  /* 0x000000ffff0f8224 */ /* 0x008fe200078e0004 */
[----:B------:R-:W2:Y:S01]  /*2c650*/  LDL.LU R3, [R1+0x2f0] ;  /* 0x0002f00001037983 */ /* 0x000ea20000300800 */
[----:B------:R-:W3:Y:S02]  /*2c660*/  LDL.LU R4, [R1+0x2e8] ;  /* 0x0002e80001047983 */ /* 0x000ee40000300800 */
[----:B------:R-:W2:Y:S02]  /*2c670*/  LDL.LU R5, [R1+0x2e0] ;  /* 0x0002e00001057983 */ /* 0x000ea40000300800 */
[----:B------:R-:W2:Y:S01]  /*2c680*/  LDL.LU R6, [R1+0x2d8] ;  /* 0x0002d80001067983 */ /* 0x000ea20000300800 */
[----:B------:R-:W2:Y:S01]  /*2c690*/  LDL.LU R7, [R1+0x2d0] ;  /* 0x0002d00001077983 */ /* 0x000ea20000300800 */
[----:B------:R-:W2:Y:S02]  /*2c6a0*/  LDL.LU R8, [R1+0x2c8] ;  /* 0x0002c80001087983 */ /* 0x000ea40000300800 */
[----:B------:R-:W2:Y:S02]  /*2c6b0*/  LDL.LU R9, [R1+0x2c0] ;  /* 0x0002c00001097983 */ /* 0x000ea40000300800 */
[----:B------:R-:W2:Y:S01]  /*2c6c0*/  LDL.LU R10, [R1+0x2b8] ;  /* 0x0002b800010a7983 */ /* 0x000ea20000300800 */
[----:B------:R-:W2:Y:S04]  /*2c6d0*/  LDL.LU R11, [R1+0x2b0] ;  /* 0x0002b000010b7983 */ /* 0x000ea80000300800 */
[----:B------:R1:W2:Y:S01]  /*2c6e0*/  @!P0 LDG.E.U16 R0, [R14.64] ;  /* 0x000000080e008981 */ /* 0x0002a2000c1e1500 */
[----:B------:R1:W-:Y:S03]  /*2c6f0*/  STL [R1+0x268c], R14 ;  /* 0x00268c0e01007387 */ /* 0x0003e60000100800 */
[----:B-1----:R-:W3:Y:S04]  /*2c700*/  LDL.LU R14, [R1+0x2fc] ;  /* 0x0002fc00010e7983 */ /* 0x002ee80000300800 */
[----:B------:R-:W1:Y:S01]  /*2c710*/  S2R R2, SR_TID.X ;  /* 0x0000000000027919 */ /* 0x000e620000002100 */
[----:B------:R-:W-:Y:S01]  /*2c720*/  STL [R1+0x2688], R15 ;  /* 0x0026880f01007387 */ /* 0x000fe20000100800 */
[----:B-1----:R-:W-:-:S05]  /*2c730*/  LOP3.LUT R2, R2, 0x3f, RZ, 0xc0, !PT ;  /* 0x0000003f02027812 */ /* 0x002fca00078ec0ff */
[----:B------:R-:W-:-:S05]  /*2c740*/  IMAD.SHL.U32 R2, R2, 0x2, RZ ;  /* 0x0000000202027824 */ /* 0x000fca00078e00ff */
[----:B----4-:R-:W-:Y:S04]  /*2c750*/  STS.U16 [R2+0x10100], R28 ;  /* 0x0101001c02007388 */ /* 0x010fe80000000400 */
[----:B------:R1:W-:Y:S04]  /*2c760*/  STS.U16 [R2+0x10300], R29 ;  /* 0x0103001d02007388 */ /* 0x0003e80000000400 */
[----:B------:R-:W-:Y:S04]  /*2c770*/  STS.U16 [R2+0x10200], R21 ;  /* 0x0102001502007388 */ /* 0x000fe80000000400 */
        /* <DEDUP_REMOVED lines=12> */
[----:B--2---:R-:W-:Y:S01]  /*2c840*/  STL [R1+0x20e4], R0 ;  /* 0x0020e40001007387 */ /* 0x004fe20000100800 */
[----:B------:R2:W-:Y:S02]  /*2c850*/  STL [R1+0x2690], R0 ;  /* 0x0026900001007387 */ /* 0x0005e40000100800 */
[----:B-1----:R-:W4:Y:S01]  /*2c860*/  LDL.LU R29, [R1+0x2a8] ;  /* 0x0002a800011d7983 */ /* 0x002f220000300800 */
[----:B---3--:R1:W-:Y:S01]  /*2c870*/  STS.U16 [R2+0x10000], R14 ;  /* 0x0100000e02007388 */ /* 0x0083e20000000400 */
[----:B--2---:R-:W-:-:S03]  /*2c880*/  LOP3.LUT R0, R2, 0x10, RZ, 0x3c, !PT ;  /* 0x0000001002007812 */ /* 0x004fc600078e3cff */
[----:B-1----:R-:W2:Y:S04]  /*2c890*/  LDL.LU R2, [R1+0x290] ;  /* 0x0002900001027983 */ /* 0x002ea80000300800 */
[----:B--2---:R1:W-:Y:S04]  /*2c8a0*/  STL [R1+0x26fc], R2 ;  /* 0x0026fc0201007387 */ /* 0x0043e80000100800 */
[----:B-1----:R-:W2:Y:S04]  /*2c8b0*/  LDL.LU R2, [R1+0x298] ;  /* 0x0002980001027983 */ /* 0x002ea80000300800 */
[----:B------:R-:W-:Y:S01]  /*2c8c0*/  STS.U16 [R0+0x10080], R27 ;  /* 0x0100801b00007388 */ /* 0x000fe20000000400 */
[----:B------:R-:W-:Y:S02]  /*2c8d0*/  STS.U16 [R0+0x10180], R3 ;  /* 0x0101800300007388 */ /* 0x000fe40000000400 */
[----:B------:R-:W-:Y:S02]  /*2c8e0*/  STS.U16 [R0+0x10280], R4 ;  /* 0x0102800400007388 */ /* 0x000fe40000000400 */
[----:B------:R-:W-:Y:S01]  /*2c8f0*/  STS.U16 [R0+0x10380], R5 ;  /* 0x0103800500007388 */ /* 0x000fe20000000400 */
[----:B------:R-:W-:Y:S04]  /*2c900*/  STS.U16 [R0+0x10480], R6 ;  /* 0x0104800600007388 */ /* 0x000fe80000000400 */
[----:B--2---:R1:W-:Y:S04]  /*2c910*/  STL [R1+0x2700], R2 ;  /* 0x0027000201007387 */ /* 0x0043e80000100800 */
[----:B-1----:R-:W2:Y:S01]  /*2c920*/  LDL.LU R2, [R1+0x2a0] ;  /* 0x0002a00001027983 */ /* 0x002ea20000300800 */
[----:B------:R-:W3:Y:S02]  /*2c930*/  LDL.LU R15, [R1+0x288] ;  /* 0x00028800010f7983 */ /* 0x000ee40000300800 */
[----:B------:R-:W3:Y:S02]  /*2c940*/  LDL.LU R14, [R1+0x280] ;  /* 0x00028000010e7983 */ /* 0x000ee40000300800 */
[----:B------:R-:W3:Y:S01]  /*2c950*/  LDL.LU R28, [R1+0x27c] ;  /* 0x00027c00011c7983 */ /* 0x000ee20000300800 */
[----:B------:R-:W3:Y:S01]  /*2c960*/  LDL.LU R21, [R1+0x278] ;  /* 0x0002780001157983 */ /* 0x000ee20000300800 */
        /* <DEDUP_REMOVED lines=15> */
[----:B------:R-:W3:Y:S04]  /*2ca60*/  LDL.LU R5, [R1+0x238] ;  /* 0x0002380001057983 */ /* 0x000ee80000300800 */
[----:B------:R1:W-:Y:S01]  /*2ca70*/  STS.U16 [R0+0x10580], R7 ;  /* 0x0105800700007388 */ /* 0x0003e20000000400 */
[----:B------:R-:W3:Y:S02]  /*2ca80*/  LDL.LU R6, [R1+0x234] ;  /* 0x0002340001067983 */ /* 0x000ee40000300800 */
[----:B------:R0:W-:Y:S02]  /*2ca90*/  STS.U16 [R0+0x10680], R8 ;  /* 0x0106800800007388 */ /* 0x0001e40000000400 */
[----:B------:R0:W-:Y:S01]  /*2caa0*/  STS.U16 [R0+0x10780], R9 ;  /* 0x0107800900007388 */ /* 0x0001e20000000400 */
[----:B------:R0:W-:Y:S01]  /*2cab0*/  STS.U16 [R0+0x10880], R10 ;  /* 0x0108800a00007388 */ /* 0x0001e20000000400 */
[----:B------:R0:W-:Y:S02]  /*2cac0*/  STS.U16 [R0+0x10980], R11 ;  /* 0x0109800b00007388 */ /* 0x0001e40000000400 */
[----:B----4-:R4:W-:Y:S01]  /*2cad0*/  STS.U16 [R0+0x10a80], R29 ;  /* 0x010a801d00007388 */ /* 0x0109e20000000400 */
[----:B-1----:R-:W3:Y:S01]  /*2cae0*/  LDL.LU R7, [R1+0x230] ;  /* 0x0002300001077983 */ /* 0x002ee20000300800 */
[----:B0-----:R-:W3:Y:S03]  /*2caf0*/  LDL.LU R8, [R1+0x22c] ;  /* 0x00022c0001087983 */ /* 0x001ee60000300800 */
[----:B------:R-:W3:Y:S04]  /*2cb00*/  LDL.LU R9, [R1+0x228] ;  /* 0x0002280001097983 */ /* 0x000ee80000300800 */
[----:B------:R-:W3:Y:S01]  /*2cb10*/  LDL.LU R10, [R1+0x224] ;  /* 0x00022400010a7983 */ /* 0x000ee20000300800 */
[----:B------:R-:W3:Y:S02]  /*2cb20*/  LDL.LU R11, [R1+0x220] ;  /* 0x00022000010b7983 */ /* 0x000ee40000300800 */
[----:B----4-:R-:W4:Y:S01]  /*2cb30*/  LDL.LU R29, [R1+0x21c] ;  /* 0x00021c00011d7983 */ /* 0x010f220000300800 */
[----:B--2---:R0:W-:Y:S04]  /*2cb40*/  STS.U16 [R0+0x10b80], R2 ;  /* 0x010b800200007388 */ /* 0x0041e80000000400 */
[----:B0-----:R-:W2:Y:S04]  /*2cb50*/  LDL.LU R2, [R1+0x2700] ;  /* 0x0027000001027983 */ /* 0x001ea80000300800 */
[----:B--2---:R0:W-:Y:S04]  /*2cb60*/  STS.U16 [R0+0x10c80], R2 ;  /* 0x010c800200007388 */ /* 0x0041e80000000400 */
[----:B0-----:R-:W2:Y:S01]  /*2cb70*/  LDL.LU R2, [R1+0x26fc] ;  /* 0x0026fc0001027983 */ /* 0x001ea20000300800 */
[----:B------:R-:W-:Y:S03]  /*2cb80*/  STL [R1+0x26e0], R0 ;  /* 0x0026e00001007387 */ /* 0x000fe60000100800 */
[----:B--2---:R-:W-:Y:S01]  /*2cb90*/  STS.U16 [R0+0x10d80], R2 ;  /* 0x010d800200007388 */ /* 0x004fe20000000400 */
[----:B---3--:R-:W-:Y:S02]  /*2cba0*/  STS.U16 [R0+0x10e80], R15 ;  /* 0x010e800f00007388 */ /* 0x008fe40000000400 */
[----:B------:R0:W-:Y:S02]  /*2cbb0*/  STS.U16 [R0+0x10f80], R14 ;  /* 0x010f800e00007388 */ /* 0x0001e40000000400 */
[----:B0-----:R-:W2:Y:S04]  /*2cbc0*/  LDL.LU R0, [R1+0x20c] ;  /* 0x00020c0001007983 */ /* 0x001ea80000300800 */
[----:B--2---:R0:W-:Y:S04]  /*2cbd0*/  STL [R1+0x26f0], R0 ;  /* 0x0026f00001007387 */ /* 0x0041e80000100800 */
[----:B0-----:R-:W2:Y:S04]  /*2cbe0*/  LDL.LU R0, [R1+0x210] ;  /* 0x0002100001007983 */ /* 0x001ea80000300800 */
[----:B--2---:R0:W-:Y:S04]  /*2cbf0*/  STL [R1+0x26f4], R0 ;  /* 0x0026f40001007387 */ /* 0x0041e80000100800 */
[----:B0-----:R-:W2:Y:S04]  /*2cc00*/  LDL.LU R0, [R1+0x214] ;  /* 0x0002140001007983 */ /* 0x001ea80000300800 */
[----:B------:R-:W0:Y:S02]  /*2cc10*/  S2R R2, SR_TID.X ;  /* 0x0000000000027919 */ /* 0x000e240000002100 */
[----:B0-----:R-:W-:-:S02]  /*2cc20*/  LOP3.LUT R2, R2, 0x3f, RZ, 0xc0, !PT ;  /* 0x0000003f02027812 */ /* 0x001fc400078ec0ff */
[----:B--2---:R0:W-:Y:S04]  /*2cc30*/  STL [R1+0x26f8], R0 ;  /* 0x0026f80001007387 */ /* 0x0041e80000100800 */
[----:B0-----:R-:W2:Y:S01]  /*2cc40*/  LDL.LU R0, [R1+0x218] ;  /* 0x0002180001007983 */ /* 0x001ea20000300800 */
[----:B------:R-:W-:Y:S02]  /*2cc50*/  IMAD.SHL.U32 R2, R2, 0x2, RZ ;  /* 0x0000000202027824 */ /* 0x000fe400078e00ff */
[----:B------:R-:W3:Y:S02]  /*2cc60*/  LDL.LU R15, [R1+0x208] ;  /* 0x00020800010f7983 */ /* 0x000ee40000300800 */
[----:B------:R-:W3:Y:S01]  /*2cc70*/  LDL.LU R14, [R1+0x204] ;  /* 0x00020400010e7983 */ /* 0x000ee20000300800 */
[----:B------:R0:W-:Y:S04]  /*2cc80*/  STS.U16 [R2], R28 ;  /* 0x0000001c02007388 */ /* 0x0001e80000000400 */
[----:B------:R1:W-:Y:S04]  /*2cc90*/  STS.U16 [R2+0x80], R21 ;  /* 0x0000801502007388 */ /* 0x0003e80000000400 */
[----:B------:R4:W-:Y:S04]  /*2cca0*/  STS.U16 [R2+0x800], R20 ;  /* 0x0008001402007388 */ /* 0x0009e80000000400 */
[----:B------:R4:W-:Y:S04]  /*2ccb0*/  STS.U16 [R2+0x880], R19 ;  /* 0x0008801302007388 */ /* 0x0009e80000000400 */
[----:B------:R4:W-:Y:S04]  /*2ccc0*/  STS.U16 [R2+0x1000], R17 ;  /* 0x0010001102007388 */ /* 0x0009e80000000400 */
[----:B------:R4:W-:Y:S04]  /*2ccd0*/  STS.U16 [R2+0x1080], R13 ;  /* 0x0010800d02007388 */ /* 0x0009e80000000400 */
[----:B0-----:R-:W3:Y:S01]  /*2cce0*/  LDL.LU R28, [R1+0x200] ;  /* 0x00020000011c7983 */ /* 0x001ee20000300800 */
[----:B-1----:R-:W3:Y:S02]  /*2ccf0*/  LDL.LU R21, [R1+0x1fc] ;  /* 0x0001fc0001157983 */ /* 0x002ee40000300800 */
[----:B----4-:R-:W4:Y:S02]  /*2cd00*/  LDL.LU R20, [R1+0x1f8] ;  /* 0x0001f80001147983 */ /* 0x010f240000300800 */
[----:B------:R-:W3:Y:S01]  /*2cd10*/  LDL.LU R19, [R1+0x1f4] ;  /* 0x0001f40001137983 */ /* 0x000ee20000300800 */
[----:B------:R-:W3:Y:S04]  /*2cd20*/  LDL.LU R17, [R1+0x1f0] ;  /* 0x0001f00001117983 */ /* 0x000ee80000300800 */
[----:B------:R0:W-:Y:S01]  /*2cd30*/  STS.U16 [R2+0x1800], R12 ;  /* 0x0018000c02007388 */ /* 0x0001e20000000400 */
[----:B------:R-:W3:Y:S03]  /*2cd40*/  LDL.LU R13, [R1+0x1ec] ;  /* 0x0001ec00010d7983 */ /* 0x000ee60000300800 */
[----:B------:R1:W-:Y:S04]  /*2cd50*/  STS.U16 [R2+0x1880], R16 ;  /* 0x0018801002007388 */ /* 0x0003e80000000400 */
[----:B------:R1:W-:Y:S04]  /*2cd60*/  STS.U16 [R2+0x2000], R18 ;  /* 0x0020001202007388 */ /* 0x0003e80000000400 */
[----:B------:R1:W-:Y:S04]  /*2cd70*/  STS.U16 [R2+0x2080], R22 ;  /* 0x0020801602007388 */ /* 0x0003e80000000400 */
[----:B------:R1:W-:Y:S04]  /*2cd80*/  STS.U16 [R2+0x2800], R23 ;  /* 0x0028001702007388 */ /* 0x0003e80000000400 */
[----:B------:R1:W-:Y:S04]  /*2cd90*/  STS.U16 [R2+0x2880], R24 ;  /* 0x0028801802007388 */ /* 0x0003e80000000400 */
[----:B0-----:R-:W3:Y:S01]  /*2cda0*/  LDL.LU R12, [R1+0x1e8] ;  /* 0x0001e800010c7983 */ /* 0x001ee20000300800 */
[----:B-1----:R-:W3:Y:S02]  /*2cdb0*/  LDL.LU R16, [R1+0x1e4] ;  /* 0x0001e40001107983 */ /* 0x002ee40000300800 */
[----:B------:R-:W3:Y:S01]  /*2cdc0*/  LDL.LU R18, [R1+0x1e0] ;  /* 0x0001e00001127983 */ /* 0x000ee20000300800 */
[----:B------:R-:W3:Y:S01]  /*2cdd0*/  LDL.LU R22, [R1+0x1dc] ;  /* 0x0001dc0001167983 */ /* 0x000ee20000300800 */
[----:B------:R-:W3:Y:S03]  /*2cde0*/  LDL.LU R23, [R1+0x1d8] ;  /* 0x0001d80001177983 */ /* 0x000ee60000300800 */
        /* <DEDUP_REMOVED lines=26> */
[----:B0-----:R-:W3:Y:S04]  /*2cf90*/  LDL.LU R29, [R1+0x1a0] ;  /* 0x0001a000011d7983 */ /* 0x001ee80000300800 */
[----:B--2---:R0:W-:Y:S04]  /*2cfa0*/  STS.U16 [R2+0x6080], R0 ;  /* 0x0060800002007388 */ /* 0x0041e80000000400 */
[----:B0-----:R-:W2:Y:S04]  /*2cfb0*/  LDL.LU R0, [R1+0x26f8] ;  /* 0x0026f80001007983 */ /* 0x001ea80000300800 */
[----:B--2---:R0:W-:Y:S04]  /*2cfc0*/  STS.U16 [R2+0x6800], R0 ;  /* 0x0068000002007388 */ /* 0x0041e80000000400 */
[----:B0-----:R-:W2:Y:S04]  /*2cfd0*/  LDL.LU R0, [R1+0x26f4] ;  /* 0x0026f40001007983 */ /* 0x001ea80000300800 */
[----:B--2---:R0:W-:Y:S04]  /*2cfe0*/  STS.U16 [R2+0x6880], R0 ;  /* 0x0068800002007388 */ /* 0x0041e80000000400 */
[----:B0-----:R-:W2:Y:S04]  /*2cff0*/  LDL.LU R0, [R1+0x26f0] ;  /* 0x0026f00001007983 */ /* 0x001ea80000300800 */
[----:B--2---:R0:W-:Y:S04]  /*2d000*/  STS.U16 [R2+0x7000], R0 ;  /* 0x0070000002007388 */ /* 0x0041e80000000400 */
[----:B0-----:R-:W2:Y:S04]  /*2d010*/  LDL.LU R0, [R1+0x190] ;  /* 0x0001900001007983 */ /* 0x001ea80000300800 */
[----:B--2---:R0:W-:Y:S04]  /*2d020*/  STL [R1+0x26e4], R0 ;  /* 0x0026e40001007387 */ /* 0x0041e80000100800 */
[----:B0-----:R-:W2:Y:S04]  /*2d030*/  LDL.LU R0, [R1+0x194] ;  /* 0x0001940001007983 */ /* 0x001ea80000300800 */
[----:B--2---:R0:W-:Y:S04]  /*2d040*/  STL [R1+0x26e8], R0 ;  /* 0x0026e80001007387 */ /* 0x0041e80000100800 */
[----:B0-----:R-:W2:Y:S04]  /*2d050*/  LDL.LU R0, [R1+0x198] ;  /* 0x0001980001007983 */ /* 0x001ea80000300800 */
[----:B---3--:R-:W-:Y:S04]  /*2d060*/  STS.U16 [R2+0x7080], R15 ;  /* 0x0070800f02007388 */ /* 0x008fe80000000400 */
[----:B------:R-:W-:Y:S04]  /*2d070*/  STS.U16 [R2+0x7800], R14 ;  /* 0x0078000e02007388 */ /* 0x000fe80000000400 */
[----:B------:R-:W-:Y:S04]  /*2d080*/  STS.U16 [R2+0x7880], R28 ;  /* 0x0078801c02007388 */ /* 0x000fe80000000400 */
[----:B------:R-:W-:Y:S04]  /*2d090*/  STS.U16 [R2+0x8000], R21 ;  /* 0x0080001502007388 */ /* 0x000fe80000000400 */
[----:B----4-:R-:W-:Y:S04]  /*2d0a0*/  STS.U16 [R2+0x8080], R20 ;  /* 0x0080801402007388 */ /* 0x010fe80000000400 */
        /* <DEDUP_REMOVED lines=8> */
[----:B--2---:R0:W-:Y:S04]  /*2d130*/  STL [R1+0x26ec], R0 ;  /* 0x0026ec0001007387 */ /* 0x0041e80000100800 */
[----:B0-----:R-:W2:Y:S01]  /*2d140*/  LDL.LU R0, [R1+0x19c] ;  /* 0x00019c0001007983 */ /* 0x001ea20000300800 */
[----:B------:R-:W3:Y:S02]  /*2d150*/  LDL.LU R15, [R1+0x18c] ;  /* 0x00018c00010f7983 */ /* 0x000ee40000300800 */
[----:B------:R-:W4:Y:S02]  /*2d160*/  LDL.LU R14, [R1+0x188] ;  /* 0x00018800010e7983 */ /* 0x000f240000300800 */
        /* <DEDUP_REMOVED lines=37> */
[----:B0-----:R-:W3:Y:S01]  /*2d3c0*/  LDL.LU R11, [R1+0xf8] ;  /* 0x0000f800010b7983 */ /* 0x001ee20000300800 */
[----:B-1----:R-:W3:Y:S03]  /*2d3d0*/  LDL.LU R29, [R1+0xf4] ;  /* 0x0000f400011d7983 */ /* 0x002ee60000300800 */
        /* <DEDUP_REMOVED lines=8> */
[----:B---3--:R-:W-:Y:S04]  /*2d460*/  STS.U16 [R2+0xf000], R15 ;  /* 0x00f0000f02007388 */ /* 0x008fe80000000400 */
[----:B----4-:R-:W-:Y:S04]  /*2d470*/  STS.U16 [R2+0xf080], R14 ;  /* 0x00f0800e02007388 */ /* 0x010fe80000000400 */
[----:B------:R-:W-:Y:S04]  /*2d480*/  STS.U16 [R2+0xf800], R28 ;  /* 0x00f8001c02007388 */ /* 0x000fe80000000400 */
[----:B------:R-:W-:Y:S04]  /*2d490*/  STS.U16 [R2+0xf880], R21 ;  /* 0x00f8801502007388 */ /* 0x000fe80000000400 */
[----:B--2---:R-:W-:Y:S01]  /*2d4a0*/  STS.U16 [R0+0x100], R20 ;  /* 0x0001001400007388 */ /* 0x004fe20000000400 */
[----:B------:R-:W-:Y:S02]  /*2d4b0*/  STS.U16 [R0+0x180], R19 ;  /* 0x0001801300007388 */ /* 0x000fe40000000400 */
[----:B------:R-:W-:Y:S02]  /*2d4c0*/  STS.U16 [R0+0x900], R17 ;  /* 0x0009001100007388 */ /* 0x000fe40000000400 */
[----:B------:R-:W-:Y:S01]  /*2d4d0*/  STS.U16 [R0+0x980], R13 ;  /* 0x0009800d00007388 */ /* 0x000fe20000000400 */
[----:B------:R-:W-:Y:S01]  /*2d4e0*/  STS.U16 [R0+0x1100], R12 ;  /* 0x0011000c00007388 */ /* 0x000fe20000000400 */
        /* <DEDUP_REMOVED lines=8> */
[----:B------:R0:W-:Y:S03]  /*2d570*/  STS.U16 [R0+0x3180], R3 ;  /* 0x0031800300007388 */ /* 0x0001e60000000400 */
[----:B0-----:R-:W2:Y:S04]  /*2d580*/  LDL.LU R3, [R1+0xd4] ;  /* 0x0000d40001037983 */ /* 0x001ea80000300800 */
[----:B--2---:R0:W-:Y:S04]  /*2d590*/  STL [R1+0x26d4], R3 ;  /* 0x0026d40301007387 */ /* 0x0041e80000100800 */
[----:B0-----:R-:W2:Y:S04]  /*2d5a0*/  LDL.LU R3, [R1+0xd8] ;  /* 0x0000d80001037983 */ /* 0x001ea80000300800 */
[----:B--2---:R0:W-:Y:S04]  /*2d5b0*/  STL [R1+0x26d8], R3 ;  /* 0x0026d80301007387 */ /* 0x0041e80000100800 */
[----:B0-----:R-:W2:Y:S01]  /*2d5c0*/  LDL.LU R3, [R1+0xdc] ;  /* 0x0000dc0001037983 */ /* 0x001ea20000300800 */
        /* <DEDUP_REMOVED lines=8> */
[----:B------:R-:W-:Y:S03]  /*2d650*/  STS.U16 [R0+0x5900], R29 ;  /* 0x0059001d00007388 */ /* 0x000fe60000000400 */
        /* <DEDUP_REMOVED lines=29> */
[----:B--2---:R0:W-:Y:S04]  /*2d830*/  STS.U16 [R0+0x5980], R3 ;  /* 0x0059800300007388 */ /* 0x0041e80000000400 */
[----:B0-----:R-:W2:Y:S04]  /*2d840*/  LDL.LU R3, [R1+0x26dc] ;  /* 0x0026dc0001037983 */ /* 0x001ea80000300800 */
[----:B--2---:R0:W-:Y:S04]  /*2d850*/  STS.U16 [R0+0x6100], R3 ;  /* 0x0061000300007388 */ /* 0x0041e80000000400 */
[----:B0-----:R-:W2:Y:S04]  /*2d860*/  LDL.LU R3, [R1+0x26d8] ;  /* 0x0026d80001037983 */ /* 0x001ea80000300800 */
[----:B--2---:R0:W-:Y:S04]  /*2d870*/  STS.U16 [R0+0x6180], R3 ;  /* 0x0061800300007388 */ /* 0x0041e80000000400 */
[----:B0-----:R-:W2:Y:S04]  /*2d880*/  LDL.LU R3, [R1+0x26d4] ;  /* 0x0026d40001037983 */ /* 0x001ea80000300800 */
[----:B--2---:R0:W-:Y:S01]  /*2d890*/  STS.U16 [R0+0x6900], R3 ;  /* 0x0069000300007388 */ /* 0x0041e20000000400 */
[----:B---3--:R1:W-:Y:S02]  /*2d8a0*/  STS.U16 [R0+0x6980], R4 ;  /* 0x0069800400007388 */ /* 0x0083e40000000400 */
[----:B----4-:R2:W-:Y:S02]  /*2d8b0*/  STS.U16 [R0+0x7100], R5 ;  /* 0x0071000500007388 */ /* 0x0105e40000000400 */
[----:B------:R3:W-:Y:S01]  /*2d8c0*/  STS.U16 [R0+0x7180], R6 ;  /* 0x0071800600007388 */ /* 0x0007e20000000400 */
[----:B------:R3:W-:Y:S01]  /*2d8d0*/  STS.U16 [R0+0x7900], R7 ;  /* 0x0079000700007388 */ /* 0x0007e20000000400 */
[----:B------:R3:W-:Y:S03]  /*2d8e0*/  STS.U16 [R0+0x7980], R8 ;  /* 0x0079800800007388 */ /* 0x0007e60000000400 */
[----:B0-----:R-:W4:Y:S01]  /*2d8f0*/  LDL.LU R3, [R1+0x26d0] ;  /* 0x0026d00001037983 */ /* 0x001f220000300800 */
[----:B-1----:R-:W4:Y:S02]  /*2d900*/  LDL.LU R4, [R1+0x26cc] ;  /* 0x0026cc0001047983 */ /* 0x002f240000300800 */
[----:B--2---:R-:W2:Y:S02]  /*2d910*/  LDL.LU R5, [R1+0x26c8] ;  /* 0x0026c80001057983 */ /* 0x004ea40000300800 */
[----:B---3--:R-:W3:Y:S01]  /*2d920*/  LDL.LU R6, [R1+0x26c4] ;  /* 0x0026c40001067983 */ /* 0x008ee20000300800 */
[----:B------:R-:W2:Y:S01]  /*2d930*/  LDL.LU R7, [R1+0x26c0] ;  /* 0x0026c00001077983 */ /* 0x000ea20000300800 */
[----:B------:R-:W2:Y:S03]  /*2d940*/  LDL.LU R8, [R1+0x26bc] ;  /* 0x0026bc0001087983 */ /* 0x000ea60000300800 */
[----:B------:R0:W-:Y:S01]  /*2d950*/  STS.U16 [R0+0x8100], R9 ;  /* 0x0081000900007388 */ /* 0x0001e20000000400 */
[----:B------:R1:W-:Y:S02]  /*2d960*/  STS.U16 [R0+0x8180], R10 ;  /* 0x0081800a00007388 */ /* 0x0003e40000000400 */
[----:B------:R1:W-:Y:S02]  /*2d970*/  STS.U16 [R0+0x8900], R11 ;  /* 0x0089000b00007388 */ /* 0x0003e40000000400 */
[----:B------:R1:W-:Y:S01]  /*2d980*/  STS.U16 [R0+0x8980], R29 ;  /* 0x0089801d00007388 */ /* 0x0003e20000000400 */
[----:B0-----:R-:W2:Y:S01]  /*2d990*/  LDL.LU R9, [R1+0x26b8] ;  /* 0x0026b80001097983 */ /* 0x001ea20000300800 */
[----:B-1----:R-:W2:Y:S02]  /*2d9a0*/  LDL.LU R10, [R1+0x26b4] ;  /* 0x0026b400010a7983 */ /* 0x002ea40000300800 */
[----:B------:R-:W2:Y:S02]  /*2d9b0*/  LDL.LU R11, [R1+0x26b0] ;  /* 0x0026b000010b7983 */ /* 0x000ea40000300800 */
[----:B------:R-:W2:Y:S01]  /*2d9c0*/  LDL.LU R29, [R1+0x26ac] ;  /* 0x0026ac00011d7983 */ /* 0x000ea20000300800 */
        /* <DEDUP_REMOVED lines=18> */
[----:B--2---:R0:W-:Y:S04]  /*2daf0*/  STS.U16 [R0+0xd900], R29 ;  /* 0x00d9001d00007388 */ /* 0x0041e80000000400 */
[----:B0-----:R-:W2:Y:S01]  /*2db00*/  LDL.LU R29, [R1+0x26a8] ;  /* 0x0026a800011d7983 */ /* 0x001ea20000300800 */
[----:B------:R-:W2:Y:S03]  /*2db10*/  LDL.LU R0, [R1+0x50] ;  /* 0x0000500001007983 */ /* 0x000ea60000300800 */
[----:B--2---:R0:W-:Y:S04]  /*2db20*/  STL [R1+0x2694], R0 ;  /* 0x0026940001007387 */ /* 0x0041e80000100800 */
[----:B0-----:R-:W2:Y:S04]  /*2db30*/  LDL.LU R0, [R1+0x54] ;  /* 0x0000540001007983 */ /* 0x001ea80000300800 */
[----:B--2---:R0:W-:Y:S04]  /*2db40*/  STL [R1+0x2698], R0 ;  /* 0x0026980001007387 */ /* 0x0041e80000100800 */
[----:B0-----:R-:W2:Y:S04]  /*2db50*/  LDL.LU R0, [R1+0x58] ;  /* 0x0000580001007983 */ /* 0x001ea80000300800 */
[----:B--2---:R0:W-:Y:S04]  /*2db60*/  STL [R1+0x269c], R0 ;  /* 0x00269c0001007387 */ /* 0x0041e80000100800 */
[----:B0-----:R-:W2:Y:S04]  /*2db70*/  LDL.LU R0, [R1+0x5c] ;  /* 0x00005c0001007983 */ /* 0x001ea80000300800 */
[----:B--2---:R0:W-:Y:S04]  /*2db80*/  STL [R1+0x26a0], R0 ;  /* 0x0026a00001007387 */ /* 0x0041e80000100800 */
[----:B0-----:R-:W2:Y:S04]  /*2db90*/  LDL.LU R0, [R1+0x60] ;  /* 0x0000600001007983 */ /* 0x001ea80000300800 */
[----:B--2---:R0:W-:Y:S01]  /*2dba0*/  STL [R1+0x26a4], R0 ;  /* 0x0026a40001007387 */ /* 0x0041e20000100800 */
[----:B------:R-:W2:Y:S02]  /*2dbb0*/  LDL.LU R14, [R1+0x4c] ;  /* 0x00004c00010e7983 */ /* 0x000ea40000300800 */
[----:B------:R-:W2:Y:S02]  /*2dbc0*/  LDL.LU R15, [R1+0x48] ;  /* 0x00004800010f7983 */ /* 0x000ea40000300800 */
[----:B------:R-:W2:Y:S01]  /*2dbd0*/  LDL.LU R28, [R1+0x44] ;  /* 0x00004400011c7983 */ /* 0x000ea20000300800 */
[----:B------:R-:W2:Y:S01]  /*2dbe0*/  LDL.LU R21, [R1+0x40] ;  /* 0x0000400001157983 */ /* 0x000ea20000300800 */
[----:B------:R-:W2:Y:S02]  /*2dbf0*/  LDL.LU R20, [R1+0x3c] ;  /* 0x00003c0001147983 */ /* 0x000ea40000300800 */
[----:B------:R-:W2:Y:S02]  /*2dc00*/  LDL.LU R19, [R1+0x38] ;  /* 0x0000380001137983 */ /* 0x000ea40000300800 */
[----:B------:R-:W2:Y:S01]  /*2dc10*/  LDL.LU R17, [R1+0x34] ;  /* 0x0000340001117983 */ /* 0x000ea20000300800 */
[----:B------:R-:W2:Y:S01]  /*2dc20*/  LDL.LU R13, [R1+0x30] ;  /* 0x00003000010d7983 */ /* 0x000ea20000300800 */
[----:B------:R-:W2:Y:S02]  /*2dc30*/  LDL.LU R12, [R1+0x2c] ;  /* 0x00002c00010c7983 */ /* 0x000ea40000300800 */
[----:B0-----:R-:W-:-:S02]  /*2dc40*/  IMAD.SHL.U32 R0, R29, 0x2, RZ ;  /* 0x000000021d007824 */ /* 0x001fc400078e00ff */
[----:B------:R-:W2:Y:S01]  /*2dc50*/  LDL.LU R16, [R1+0x28] ;  /* 0x0000280001107983 */ /* 0x000ea20000300800 */
[----:B------:R-:W2:Y:S01]  /*2dc60*/  LDL.LU R18, [R1+0x24] ;  /* 0x0000240001127983 */ /* 0x000ea20000300800 */
[----:B------:R-:W2:Y:S02]  /*2dc70*/  LDL.LU R22, [R1+0x20] ;  /* 0x0000200001167983 */ /* 0x000ea40000300800 */
[----:B------:R-:W2:Y:S01]  /*2dc80*/  LDL.LU R23, [R1+0x1c] ;  /* 0x00001c0001177983 */ /* 0x000ea20000300800 */
[----:B------:R-:W-:Y:S01]  /*2dc90*/  LOP3.LUT R0, R0, 0x10, RZ, 0x3c, !PT ;  /* 0x0000001000007812 */ /* 0x000fe200078e3cff */
[----:B------:R-:W2:Y:S01]  /*2dca0*/  LDL.LU R24, [R1+0x18] ;  /* 0x0000180001187983 */ /* 0x000ea20000300800 */
[----:B------:R-:W2:Y:S02]  /*2dcb0*/  LDL.LU R25, [R1+0x14] ;  /* 0x0000140001197983 */ /* 0x000ea40000300800 */
[----:B------:R-:W2:Y:S02]  /*2dcc0*/  LDL.LU R26, [R1+0x10] ;  /* 0x00001000011a7983 */ /* 0x000ea40000300800 */
[----:B------:R-:W2:Y:S01]  /*2dcd0*/  LDL.LU R27, [R1+0xc] ;  /* 0x00000c00011b7983 */ /* 0x000ea20000300800 */
[----:B------:R-:W-:Y:S01]  /*2dce0*/  STS.U16 [R0+0xd980], R11 ;  /* 0x00d9800b00007388 */ /* 0x000fe20000000400 */
[----:B------:R-:W-:Y:S02]  /*2dcf0*/  STS.U16 [R0+0xe100], R10 ;  /* 0x00e1000a00007388 */ /* 0x000fe40000000400 */
[----:B------:R-:W-:Y:S02]  /*2dd00*/  STS.U16 [R0+0xe180], R9 ;  /* 0x00e1800900007388 */ /* 0x000fe40000000400 */
[----:B------:R-:W-:Y:S01]  /*2dd10*/  STS.U16 [R0+0xe900], R8 ;  /* 0x00e9000800007388 */ /* 0x000fe20000000400 */
[----:B------:R-:W-:Y:S01]  /*2dd20*/  STS.U16 [R0+0xe980], R7 ;  /* 0x00e9800700007388 */ /* 0x000fe20000000400 */
[----:B---3--:R-:W-:Y:S03]  /*2dd30*/  STS.U16 [R0+0xf100], R6 ;  /* 0x00f1000600007388 */ /* 0x008fe60000000400 */
[----:B------:R-:W4:Y:S01]  /*2dd40*/  LDL.LU R2, [R1] ;  /* 0x0000000001027983 */ /* 0x000f220000300800 */
[----:B------:R0:W-:Y:S02]  /*2dd50*/  STS.U16 [R0+0xf180], R5 ;  /* 0x00f1800500007388 */ /* 0x0001e40000000400 */
[----:B----4-:R1:W-:Y:S02]  /*2dd60*/  STS.U16 [R0+0xf900], R4 ;  /* 0x00f9000400007388 */ /* 0x0103e40000000400 */
[----:B------:R4:W-:Y:S01]  /*2dd70*/  STS.U16 [R0+0xf980], R3 ;  /* 0x00f9800300007388 */ /* 0x0009e20000000400 */
[----:B0-----:R-:W2:Y:S01]  /*2dd80*/  LDL.LU R5, [R1+0x4] ;  /* 0x0000040001057983 */ /* 0x001ea20000300800 */
[----:B-1----:R-:W2:Y:S02]  /*2dd90*/  LDL.LU R4, [R1+0x8] ;  /* 0x0000080001047983 */ /* 0x002ea40000300800 */
[----:B----4-:R-:W4:Y:S02]  /*2dda0*/  LDL.LU R0, [R1+0x26a4] ;  /* 0x0026a40001007983 */ /* 0x010f240000300800 */
[----:B------:R-:W-:-:S05]  /*2ddb0*/  IMAD.SHL.U32 R29, R29, 0x2, RZ ;  /* 0x000000021d1d7824 */ /* 0x000fca00078e00ff */
[----:B------:R-:W-:-:S05]  /*2ddc0*/  LOP3.LUT R29, R29, 0x20, RZ, 0x3c, !PT ;  /* 0x000000201d1d7812 */ /* 0x000fca00078e3cff */
[----:B----4-:R0:W-:Y:S04]  /*2ddd0*/  STS.U16 [R29+0x200], R0 ;  /* 0x000200001d007388 */ /* 0x0101e80000000400 */
[----:B0-----:R-:W4:Y:S04]  /*2dde0*/  LDL.LU R0, [R1+0x26a0] ;  /* 0x0026a00001007983 */ /* 0x001f280000300800 */
[----:B----4-:R0:W-:Y:S04]  /*2ddf0*/  STS.U16 [R29+0x280], R0 ;  /* 0x000280001d007388 */ /* 0x0101e80000000400 */
[----:B0-----:R-:W4:Y:S04]  /*2de00*/  LDL.LU R0, [R1+0x269c] ;  /* 0x00269c0001007983 */ /* 0x001f280000300800 */
[----:B----4-:R0:W-:Y:S04]  /*2de10*/  STS.U16 [R29+0xa00], R0 ;  /* 0x000a00001d007388 */ /* 0x0101e80000000400 */
[----:B0-----:R-:W4:Y:S04]  /*2de20*/  LDL.LU R0, [R1+0x2698] ;  /* 0x0026980001007983 */ /* 0x001f280000300800 */
[----:B----4-:R0:W-:Y:S04]  /*2de30*/  STS.U16 [R29+0xa80], R0 ;  /* 0x000a80001d007388 */ /* 0x0101e80000000400 */
[----:B0-----:R-:W4:Y:S04]  /*2de40*/  LDL.LU R0, [R1+0x2694] ;  /* 0x0026940001007983 */ /* 0x001f280000300800 */
[----:B----4-:R0:W-:Y:S01]  /*2de50*/  STS.U16 [R29+0x1200], R0 ;  /* 0x001200001d007388 */ /* 0x0101e20000000400 */
[----:B--2---:R1:W-:Y:S02]  /*2de60*/  STS.U16 [R29+0x1280], R14 ;  /* 0x0012800e1d007388 */ /* 0x0043e40000000400 */
[----:B------:R2:W-:Y:S02]  /*2de70*/  STS.U16 [R29+0x1a00], R15 ;  /* 0x001a000f1d007388 */ /* 0x0005e40000000400 */
[----:B------:R4:W-:Y:S01]  /*2de80*/  STS.U16 [R29+0x1a80], R28 ;  /* 0x001a801c1d007388 */ /* 0x0009e20000000400 */
[----:B------:R4:W-:Y:S01]  /*2de90*/  STS.U16 [R29+0x2200], R21 ;  /* 0x002200151d007388 */ /* 0x0009e20000000400 */
[----:B------:R4:W-:Y:S02]  /*2dea0*/  STS.U16 [R29+0x2280], R20 ;  /* 0x002280141d007388 */ /* 0x0009e40000000400 */
[----:B------:R4:W-:Y:S01]  /*2deb0*/  STS.U16 [R29+0x2a00], R19 ;  /* 0x002a00131d007388 */ /* 0x0009e20000000400 */
[----:B0-----:R-:W3:Y:S01]  /*2dec0*/  LDL.LU R0, [R1+0x2690] ;  /* 0x0026900001007983 */ /* 0x001ee20000300800 */
[----:B-1----:R-:W3:Y:S02]  /*2ded0*/  LDL.LU R14, [R1+0x268c] ;  /* 0x00268c00010e7983 */ /* 0x002ee40000300800 */
[----:B--2---:R-:W2:Y:S02]  /*2dee0*/  LDL.LU R15, [R1+0x2688] ;  /* 0x00268800010f7983 */ /* 0x004ea40000300800 */
[----:B----4-:R-:W4:Y:S01]  /*2def0*/  LDL.LU R28, [R1+0x2684] ;  /* 0x00268400011c7983 */ /* 0x010f220000300800 */
[----:B------:R-:W2:Y:S01]  /*2df00*/  LDL.LU R21, [R1+0x2680] ;  /* 0x0026800001157983 */ /* 0x000ea20000300800 */
[----:B------:R-:W2:Y:S03]  /*2df10*/  LDL.LU R20, [R1+0x267c] ;  /* 0x00267c0001147983 */ /* 0x000ea60000300800 */
[----:B------:R0:W-:Y:S01]  /*2df20*/  STS.U16 [R29+0x2a80], R17 ;  /* 0x002a80111d007388 */ /* 0x0001e20000000400 */
[----:B------:R-:W2:Y:S02]  /*2df30*/  LDL.LU R19, [R1+0x2678] ;  /* 0x0026780001137983 */ /* 0x000ea40000300800 */
[----:B------:R1:W-:Y:S02]  /*2df40*/  STS.U16 [R29+0x3200], R13 ;  /* 0x0032000d1d007388 */ /* 0x0003e40000000400 */
[----:B------:R1:W-:Y:S01]  /*2df50*/  STS.U16 [R29+0x3280], R12 ;  /* 0x0032800c1d007388 */ /* 0x0003e20000000400 */
[----:B------:R1:W-:Y:S01]  /*2df60*/  STS.U16 [R29+0x3a00], R16 ;  /* 0x003a00101d007388 */ /* 0x0003e20000000400 */
[----:B------:R1:W-:Y:S02]  /*2df70*/  STS.U16 [R29+0x3a80], R18 ;  /* 0x003a80121d007388 */ /* 0x0003e40000000400 */
[----:B------:R1:W-:Y:S01]  /*2df80*/  STS.U16 [R29+0x4200], R22 ;  /* 0x004200161d007388 */ /* 0x0003e20000000400 */
[----:B0-----:R-:W2:Y:S01]  /*2df90*/  LDL.LU R17, [R1+0x2674] ;  /* 0x0026740001117983 */ /* 0x001ea20000300800 */
[----:B-1----:R-:W2:Y:S03]  /*2dfa0*/  LDL.LU R13, [R1+0x2670] ;  /* 0x00267000010d7983 */ /* 0x002ea60000300800 */
[----:B------:R-:W2:Y:S01]  /*2dfb0*/  LDL.LU R12, [R1+0x266c] ;  /* 0x00266c00010c7983 */ /* 0x000ea20000300800 */
[----:B------:R0:W-:Y:S03]  /*2dfc0*/  STS.U16 [R29+0x4280], R23 ;  /* 0x004280171d007388 */ /* 0x0001e60000000400 */
[----:B------:R-:W2:Y:S01]  /*2dfd0*/  LDL.LU R16, [R1+0x2668] ;  /* 0x0026680001107983 */ /* 0x000ea20000300800 */
[----:B------:R-:W2:Y:S02]  /*2dfe0*/  LDL.LU R18, [R1+0x2664] ;  /* 0x0026640001127983 */ /* 0x000ea40000300800 */
[----:B------:R-:W2:Y:S01]  /*2dff0*/  LDL.LU R22, [R1+0x2660] ;  /* 0x0026600001167983 */ /* 0x000ea20000300800 */
[----:B------:R1:W-:Y:S01]  /*2e000*/  STS.U16 [R29+0x4a00], R24 ;  /* 0x004a00181d007388 */ /* 0x0003e20000000400 */
[----:B------:R1:W-:Y:S02]  /*2e010*/  STS.U16 [R29+0x4a80], R25 ;  /* 0x004a80191d007388 */ /* 0x0003e40000000400 */
[----:B------:R1:W-:Y:S02]  /*2e020*/  STS.U16 [R29+0x5200], R26 ;  /* 0x0052001a1d007388 */ /* 0x0003e40000000400 */
[----:B------:R1:W-:Y:S01]  /*2e030*/  STS.U16 [R29+0x5280], R27 ;  /* 0x0052801b1d007388 */ /* 0x0003e20000000400 */
[----:B0-----:R-:W2:Y:S04]  /*2e040*/  LDL.LU R23, [R1+0x265c] ;  /* 0x00265c0001177983 */ /* 0x001ea80000300800 */
[----:B------:R0:W-:Y:S04]  /*2e050*/  STS.U16 [R29+0x5a00], R4 ;  /* 0x005a00041d007388 */ /* 0x0001e80000000400 */
[----:B-1----:R-:W2:Y:S01]  /*2e060*/  LDL.LU R24, [R1+0x2658] ;  /* 0x0026580001187983 */ /* 0x002ea20000300800 */
[----:B------:R-:W2:Y:S02]  /*2e070*/  LDL.LU R25, [R1+0x2654] ;  /* 0x0026540001197983 */ /* 0x000ea40000300800 */
[----:B------:R1:W-:Y:S01]  /*2e080*/  STS.U16 [R29+0x5a80], R5 ;  /* 0x005a80051d007388 */ /* 0x0003e20000000400 */
[----:B------:R-:W2:Y:S01]  /*2e090*/  LDL.LU R26, [R1+0x2650] ;  /* 0x00265000011a7983 */ /* 0x000ea20000300800 */
[----:B------:R-:W2:Y:S03]  /*2e0a0*/  LDL.LU R27, [R1+0x264c] ;  /* 0x00264c00011b7983 */ /* 0x000ea60000300800 */
[----:B0-----:R-:W2:Y:S04]  /*2e0b0*/  LDL R4, [R1+0x14d0] ;  /* 0x0014d00001047983 */ /* 0x001ea80000100800 */
[----:B-1----:R-:W2:Y:S01]  /*2e0c0*/  LDL R5, [R1+0x14cc] ;  /* 0x0014cc0001057983 */ /* 0x002ea20000100800 */
[----:B----4-:R-:W-:-:S06]  /*2e0d0*/  PRMT R28, RZ, 0x7610, R28 ;  /* 0x00007610ff1c7816 */ /* 0x010fcc000000001c */
[----:B--2---:R-:W2:Y:S04]  /*2e0e0*/  @!P4 LDG.E.U16 R28, [R4.64] ;  /* 0x00000008041cc981 */ /* 0x004ea8000c1e1500 */
[----:B------:R0:W-:Y:S01]  /*2e0f0*/  STS.U16 [R29+0x6200], R2 ;  /* 0x006200021d007388 */ /* 0x0001e20000000400 */
        /* <DEDUP_REMOVED lines=13> */
[----:B0-----:R-:W4:Y:S01]  /*2e1d0*/  LDL.LU R2, [R1+0x16f8] ;  /* 0x0016f80001027983 */ /* 0x001f220000300800 */
[----:B------:R0:W-:Y:S03]  /*2e1e0*/  STS.U16 [R29+0x9a00], R21 ;  /* 0x009a00151d007388 */ /* 0x0001e60000000400 */
[----:B0-----:R-:W3:Y:S04]  /*2e1f0*/  LDL.LU R29, [R1+0x2648] ;  /* 0x00264800011d7983 */ /* 0x001ee80000300800 */
[----:B--2---:R0:W-:Y:S04]  /*2e200*/  STL [R1+0x604], R28 ;  /* 0x0006041c01007387 */ /* 0x0041e80000100800 */
[----:B0-----:R-:W2:Y:S01]  /*2e210*/  LDL.LU R28, [R1+0x2644] ;  /* 0x00264400011c7983 */ /* 0x001ea20000300800 */
[----:B------:R-:W2:Y:S02]  /*2e220*/  LDL R4, [R1+0x14c4] ;  /* 0x0014c40001047983 */ /* 0x000ea40000100800 */
[----:B------:R-:W2:Y:S01]  /*2e230*/  LDL R5, [R1+0x14c8] ;  /* 0x0014c80001057983 */ /* 0x000ea20000100800 */
[----:B---3--:R-:W-:-:S02]  /*2e240*/  PRMT R29, RZ, 0x7610, R29 ;  /* 0x00007610ff1d7816 */ /* 0x008fc4000000001d */
[----:B--2---:R-:W-:-:S04]  /*2e250*/  @!P0 LOP3.LUT R5, R5, R4, RZ, 0x3c, !PT ;  /* 0x0000000405058212 */ /* 0x004fc800078e3cff */
[----:B------:R-:W-:-:S04]  /*2e260*/  @!P0 LOP3.LUT R4, R5, R4, RZ, 0x3c, !PT ;  /* 0x0000000405048212 */ /* 0x000fc800078e3cff */
[----:B------:R-:W-:-:S05]  /*2e270*/  @!P0 LOP3.LUT R5, R5, R4, RZ, 0x3c, !PT ;  /* 0x0000000405058212 */ /* 0x000fca00078e3cff */
[----:B------:R-:W2:Y:S04]  /*2e280*/  @!P0 LDG.E.U16 R29, [R4.64] ;  /* 0x00000008041d8981 */ /* 0x000ea8000c1e1500 */
[----:B--2---:R0:W-:Y:S04]  /*2e290*/  STL [R1+0x600], R29 ;  /* 0x0006001d01007387 */ /* 0x0041e80000100800 */
[----:B0-----:R-:W2:Y:S01]  /*2e2a0*/  LDL.LU R29, [R1+0x2640] ;  /* 0x00264000011d7983 */ /* 0x001ea20000300800 */
[----:B------:R-:W3:Y:S02]  /*2e2b0*/  LDL R4, [R1+0x14bc] ;  /* 0x0014bc0001047983 */ /* 0x000ee40000100800 */
[----:B------:R-:W3:Y:S01]  /*2e2c0*/  LDL R5, [R1+0x14c0] ;  /* 0x0014c00001057983 */ /* 0x000ee20000100800 */
[----:B------:R-:W-:-:S02]  /*2e2d0*/  PRMT R28, RZ, 0x7610, R28 ;  /* 0x00007610ff1c7816 */ /* 0x000fc4000000001c */
[----:B---3--:R-:W-:-:S04]  /*2e2e0*/  @!P4 LOP3.LUT R5, R5, R4, RZ, 0x3c, !PT ;  /* 0x000000040505c212 */ /* 0x008fc800078e3cff */
[----:B------:R-:W-:-:S04]  /*2e2f0*/  @!P4 LOP3.LUT R4, R5, R4, RZ, 0x3c, !PT ;  /* 0x000000040504c212 */ /* 0x000fc800078e3cff */
[----:B------:R-:W-:-:S05]  /*2e300*/  @!P4 LOP3.LUT R5, R5, R4, RZ, 0x3c, !PT ;  /* 0x000000040505c212 */ /* 0x000fca00078e3cff */
[----:B------:R-:W3:Y:S04]  /*2e310*/  @!P4 LDG.E.U16 R28, [R4.64] ;  /* 0x00000008041cc981 */ /* 0x000ee8000c1e1500 */
[----:B---3--:R0:W-:Y:S04]  /*2e320*/  STL [R1+0x5fc], R28 ;  /* 0x0005fc1c01007387 */ /* 0x0081e80000100800 */
[----:B0-----:R-:W3:Y:S01]  /*2e330*/  LDL.LU R28, [R1+0x263c] ;  /* 0x00263c00011c7983 */ /* 0x001ee20000300800 */
[----:B------:R-:W3:Y:S02]  /*2e340*/  LDL R4, [R1+0x14b4] ;  /* 0x0014b40001047983 */ /* 0x000ee40000100800 */
[----:B------:R-:W3:Y:S01]  /*2e350*/  LDL R5, [R1+0x14b8] ;  /* 0x0014b80001057983 */ /* 0x000ee20000100800 */
[----:B--2---:R-:W-:-:S02]  /*2e360*/  PRMT R29, RZ, 0x7610, R29 ;  /* 0x00007610ff1d7816 */ /* 0x004fc4000000001d */
[----:B---3--:R-:W-:-:S04]  /*2e370*/  @!P0 LOP3.LUT R5, R5, R4, RZ, 0x3c, !PT ;  /* 0x0000000405058212 */ /* 0x008fc800078e3cff */
        /* <DEDUP_REMOVED lines=2256> */
[----:B------:R-:W3:Y:S02]  /*37080*/  LDL R5, [R1+0x8b8] ;  /* 0x0008b80001057983 */ /* 0x000ee40000100800 */
[----:B---3--:R-:W-:-:S02]  /*37090*/  @!P0 LOP3.LUT R5, R5, R4, RZ, 0x3c, !PT ;  /* 0x0000000405058212 */ /* 0x008fc400078e3cff */
[----:B--2---:R-:W-:Y:S02]  /*370a0*/  PRMT R29, RZ, 0x7610, R29 ;  /* 0x00007610ff1d7816 */ /* 0x004fe4000000001d */
        /* <DEDUP_REMOVED lines=263> */
[----:B------:R0:W3:Y:S04]  /*38120*/  @!P4 LDG.E.U16 R28, [R4.64] ;  /* 0x00000008041cc981 */ /* 0x0000e8000c1e1500 */
[----:B0-----:R-:W2:Y:S04]  /*38130*/  LDL R4, [R1+0x784] ;  /* 0x0007840001047983 */ /* 0x001ea80000100800 */
[----:B------:R-:W2:Y:S01]  /*38140*/  LDL R5, [R1+0x788] ;  /* 0x0007880001057983 */ /* 0x000ea20000100800 */
[----:B------:R-:W-:Y:S02]  /*38150*/  PRMT R0, RZ, 0x7610, R0 ;  /* 0x00007610ff007816 */ /* 0x000fe40000000000 */
[----:B--2---:R-:W-:-:S04]  /*38160*/  @!P0 LOP3.LUT R5, R5, R4, RZ, 0x3c, !PT ;  /* 0x0000000405058212 */ /* 0x004fc800078e3cff */
[----:B------:R-:W-:-:S04]  /*38170*/  @!P0 LOP3.LUT R4, R5, R4, RZ, 0x3c, !PT ;  /* 0x0000000405048212 */ /* 0x000fc800078e3cff */
[----:B------:R-:W-:Y:S01]  /*38180*/  @!P0 LOP3.LUT R5, R5, R4, RZ, 0x3c, !PT ;  /* 0x0000000405058212 */ /* 0x000fe200078e3cff */
[----:B---3--:R-:W-:Y:S04]  /*38190*/  STL [R1+0x20ec], R28 ;  /* 0x0020ec1c01007387 */ /* 0x008fe80000100800 */
[----:B------:R0:W2:Y:S04]  /*381a0*/  @!P0 LDG.E.U16 R0, [R4.64] ;  /* 0x0000000804008981 */ /* 0x0000a8000c1e1500 */
[----:B0-----:R-:W3:Y:S04]  /*381b0*/  LDL R4, [R1+0x75c] ;  /* 0x00075c0001047983 */ /* 0x001ee80000100800 */
[----:B------:R-:W3:Y:S01]  /*381c0*/  LDL R5, [R1+0x760] ;  /* 0x0007600001057983 */ /* 0x000ee20000100800 */
[----:B------:R-:W-:-:S02]  /*381d0*/  PRMT R29, RZ, 0x7610, R29 ;  /* 0x00007610ff1d7816 */ /* 0x000fc4000000001d */
[----:B---3--:R-:W-:-:S04]  /*381e0*/  @!P4 LOP3.LUT R5, R5, R4, RZ, 0x3c, !PT ;  /* 0x000000040505c212 */ /* 0x008fc800078e3cff */
[----:B------:R-:W-:-:S04]  /*381f0*/  @!P4 LOP3.LUT R4, R5, R4, RZ, 0x3c, !PT ;  /* 0x000000040504c212 */ /* 0x000fc800078e3cff */
[----:B------:R-:W-:-:S05]  /*38200*/  @!P4 LOP3.LUT R5, R5, R4, RZ, 0x3c, !PT ;  /* 0x000000040505c212 */ /* 0x000fca00078e3cff */
[----:B------:R-:W3:Y:S04]  /*38210*/  @!P4 LDG.E.U16 R29, [R4.64] ;  /* 0x00000008041dc981 */ /* 0x000ee8000c1e1500 */
[----:B--2---:R-:W-:Y:S04]  /*38220*/  STL [R1+0x20f0], R0 ;  /* 0x0020f00001007387 */ /* 0x004fe80000100800 */
[----:B---3--:R0:W-:Y:S04]  /*38230*/  STL [R1+0x88], R29 ;  /* 0x0000881d01007387 */ /* 0x0081e80000100800 */
        /* <DEDUP_REMOVED lines=94> */
[----:B------:R-:W-:-:S05]  /*38820*/  @!P0 LOP3.LUT R5, R5, R4, RZ, 0x3c, !PT ;  /* 0x0000000405058212 */ /* 0x000fca00078e3cff */
[----:B------:R0:W2:Y:S04]  /*38830*/  @!P0 LDG.E.U16 R10, [R4.64] ;  /* 0x00000008040a8981 */ /* 0x0000a8000c1e1500 */
        /* <DEDUP_REMOVED lines=13> */
[----:B------:R-:W2:Y:S04]  /*38910*/  @!P0 LDG.E.U16 R29, [R4.64] ;  /* 0x00000008041d8981 */ /* 0x000ea8000c1e1500 */
[----:B------:R0:W-:Y:S04]  /*38920*/  STL [R1+0x78], R14 ;  /* 0x0000780e01007387 */ /* 0x0001e80000100800 */
[----:B0-----:R-:W3:Y:S04]  /*38930*/  LDL R14, [R1+0x164c] ;  /* 0x00164c00010e7983 */ /* 0x001ee80000100800 */
[----:B--2---:R0:W-:Y:S04]  /*38940*/  STL [R1+0x74], R29 ;  /* 0x0000741d01007387 */ /* 0x0041e80000100800 */
[----:B0-----:R-:W2:Y:S01]  /*38950*/  LDL.LU R29, [R1+0x21b0] ;  /* 0x0021b000011d7983 */ /* 0x001ea20000300800 */
[----:B------:R-:W2:Y:S02]  /*38960*/  LDL R4, [R1+0x6cc] ;  /* 0x0006cc0001047983 */ /* 0x000ea40000100800 */
[----:B------:R-:W2:Y:S02]  /*38970*/  LDL R5, [R1+0x6d0] ;  /* 0x0006d00001057983 */ /* 0x000ea40000100800 */
[----:B--2---:R-:W-:-:S02]  /*38980*/  @!P4 LOP3.LUT R5, R5, R4, RZ, 0x3c, !PT ;  /* 0x000000040505c212 */ /* 0x004fc400078e3cff */
[----:B------:R-:W-:Y:S02]  /*38990*/  PRMT R29, RZ, 0x7610, R29 ;  /* 0x00007610ff1d7816 */ /* 0x000fe4000000001d */
[----:B------:R-:W-:-:S04]  /*389a0*/  @!P4 LOP3.LUT R4, R5, R4, RZ, 0x3c, !PT ;  /* 0x000000040504c212 */ /* 0x000fc800078e3cff */
[----:B------:R-:W-:-:S05]  /*389b0*/  @!P4 LOP3.LUT R5, R5, R4, RZ, 0x3c, !PT ;  /* 0x000000040505c212 */ /* 0x000fca00078e3cff */
[----:B------:R-:W2:Y:S04]  /*389c0*/  @!P4 LDG.E.U16 R29, [R4.64] ;  /* 0x00000008041dc981 */ /* 0x000ea8000c1e1500 */
        /* <DEDUP_REMOVED lines=29> */
[----:B------:R-:W4:Y:S02]  /*38ba0*/  LDL R5, [R1+0x1640] ;  /* 0x0016400001057983 */ /* 0x000f240000100800 */
[----:B---3--:R-:W-:-:S02]  /*38bb0*/  @!P4 IMAD.MOV.U32 R4, RZ, RZ, R14 ;  /* 0x000000ffff04c224 */ /* 0x008fc400078e000e */
[----:B------:R-:W3:Y:S01]  /*38bc0*/  LDL R14, [R1+0x728] ;  /* 0x00072800010e7983 */ /* 0x000ee20000100800 */
[----:B--2---:R-:W-:-:S06]  /*38bd0*/  PRMT R29, RZ, 0x7610, R29 ;  /* 0x00007610ff1d7816 */ /* 0x004fcc000000001d */
[----:B----4-:R-:W2:Y:S04]  /*38be0*/  @!P4 LDG.E.U16 R29, [R4.64] ;  /* 0x00000008041dc981 */ /* 0x010ea8000c1e1500 */
[----:B--2---:R0:W-:Y:S04]  /*38bf0*/  STL [R1+0x2c], R29 ;  /* 0x00002c1d01007387 */ /* 0x0041e80000100800 */
[----:B0-----:R-:W2:Y:S01]  /*38c00*/  LDL.LU R29, [R1+0x219c] ;  /* 0x00219c00011d7983 */ /* 0x001ea20000300800 */
[----:B------:R-:W4:Y:S02]  /*38c10*/  LDL R4, [R1+0x1648] ;  /* 0x0016480001047983 */ /* 0x000f240000100800 */
[----:B------:R-:W4:Y:S02]  /*38c20*/  LDL R5, [R1+0x1654] ;  /* 0x0016540001057983 */ /* 0x000f240000100800 */
[----:B----4-:R-:W-:-:S02]  /*38c30*/  @!P0 LOP3.LUT R5, R5, R4, RZ, 0x3c, !PT ;  /* 0x0000000405058212 */ /* 0x010fc400078e3cff */
[----:B--2---:R-:W-:Y:S02]  /*38c40*/  PRMT R29, RZ, 0x7610, R29 ;  /* 0x00007610ff1d7816 */ /* 0x004fe4000000001d */
[----:B------:R-:W-:-:S04]  /*38c50*/  @!P0 LOP3.LUT R4, R5, R4, RZ, 0x3c, !PT ;  /* 0x0000000405048212 */ /* 0x000fc800078e3cff */
[----:B------:R-:W-:-:S05]  /*38c60*/  @!P0 LOP3.LUT R5, R5, R4, RZ, 0x3c, !PT ;  /* 0x0000000405058212 */ /* 0x000fca00078e3cff */
[----:B------:R-:W2:Y:S04]  /*38c70*/  @!P0 LDG.E.U16 R29, [R4.64] ;  /* 0x00000008041d8981 */ /* 0x000ea8000c1e1500 */
[----:B--2---:R0:W-:Y:S04]  /*38c80*/  STL [R1+0xc], R29 ;  /* 0x00000c1d01007387 */ /* 0x0041e80000100800 */
[----:B0-----:R-:W2:Y:S01]  /*38c90*/  LDL.LU R29, [R1+0x2198] ;  /* 0x00219800011d7983 */ /* 0x001ea20000300800 */
[----:B------:R-:W4:Y:S02]  /*38ca0*/  LDL R4, [R1+0x16c0] ;  /* 0x0016c00001047983 */ /* 0x000f240000100800 */
[----:B------:R-:W4:Y:S01]  /*38cb0*/  LDL R5, [R1+0x16cc] ;  /* 0x0016cc0001057983 */ /* 0x000f220000100800 */
[----:B------:R-:W-:-:S02]  /*38cc0*/  PRMT R9, RZ, 0x7610, R9 ;  /* 0x00007610ff097816 */ /* 0x000fc40000000009 */
[----:B----4-:R-:W-:-:S04]  /*38cd0*/  @!P4 LOP3.LUT R5, R5, R4, RZ, 0x3c, !PT ;  /* 0x000000040505c212 */ /* 0x010fc800078e3cff */
[----:B------:R-:W-:-:S04]  /*38ce0*/  @!P4 LOP3.LUT R4, R5, R4, RZ, 0x3c, !PT ;  /* 0x000000040504c212 */ /* 0x000fc800078e3cff */
[----:B------:R-:W-:-:S05]  /*38cf0*/  @!P4 LOP3.LUT R5, R5, R4, RZ, 0x3c, !PT ;  /* 0x000000040505c212 */ /* 0x000fca00078e3cff */
[----:B------:R0:W4:Y:S04]  /*38d00*/  @!P4 LDG.E.U16 R9, [R4.64] ;  /* 0x000000080409c981 */ /* 0x000128000c1e1500 */
[----:B0-----:R-:W2:Y:S04]  /*38d10*/  LDL R4, [R1+0x16c8] ;  /* 0x0016c80001047983 */ /* 0x001ea80000100800 */
[----:B------:R-:W2:Y:S01]  /*38d20*/  LDL R5, [R1+0x16d4] ;  /* 0x0016d40001057983 */ /* 0x000ea20000100800 */
[----:B------:R-:W-:Y:S02]  /*38d30*/  PRMT R8, RZ, 0x7610, R8 ;  /* 0x00007610ff087816 */ /* 0x000fe40000000008 */
[----:B--2---:R-:W-:-:S04]  /*38d40*/  @!P0 LOP3.LUT R5, R5, R4, RZ, 0x3c, !PT ;  /* 0x0000000405058212 */ /* 0x004fc800078e3cff */
[----:B------:R-:W-:-:S04]  /*38d50*/  @!P0 LOP3.LUT R4, R5, R4, RZ, 0x3c, !PT ;  /* 0x0000000405048212 */ /* 0x000fc800078e3cff */
[----:B------:R-:W-:Y:S01]  /*38d60*/  @!P0 LOP3.LUT R5, R5, R4, RZ, 0x3c, !PT ;  /* 0x0000000405058212 */ /* 0x000fe200078e3cff */
[----:B----4-:R-:W-:Y:S04]  /*38d70*/  STL [R1+0x2170], R9 ;  /* 0x0021700901007387 */ /* 0x010fe80000100800 */
[----:B------:R0:W2:Y:S04]  /*38d80*/  @!P0 LDG.E.U16 R8, [R4.64] ;  /* 0x0000000804088981 */ /* 0x0000a8000c1e1500 */
[----:B0-----:R-:W4:Y:S04]  /*38d90*/  LDL R4, [R1+0x72c] ;  /* 0x00072c0001047983 */ /* 0x001f280000100800 */
[----:B------:R-:W4:Y:S01]  /*38da0*/  LDL R5, [R1+0x730] ;  /* 0x0007300001057983 */ /* 0x000f220000100800 */
[----:B------:R-:W-:-:S02]  /*38db0*/  PRMT R29, RZ, 0x7610, R29 ;  /* 0x00007610ff1d7816 */ /* 0x000fc4000000001d */
[----:B----4-:R-:W-:-:S04]  /*38dc0*/  @!P4 LOP3.LUT R5, R5, R4, RZ, 0x3c, !PT ;  /* 0x000000040505c212 */ /* 0x010fc800078e3cff */
[----:B------:R-:W-:-:S04]  /*38dd0*/  @!P4 LOP3.LUT R4, R5, R4, RZ, 0x3c, !PT ;  /* 0x000000040504c212 */ /* 0x000fc800078e3cff */
[----:B------:R-:W-:-:S05]  /*38de0*/  @!P4 LOP3.LUT R5, R5, R4, RZ, 0x3c, !PT ;  /* 0x000000040505c212 */ /* 0x000fca00078e3cff */
[----:B------:R-:W4:Y:S04]  /*38df0*/  @!P4 LDG.E.U16 R29, [R4.64] ;  /* 0x00000008041dc981 */ /* 0x000f28000c1e1500 */
[----:B--2---:R-:W-:Y:S04]  /*38e00*/  STL [R1+0x2174], R8 ;  /* 0x0021740801007387 */ /* 0x004fe80000100800 */
[----:B----4-:R0:W-:Y:S04]  /*38e10*/  STL [R1+0x54], R29 ;  /* 0x0000541d01007387 */ /* 0x0101e80000100800 */
[----:B0-----:R-:W2:Y:S01]  /*38e20*/  LDL.LU R29, [R1+0x2194] ;  /* 0x00219400011d7983 */ /* 0x001ea20000300800 */
[----:B------:R-:W4:Y:S01]  /*38e30*/  LDL R5, [R1+0x724] ;  /* 0x0007240001057983 */ /* 0x000f220000100800 */
[----:B------:R-:W-:Y:S01]  /*38e40*/  PRMT R8, RZ, 0x7610, R8 ;  /* 0x00007610ff087816 */ /* 0x000fe20000000008 */
[----:B---3--:R-:W-:Y:S01]  /*38e50*/  @!P0 IMAD.MOV.U32 R4, RZ, RZ, R14 ;  /* 0x000000ffff048224 */ /* 0x008fe200078e000e */
[----:B------:R-:W-:Y:S01]  /*38e60*/  PRMT R28, RZ, 0x7610, R28 ;  /* 0x00007610ff1c7816 */ /* 0x000fe2000000001c */
[----:B------:R-:W3:Y:S04]  /*38e70*/  LDL R14, [R1+0x620] ;  /* 0x00062000010e7983 */ /* 0x000ee80000100800 */
[----:B----4-:R0:W4:Y:S04]  /*38e80*/  @!P0 LDG.E.U16 R8, [R4.64] ;  /* 0x0000000804088981 */ /* 0x010128000c1e1500 */
[----:B0-----:R-:W2:Y:S04]  /*38e90*/  LDL R4, [R1+0x71c] ;  /* 0x00071c0001047983 */ /* 0x001ea80000100800 */
[----:B------:R-:W2:Y:S02]  /*38ea0*/  LDL R5, [R1+0x720] ;  /* 0x0007200001057983 */ /* 0x000ea40000100800 */
[----:B--2---:R-:W-:-:S04]  /*38eb0*/  @!P4 LOP3.LUT R5, R5, R4, RZ, 0x3c, !PT ;  /* 0x000000040505c212 */ /* 0x004fc800078e3cff */
[----:B------:R-:W-:-:S04]  /*38ec0*/  @!P4 LOP3.LUT R4, R5, R4, RZ, 0x3c, !PT ;  /* 0x000000040504c212 */ /* 0x000fc800078e3cff */
[----:B------:R-:W-:Y:S01]  /*38ed0*/  @!P4 LOP3.LUT R5, R5, R4, RZ, 0x3c, !PT ;  /* 0x000000040505c212 */ /* 0x000fe200078e3cff */
[----:B----4-:R0:W-:Y:S04]  /*38ee0*/  STL [R1+0x50], R8 ;  /* 0x0000500801007387 */ /* 0x0101e80000100800 */
[----:B------:R1:W2:Y:S01]  /*38ef0*/  @!P4 LDG.E.U16 R28, [R4.64] ;  /* 0x00000008041cc981 */ /* 0x0002a2000c1e1500 */
[----:B------:R-:W-:-:S03]  /*38f00*/  PRMT R13, RZ, 0x7610, R13 ;  /* 0x00007610ff0d7816 */ /* 0x000fc6000000000d */
[----:B0-----:R-:W4:Y:S04]  /*38f10*/  LDL R8, [R1+0x624] ;  /* 0x0006240001087983 */ /* 0x001f280000100800 */
[----:B-1----:R-:W2:Y:S04]  /*38f20*/  LDL R4, [R1+0x6bc] ;  /* 0x0006bc0001047983 */ /* 0x002ea80000100800 */
[----:B------:R-:W2:Y:S02]  /*38f30*/  LDL R5, [R1+0x6c0] ;  /* 0x0006c00001057983 */ /* 0x000ea40000100800 */
[----:B--2---:R-:W-:-:S04]  /*38f40*/  @!P4 LOP3.LUT R5, R5, R4, RZ, 0x3c, !PT ;  /* 0x000000040505c212 */ /* 0x004fc800078e3cff */
[----:B------:R-:W-:-:S04]  /*38f50*/  @!P4 LOP3.LUT R4, R5, R4, RZ, 0x3c, !PT ;  /* 0x000000040504c212 */ /* 0x000fc800078e3cff */
[----:B------:R-:W-:Y:S01]  /*38f60*/  @!P4 LOP3.LUT R5, R5, R4, RZ, 0x3c, !PT ;  /* 0x000000040505c212 */ /* 0x000fe200078e3cff */
[----:B------:R-:W-:Y:S04]  /*38f70*/  STL [R1+0x2118], R28 ;  /* 0x0021181c01007387 */ /* 0x000fe80000100800 */
[----:B------:R0:W2:Y:S04]  /*38f80*/  @!P4 LDG.E.U16 R13, [R4.64] ;  /* 0x00000008040dc981 */ /* 0x0000a8000c1e1500 */
[----:B0-----:R-:W2:Y:S04]  /*38f90*/  LDL R4, [R1+0x6b4] ;  /* 0x0006b40001047983 */ /* 0x001ea80000100800 */
[----:B------:R-:W2:Y:S01]  /*38fa0*/  LDL R5, [R1+0x6b8] ;  /* 0x0006b80001057983 */ /* 0x000ea20000100800 */
[----:B------:R-:W-:-:S02]  /*38fb0*/  PRMT R15, RZ, 0x7610, R15 ;  /* 0x00007610ff0f7816 */ /* 0x000fc4000000000f */
[----:B--2---:R-:W-:-:S04]  /*38fc0*/  @!P0 LOP3.LUT R5, R5, R4, RZ, 0x3c, !PT ;  /* 0x0000000405058212 */ /* 0x004fc800078e3cff */
[----:B------:R-:W-:-:S04]  /*38fd0*/  @!P0 LOP3.LUT R4, R5, R4, RZ, 0x3c, !PT ;  /* 0x0000000405048212 */ /* 0x000fc800078e3cff */
[----:B------:R-:W-:Y:S01]  /*38fe0*/  @!P0 LOP3.LUT R5, R5, R4, RZ, 0x3c, !PT ;  /* 0x0000000405058212 */ /* 0x000fe200078e3cff */
[----:B------:R0:W-:Y:S04]  /*38ff0*/  STL [R1+0x48], R13 ;  /* 0x0000480d01007387 */ /* 0x0001e80000100800 */
[----:B------:R1:W2:Y:S01]  /*39000*/  @!P0 LDG.E.U16 R15, [R4.64] ;  /* 0x00000008040f8981 */ /* 0x0002a2000c1e1500 */
[----:B------:R-:W-:-:S03]  /*39010*/  PRMT R29, RZ, 0x7610, R29 ;  /* 0x00007610ff1d7816 */ /* 0x000fc6000000001d */
[----:B0-----:R-:W2:Y:S04]  /*39020*/  LDL R13, [R1+0x1664] ;  /* 0x00166400010d7983 */ /* 0x001ea80000100800 */
[----:B-1----:R-:W2:Y:S04]  /*39030*/  LDL R4, [R1+0x628] ;  /* 0x0006280001047983 */ /* 0x002ea80000100800 */
[----:B------:R-:W2:Y:S02]  /*39040*/  LDL R5, [R1+0x62c] ;  /* 0x00062c0001057983 */ /* 0x000ea40000100800 */
        /* <DEDUP_REMOVED lines=8> */
[----:B----4-:R-:W-:-:S02]  /*390d0*/  @!P0 IMAD.MOV.U32 R4, RZ, RZ, R8 ;  /* 0x000000ffff048224 */ /* 0x010fc400078e0008 */
[----:B---3--:R-:W-:Y:S02]  /*390e0*/  @!P0 IMAD.MOV.U32 R5, RZ, RZ, R14 ;  /* 0x000000ffff058224 */ /* 0x008fe400078e000e */
[----:B------:R-:W3:Y:S01]  /*390f0*/  LDL R8, [R1+0x16e4] ;  /* 0x0016e40001087983 */ /* 0x000ee20000100800 */
[----:B------:R-:W4:Y:S01]  /*39100*/  LDL R14, [R1+0x16d8] ;  /* 0x0016d800010e7983 */ /* 0x000f220000100800 */
[----:B--2---:R-:W-:-:S06]  /*39110*/  PRMT R29, RZ, 0x7610, R29 ;  /* 0x00007610ff1d7816 */ /* 0x004fcc000000001d */
        /* <DEDUP_REMOVED lines=9> */
[----:B------:R-:W2:Y:S01]  /*391b0*/  @!P4 LDG.E.U16 R29, [R4.64] ;  /* 0x00000008041dc981 */ /* 0x000ea2000c1e1500 */
[----:B------:R-:W-:-:S03]  /*391c0*/  PRMT R12, RZ, 0x7610, R12 ;  /* 0x00007610ff0c7816 */ /* 0x000fc6000000000c */
[----:B--2---:R0:W-:Y:S04]  /*391d0*/  STL [R1+0x8], R29 ;  /* 0x0000081d01007387 */ /* 0x0041e80000100800 */
[----:B0-----:R-:W2:Y:S01]  /*391e0*/  LDL.LU R29, [R1+0x2188] ;  /* 0x00218800011d7983 */ /* 0x001ea20000300800 */
[----:B------:R-:W2:Y:S02]  /*391f0*/  LDL R5, [R1+0x1658] ;  /* 0x0016580001057983 */ /* 0x000ea40000100800 */
[----:B------:R-:W-:Y:S01]  /*39200*/  @!P0 IMAD.MOV.U32 R4, RZ, RZ, R13 ;  /* 0x000000ffff048224 */ /* 0x000fe200078e000d */
[----:B------:R-:W-:Y:S02]  /*39210*/  PRMT R7, RZ, 0x7610, R7 ;  /* 0x00007610ff077816 */ /* 0x000fe40000000007 */
[----:B------:R-:W-:Y:S01]  /*39220*/  PRMT R6, RZ, 0x7610, R6 ;  /* 0x00007610ff067816 */ /* 0x000fe20000000006 */
[----:B------:R-:W3:Y:S04]  /*39230*/  LDL R13, [R1+0x70c] ;  /* 0x00070c00010d7983 */ /* 0x000ee80000100800 */
[----:B--2---:R0:W2:Y:S04]  /*39240*/  @!P0 LDG.E.U16 R12, [R4.64] ;  /* 0x00000008040c8981 */ /* 0x0040a8000c1e1500 */
[----:B0-----:R-:W2:Y:S01]  /*39250*/  LDL R5, [R1+0x16d0] ;  /* 0x0016d00001057983 */ /* 0x001ea20000100800 */
[----:B------:R-:W-:-:S05]  /*39260*/  @!P4 IMAD.MOV.U32 R4, RZ, RZ, R15 ;  /* 0x000000ffff04c224 */ /* 0x000fca00078e000f */
[----:B--2---:R3:W2:Y:S04]  /*39270*/  @!P4 LDG.E.U16 R7, [R4.64] ;  /* 0x000000080407c981 */ /* 0x0046a8000c1e1500 */
[----:B------:R0:W-:Y:S01]  /*39280*/  STL [R1+0x4], R12 ;  /* 0x0000040c01007387 */ /* 0x0001e20000100800 */
[----:B------:R-:W2:Y:S02]  /*39290*/  LDL R15, [R1+0x708] ;  /* 0x00070800010f7983 */ /* 0x000ea40000100800 */
[----:B---3--:R-:W-:Y:S02]  /*392a0*/  @!P0 IMAD.MOV.U32 R4, RZ, RZ, R8 ;  /* 0x000000ffff048224 */ /* 0x008fe400078e0008 */
[----:B----4-:R-:W-:Y:S01]  /*392b0*/  @!P0 IMAD.MOV.U32 R5, RZ, RZ, R14 ;  /* 0x000000ffff058224 */ /* 0x010fe200078e000e */
[----:B0-----:R-:W3:Y:S04]  /*392c0*/  LDL R12, [R1+0x710] ;  /* 0x00071000010c7983 */ /* 0x001ee80000100800 */
[----:B------:R0:W4:Y:S04]  /*392d0*/  @!P0 LDG.E.U16 R6, [R4.64] ;  /* 0x0000000804068981 */ /* 0x000128000c1e1500 */
[----:B--2---:R1:W-:Y:S01]  /*392e0*/  STL [R1+0x2160], R7 ;  /* 0x0021600701007387 */ /* 0x0043e20000100800 */
[----:B0-----:R-:W2:Y:S02]  /*392f0*/  LDL R4, [R1+0x714] ;  /* 0x0007140001047983 */ /* 0x001ea40000100800 */
[----:B------:R-:W2:Y:S01]  /*39300*/  LDL R5, [R1+0x718] ;  /* 0x0007180001057983 */ /* 0x000ea20000100800 */
[----:B------:R-:W-:Y:S01]  /*39310*/  PRMT R0, RZ, 0x7610, R0 ;  /* 0x00007610ff007816 */ /* 0x000fe20000000000 */
[----:B------:R-:W3:Y:S04]  /*39320*/  LDL R14, [R1+0x6ac] ;  /* 0x0006ac00010e7983 */ /* 0x000ee80000100800 */
[----:B------:R-:W3:Y:S04]  /*39330*/  LDL R8, [R1+0x6b0] ;  /* 0x0006b00001087983 */ /* 0x000ee80000100800 */
[----:B-1----:R-:W3:Y:S01]  /*39340*/  LDL R7, [R1+0x704] ;  /* 0x0007040001077983 */ /* 0x002ee20000100800 */
[----:B--2---:R-:W-:-:S04]  /*39350*/  @!P0 LOP3.LUT R5, R5, R4, RZ, 0x3c, !PT ;  /* 0x0000000405058212 */ /* 0x004fc800078e3cff */
[----:B------:R-:W-:-:S04]  /*39360*/  @!P0 LOP3.LUT R4, R5, R4, RZ, 0x3c, !PT ;  /* 0x0000000405048212 */ /* 0x000fc800078e3cff */
[----:B------:R-:W-:-:S05]  /*39370*/  @!P0 LOP3.LUT R5, R5, R4, RZ, 0x3c, !PT ;  /* 0x0000000405058212 */ /* 0x000fca00078e3cff */
[----:B------:R3:W2:Y:S04]  /*39380*/  @!P0 LDG.E.U16 R0, [R4.64] ;  /* 0x0000000804008981 */ /* 0x0006a8000c1e1500 */
[----:B----4-:R0:W-:Y:S01]  /*39390*/  STL [R1+0x2164], R6 ;  /* 0x0021640601007387 */ /* 0x0101e20000100800 */
[----:B------:R-:W-:Y:S01]  /*393a0*/  PRMT R29, RZ, 0x7610, R29 ;  /* 0x00007610ff1d7816 */ /* 0x000fe2000000001d */
[----:B---3--:R-:W-:Y:S01]  /*393b0*/  @!P4 IMAD.MOV.U32 R4, RZ, RZ, R12 ;  /* 0x000000ffff04c224 */ /* 0x008fe200078e000c */
[----:B0-----:R-:W-:Y:S01]  /*393c0*/  PRMT R6, RZ, 0x7610, R6 ;  /* 0x00007610ff067816 */ /* 0x001fe20000000006 */
[----:B------:R-:W-:-:S05]  /*393d0*/  @!P4 IMAD.MOV.U32 R5, RZ, RZ, R13 ;  /* 0x000000ffff05c224 */ /* 0x000fca00078e000d */
[----:B------:R0:W3:Y:S02]  /*393e0*/  @!P4 LDG.E.U16 R6, [R4.64] ;  /* 0x000000080406c981 */ /* 0x0000e4000c1e1500 */
[----:B0-----:R-:W-:Y:S02]  /*393f0*/  @!P0 IMAD.MOV.U32 R4, RZ, RZ, R15 ;  /* 0x000000ffff048224 */ /* 0x001fe400078e000f */
[----:B------:R-:W-:-:S05]  /*39400*/  @!P0 IMAD.MOV.U32 R5, RZ, RZ, R7 ;  /* 0x000000ffff058224 */ /* 0x000fca00078e0007 */
[----:B------:R0:W4:Y:S01]  /*39410*/  @!P0 LDG.E.U16 R29, [R4.64] ;  /* 0x00000008041d8981 */ /* 0x000122000c1e1500 */
[----:B------:R-:W-:Y:S01]  /*39420*/  PRMT R28, RZ, 0x7610, R28 ;  /* 0x00007610ff1c7816 */ /* 0x000fe2000000001c */
[----:B0-----:R-:W-:Y:S02]  /*39430*/  @!P4 IMAD.MOV.U32 R4, RZ, RZ, R8 ;  /* 0x000000ffff04c224 */ /* 0x001fe400078e0008 */
[----:B------:R-:W-:-:S05]  /*39440*/  @!P4 IMAD.MOV.U32 R5, RZ, RZ, R14 ;  /* 0x000000ffff05c224 */ /* 0x000fca00078e000e */
[----:B------:R-:W4:Y:S04]  /*39450*/  @!P4 LDG.E.U16 R28, [R4.64] ;  /* 0x00000008041cc981 */ /* 0x000f28000c1e1500 */
[----:B--2---:R-:W-:Y:S01]  /*39460*/  STL [R1+0x211c], R0 ;  /* 0x00211c0001007387 */ /* 0x004fe20000100800 */
[----:B------:R-:W2:Y:S02]  /*39470*/  LDL R13, [R1+0x6a4] ;  /* 0x0006a400010d7983 */ /* 0x000ea40000100800 */
[----:B------:R-:W2:Y:S02]  /*39480*/  LDL R12, [R1+0x6a8] ;  /* 0x0006a800010c7983 */ /* 0x000ea40000100800 */
[----:B------:R-:W2:Y:S01]  /*39490*/  LDL R7, [R1+0x618] ;  /* 0x0006180001077983 */ /* 0x000ea20000100800 */
[----:B---3--:R0:W-:Y:S04]  /*394a0*/  STL [R1+0x24], R6 ;  /* 0x0000240601007387 */ /* 0x0081e80000100800 */
[----:B0-----:R-:W3:Y:S04]  /*394b0*/  LDL R6, [R1+0x61c] ;  /* 0x00061c0001067983 */ /* 0x001ee80000100800 */
[----:B----4-:R0:W-:Y:S01]  /*394c0*/  STL [R1+0x20f4], R29 ;  /* 0x0020f41d01007387 */ /* 0x0101e20000100800 */
[----:B------:R-:W4:Y:S01]  /*394d0*/  LDL R14, [R1+0x15f4] ;  /* 0x0015f400010e7983 */ /* 0x000f220000100800 */
[----:B------:R-:W-:Y:S01]  /*394e0*/  PRMT R0, RZ, 0x7610, R0 ;  /* 0x00007610ff007816 */ /* 0x000fe20000000000 */
[----:B------:R-:W4:Y:S01]  /*394f0*/  LDL R15, [R1+0x1660] ;  /* 0x00166000010f7983 */ /* 0x000f220000100800 */
[----:B------:R-:W4:Y:S04]  /*39500*/  LDL R8, [R1+0x166c] ;  /* 0x00166c0001087983 */ /* 0x000f280000100800 */
[----:B0-----:R-:W4:Y:S04]  /*39510*/  LDL R29, [R1+0x614] ;  /* 0x00061400011d7983 */ /* 0x001f280000100800 */
[----:B------:R0:W-:Y:S01]  /*39520*/  STL [R1+0x2150], R28 ;  /* 0x0021501c01007387 */ /* 0x0001e20000100800 */
[----:B--2---:R-:W-:-:S02]  /*39530*/  @!P0 IMAD.MOV.U32 R5, RZ, RZ, R13 ;  /* 0x000000ffff058224 */ /* 0x004fc400078e000d */
[----:B------:R-:W-:Y:S01]  /*39540*/  @!P0 IMAD.MOV.U32 R4, RZ, RZ, R12 ;  /* 0x000000ffff048224 */ /* 0x000fe200078e000c */
[----:B------:R-:W2:Y:S04]  /*39550*/  LDL R13, [R1+0x1668] ;  /* 0x00166800010d7983 */ /* 0x000ea80000100800 */
[----:B------:R-:W2:Y:S04]  /*39560*/  LDL R12, [R1+0x1674] ;  /* 0x00167400010c7983 */ /* 0x000ea80000100800 */
[----:B------:R1:W2:Y:S01]  /*39570*/  @!P0 LDG.E.U16 R0, [R4.64] ;  /* 0x0000000804008981 */ /* 0x0002a2000c1e1500 */
[----:B0-----:R-:W-:-:S02]  /*39580*/  PRMT R28, RZ, 0x7610, R28 ;  /* 0x00007610ff1c7816 */ /* 0x001fc4000000001c */
[----:B------:R-:W-:Y:S01]  /*39590*/  PRMT R9, RZ, 0x7610, R9 ;  /* 0x00007610ff097816 */ /* 0x000fe20000000009 */
[----:B-1----:R-:W-:Y:S02]  /*395a0*/  @!P4 IMAD.MOV.U32 R5, RZ, RZ, R7 ;  /* 0x000000ffff05c224 */ /* 0x002fe400078e0007 */
[----:B---3--:R-:W-:-:S05]  /*395b0*/  @!P4 IMAD.MOV.U32 R4, RZ, RZ, R6 ;  /* 0x000000ffff04c224 */ /* 0x008fca00078e0006 */
[----:B------:R4:W3:Y:S02]  /*395c0*/  @!P4 LDG.E.U16 R28, [R4.64] ;  /* 0x00000008041cc981 */ /* 0x0008e4000c1e1500 */
[----:B----4-:R-:W-:Y:S02]  /*395d0*/  @!P0 IMAD.MOV.U32 R4, RZ, RZ, R14 ;  /* 0x000000ffff048224 */ /* 0x010fe400078e000e */
[----:B------:R-:W-:-:S05]  /*395e0*/  @!P0 IMAD.MOV.U32 R5, RZ, RZ, R29 ;  /* 0x000000ffff058224 */ /* 0x000fca00078e001d */
[----:B------:R0:W4:Y:S02]  /*395f0*/  @!P0 LDG.E.U16 R9, [R4.64] ;  /* 0x0000000804098981 */ /* 0x000124000c1e1500 */
[----:B0-----:R-:W-:Y:S02]  /*39600*/  @!P4 IMAD.MOV.U32 R4, RZ, RZ, R8 ;  /* 0x000000ffff04c224 */ /* 0x001fe400078e0008 */
[----:B------:R-:W-:Y:S01]  /*39610*/  @!P4 IMAD.MOV.U32 R5, RZ, RZ, R15 ;  /* 0x000000ffff05c224 */ /* 0x000fe200078e000f */
[----:B--2---:R0:W-:Y:S01]  /*39620*/  STL [R1+0x2154], R0 ;  /* 0x0021540001007387 */ /* 0x0041e20000100800 */
[----:B------:R-:W2:Y:S02]  /*39630*/  LDL R7, [R1+0x16e0] ;  /* 0x0016e00001077983 */ /* 0x000ea40000100800 */
[----:B------:R-:W3:Y:S02]  /*39640*/  LDL R6, [R1+0x16ec] ;  /* 0x0016ec0001067983 */ /* 0x000ee40000100800 */
[----:B------:R-:W3:Y:S01]  /*39650*/  LDL R14, [R1+0x16e8] ;  /* 0x0016e800010e7983 */ /* 0x000ee20000100800 */
[----:B0-----:R-:W-:-:S06]  /*39660*/  PRMT R0, RZ, 0x7610, R0 ;  /* 0x00007610ff007816 */ /* 0x001fcc0000000000 */
[----:B------:R0:W3:Y:S02]  /*39670*/  @!P4 LDG.E.U16 R0, [R4.64] ;  /* 0x000000080400c981 */ /* 0x0000e4000c1e1500 */
[----:B0-----:R-:W-:-:S06]  /*39680*/  PRMT R5, RZ, 0x7610, R5 ;  /* 0x00007610ff057816 */ /* 0x001fcc0000000005 */
[----:B------:R2:W3:Y:S04]  /*39690*/  @!P0 LDG.E.U16 R5, [R12.64] ;  /* 0x000000080c058981 */ /* 0x0004e8000c1e1500 */
[----:B----4-:R0:W-:Y:S01]  /*396a0*/  STL [R1+0x10], R9 ;  /* 0x0000100901007387 */ /* 0x0101e20000100800 */
[----:B------:R-:W4:Y:S03]  /*396b0*/  LDL R8, [R1+0x69c] ;  /* 0x00069c0001087983 */ /* 0x000f260000100800 */
[----:B0-----:R-:W4:Y:S01]  /*396c0*/  LDL R9, [R1+0x16f4] ;  /* 0x0016f40001097983 */ /* 0x001f220000100800 */
[----:B------:R-:W-:Y:S01]  /*396d0*/  PRMT R4, RZ, 0x7610, R4 ;  /* 0x00007610ff047816 */ /* 0x000fe20000000004 */
[----:B--2---:R-:W-:-:S02]  /*396e0*/  @!P4 IMAD.MOV.U32 R13, RZ, RZ, R7 ;  /* 0x000000ffff0dc224 */ /* 0x004fc400078e0007 */
[----:B---3--:R-:W-:-:S05]  /*396f0*/  @!P4 IMAD.MOV.U32 R12, RZ, RZ, R6 ;  /* 0x000000ffff0cc224 */ /* 0x008fca00078e0006 */
[----:B------:R0:W2:Y:S04]  /*39700*/  @!P4 LDG.E.U16 R4, [R12.64] ;  /* 0x000000080c04c981 */ /* 0x0000a8000c1e1500 */
[----:B------:R1:W-:Y:S04]  /*39710*/  STL [R1], R0 ;  /* 0x0000000001007387 */ /* 0x0003e80000100800 */
[----:B-1----:R-:W3:Y:S04]  /*39720*/  LDL R0, [R1+0x6a0] ;  /* 0x0006a00001007983 */ /* 0x002ee80000100800 */
[----:B------:R1:W-:Y:S01]  /*39730*/  STL [R1+0x2148], R5 ;  /* 0x0021480501007387 */ /* 0x0003e20000100800 */
[----:B------:R-:W3:Y:S02]  /*39740*/  LDL R7, [R1+0x694] ;  /* 0x0006940001077983 */ /* 0x000ee40000100800 */
[----:B------:R-:W3:Y:S01]  /*39750*/  LDL R6, [R1+0x698] ;  /* 0x0006980001067983 */ /* 0x000ee20000100800 */
[----:B------:R-:W-:Y:S01]  /*39760*/  PRMT R3, RZ, 0x7610, R3 ;  /* 0x00007610ff037816 */ /* 0x000fe20000000003 */
[----:B0-----:R-:W-:Y:S01]  /*39770*/  @!P0 IMAD.MOV.U32 R13, RZ, RZ, R14 ;  /* 0x000000ffff0d8224 */ /* 0x001fe200078e000e */
[----:B------:R-:W-:Y:S01]  /*39780*/  PRMT R25, RZ, 0x7610, R25 ;  /* 0x00007610ff197816 */ /* 0x000fe20000000019 */
[----:B----4-:R-:W-:-:S05]  /*39790*/  @!P0 IMAD.MOV.U32 R12, RZ, RZ, R9 ;  /* 0x000000ffff0c8224 */ /* 0x010fca00078e0009 */
[----:B------:R0:W4:Y:S02]  /*397a0*/  @!P0 LDG.E.U16 R3, [R12.64] ;  /* 0x000000080c038981 */ /* 0x000124000c1e1500 */
[----:B0-----:R-:W-:Y:S01]  /*397b0*/  @!P4 IMAD.MOV.U32 R13, RZ, RZ, R8 ;  /* 0x000000ffff0dc224 */ /* 0x001fe200078e0008 */
[----:B------:R-:W-:Y:S01]  /*397c0*/  PRMT R23, RZ, 0x7610, R23 ;  /* 0x00007610ff177816 */ /* 0x000fe20000000017 */
[----:B--2---:R0:W-:Y:S01]  /*397d0*/  STL [R1+0x214c], R4 ;  /* 0x00214c0401007387 */ /* 0x0041e20000100800 */
[----:B-1----:R-:W2:Y:S03]  /*397e0*/  LDL R5, [R1+0x68c] ;  /* 0x00068c0001057983 */ /* 0x002ea60000100800 */
[----:B0-----:R-:W2:Y:S01]  /*397f0*/  LDL R4, [R1+0x690] ;  /* 0x0006900001047983 */ /* 0x001ea20000100800 */
[----:B---3--:R-:W-:-:S05]  /*39800*/  @!P4 IMAD.MOV.U32 R12, RZ, RZ, R0 ;  /* 0x000000ffff0cc224 */ /* 0x008fca00078e0000 */
[----:B------:R0:W3:Y:S02]  /*39810*/  @!P4 LDG.E.U16 R25, [R12.64] ;  /* 0x000000080c19c981 */ /* 0x0000e4000c1e1500 */
[----:B0-----:R-:W-:Y:S02]  /*39820*/  @!P0 IMAD.MOV.U32 R12, RZ, RZ, R6 ;  /* 0x000000ffff0c8224 */ /* 0x001fe400078e0006 */
[----:B------:R-:W-:-:S05]  /*39830*/  @!P0 IMAD.MOV.U32 R13, RZ, RZ, R7 ;  /* 0x000000ffff0d8224 */ /* 0x000fca00078e0007 */
[----:B------:R2:W3:Y:S04]  /*39840*/  @!P0 LDG.E.U16 R23, [R12.64] ;  /* 0x000000080c178981 */ /* 0x0004e8000c1e1500 */
[----:B----4-:R0:W-:Y:S01]  /*39850*/  STL [R1+0x2158], R3 ;  /* 0x0021580301007387 */ /* 0x0101e20000100800 */
[----:B------:R-:W4:Y:S02]  /*39860*/  LDL R9, [R1+0x684] ;  /* 0x0006840001097983 */ /* 0x000f240000100800 */
[----:B------:R-:W-:Y:S02]  /*39870*/  STL [R1+0x14], R28 ;  /* 0x0000141c01007387 */ /* 0x000fe40000100800 */
[----:B------:R-:W4:Y:S01]  /*39880*/  LDL R8, [R1+0x688] ;  /* 0x0006880001087983 */ /* 0x000f220000100800 */
[----:B------:R-:W4:Y:S04]  /*39890*/  LDL R0, [R1+0x15fc] ;  /* 0x0015fc0001007983 */ /* 0x000f280000100800 */
[----:B0-----:R-:W4:Y:S01]  /*398a0*/  LDL R3, [R1+0x15f0] ;  /* 0x0015f00001037983 */ /* 0x001f220000100800 */
[----:B--2---:R-:W-:-:S02]  /*398b0*/  @!P4 IMAD.MOV.U32 R13, RZ, RZ, R5 ;  /* 0x000000ffff0dc224 */ /* 0x004fc400078e0005 */
[----:B------:R-:W-:Y:S01]  /*398c0*/  @!P4 IMAD.MOV.U32 R12, RZ, RZ, R4 ;  /* 0x000000ffff0cc224 */ /* 0x000fe200078e0004 */
[----:B---3--:R-:W-:Y:S01]  /*398d0*/  STL [R1+0x2120], R25 ;  /* 0x0021201901007387 */ /* 0x008fe20000100800 */
[----:B------:R-:W2:Y:S02]  /*398e0*/  LDL R7, [R1+0x15f8] ;  /* 0x0015f80001077983 */ /* 0x000ea40000100800 */
[----:B------:R-:W3:Y:S01]  /*398f0*/  LDL R6, [R1+0x1604] ;  /* 0x0016040001067983 */ /* 0x000ee20000100800 */
[----:B------:R-:W-:Y:S01]  /*39900*/  STL [R1+0x2124], R23 ;  /* 0x0021241701007387 */ /* 0x000fe20000100800 */
[----:B------:R-:W3:Y:S02]  /*39910*/  LDL R5, [R1+0x1670] ;  /* 0x0016700001057983 */ /* 0x000ee40000100800 */
[----:B------:R-:W3:Y:S01]  /*39920*/  LDL R4, [R1+0x167c] ;  /* 0x00167c0001047983 */ /* 0x000ee20000100800 */
[----:B------:R-:W-:Y:S02]  /*39930*/  PRMT R21, RZ, 0x7610, R21 ;  /* 0x00007610ff157816 */ /* 0x000fe40000000015 */
[----:B------:R-:W-:-:S04]  /*39940*/  PRMT R18, RZ, 0x7610, R18 ;  /* 0x00007610ff127816 */ /* 0x000fc80000000012 */
[----:B------:R4:W3:Y:S01]  /*39950*/  @!P4 LDG.E.U16 R21, [R12.64] ;  /* 0x000000080c15c981 */ /* 0x0008e2000c1e1500 */
[----:B------:R-:W-:Y:S01]  /*39960*/  PRMT R16, RZ, 0x7610, R16 ;  /* 0x00007610ff107816 */ /* 0x000fe20000000010 */
[----:B----4-:R-:W-:Y:S02]  /*39970*/  @!P0 IMAD.MOV.U32 R12, RZ, RZ, R8 ;  /* 0x000000ffff0c8224 */ /* 0x010fe400078e0008 */
[----:B------:R-:W-:-:S05]  /*39980*/  @!P0 IMAD.MOV.U32 R13, RZ, RZ, R9 ;  /* 0x000000ffff0d8224 */ /* 0x000fca00078e0009 */
[----:B------:R0:W4:Y:S02]  /*39990*/  @!P0 LDG.E.U16 R18, [R12.64] ;  /* 0x000000080c128981 */ /* 0x000124000c1e1500 */
[----:B0-----:R-:W-:Y:S02]  /*399a0*/  @!P4 IMAD.MOV.U32 R12, RZ, RZ, R0 ;  /* 0x000000ffff0cc224 */ /* 0x001fe400078e0000 */
[----:B------:R-:W-:-:S05]  /*399b0*/  @!P4 IMAD.MOV.U32 R13, RZ, RZ, R3 ;  /* 0x000000ffff0dc224 */ /* 0x000fca00078e0003 */
[----:B------:R0:W4:Y:S02]  /*399c0*/  @!P4 LDG.E.U16 R16, [R12.64] ;  /* 0x000000080c10c981 */ /* 0x000124000c1e1500 */
[----:B0-----:R-:W-:Y:S02]  /*399d0*/  PRMT R12, RZ, 0x7610, R12 ;  /* 0x00007610ff0c7816 */ /* 0x001fe4000000000c */
[----:B------:R-:W-:Y:S01]  /*399e0*/  PRMT R13, RZ, 0x7610, R13 ;  /* 0x00007610ff0d7816 */ /* 0x000fe2000000000d */
[----:B--2---:R-:W-:Y:S02]  /*399f0*/  @!P0 IMAD.MOV.U32 R15, RZ, RZ, R7 ;  /* 0x000000ffff0f8224 */ /* 0x004fe400078e0007 */
[----:B---3--:R-:W-:-:S05]  /*39a00*/  @!P0 IMAD.MOV.U32 R14, RZ, RZ, R6 ;  /* 0x000000ffff0e8224 */ /* 0x008fca00078e0006 */
[----:B------:R0:W2:Y:S02]  /*39a10*/  @!P0 LDG.E.U16 R12, [R14.64] ;  /* 0x000000080e0c8981 */ /* 0x0000a4000c1e1500 */
[----:B0-----:R-:W-:Y:S02]  /*39a20*/  @!P4 IMAD.MOV.U32 R15, RZ, RZ, R5 ;  /* 0x000000ffff0fc224 */ /* 0x001fe400078e0005 */
[----:B------:R-:W-:-:S05]  /*39a30*/  @!P4 IMAD.MOV.U32 R14, RZ, RZ, R4 ;  /* 0x000000ffff0ec224 */ /* 0x000fca00078e0004 */
[----:B------:R-:W3:Y:S04]  /*39a40*/  @!P4 LDG.E.U16 R13, [R14.64] ;  /* 0x000000080e0dc981 */ /* 0x000ee8000c1e1500 */
[----:B------:R-:W-:Y:S04]  /*39a50*/  STL [R1+0x20f8], R21 ;  /* 0x0020f81501007387 */ /* 0x000fe80000100800 */
[----:B----4-:R-:W-:Y:S01]  /*39a60*/  STL [R1+0x20fc], R18 ;  /* 0x0020fc1201007387 */ /* 0x010fe20000100800 */
[----:B------:R-:W4:Y:S02]  /*39a70*/  LDL R3, [R1+0x1678] ;  /* 0x0016780001037983 */ /* 0x000f240000100800 */
[----:B------:R-:W4:Y:S01]  /*39a80*/  LDL R0, [R1+0x1684] ;  /* 0x0016840001007983 */ /* 0x000f220000100800 */
[----:B------:R0:W-:Y:S01]  /*39a90*/  STL [R1+0x2128], R16 ;  /* 0x0021281001007387 */ /* 0x0001e20000100800 */
[----:B------:R-:W4:Y:S03]  /*39aa0*/  LDL R9, [R1+0x16fc] ;  /* 0x0016fc0001097983 */ /* 0x000f260000100800 */
[----:B0-----:R-:W4:Y:S04]  /*39ab0*/  LDL R16, [R1+0x16f0] ;  /* 0x0016f00001107983 */ /* 0x001f280000100800 */
[----:B--2---:R-:W-:Y:S01]  /*39ac0*/  STL [R1+0x2114], R12 ;  /* 0x0021140c01007387 */ /* 0x004fe20000100800 */
[----:B------:R-:W2:Y:S02]  /*39ad0*/  LDL R8, [R1+0x1704] ;  /* 0x0017040001087983 */ /* 0x000ea40000100800 */
[----:B------:R-:W2:Y:S02]  /*39ae0*/  LDL R7, [R1+0x1600] ;  /* 0x0016000001077983 */ /* 0x000ea40000100800 */
[----:B------:R-:W2:Y:S01]  /*39af0*/  LDL R6, [R1+0x160c] ;  /* 0x00160c0001067983 */ /* 0x000ea20000100800 */
[----:B------:R-:W2:Y:S04]  /*39b00*/  LDL R4, [R1+0x1614] ;  /* 0x0016140001047983 */ /* 0x000ea80000100800 */
[----:B---3--:R-:W-:Y:S01]  /*39b10*/  STL [R1+0x212c], R13 ;  /* 0x00212c0d01007387 */ /* 0x008fe20000100800 */
[----:B------:R-:W3:Y:S01]  /*39b20*/  LDL R5, [R1+0x1608] ;  /* 0x0016080001057983 */ /* 0x000ee20000100800 */
[----:B------:R-:W-:-:S02]  /*39b30*/  PRMT R17, RZ, 0x7610, R17 ;  /* 0x00007610ff117816 */ /* 0x000fc40000000011 */
[----:B------:R-:W-:Y:S02]  /*39b40*/  PRMT R19, RZ, 0x7610, R19 ;  /* 0x00007610ff137816 */ /* 0x000fe40000000013 */
[----:B------:R-:W-:Y:S01]  /*39b50*/  PRMT R20, RZ, 0x7610, R20 ;  /* 0x00007610ff147816 */ /* 0x000fe20000000014 */
[----:B----4-:R-:W-:Y:S02]  /*39b60*/  @!P0 IMAD.MOV.U32 R15, RZ, RZ, R3 ;  /* 0x000000ffff0f8224 */ /* 0x010fe400078e0003 */
[----:B------:R-:W-:Y:S01]  /*39b70*/  @!P0 IMAD.MOV.U32 R14, RZ, RZ, R0 ;  /* 0x000000ffff0e8224 */ /* 0x000fe200078e0000 */
[----:B------:R-:W-:Y:S02]  /*39b80*/  PRMT R22, RZ, 0x7610, R22 ;  /* 0x00007610ff167816 */ /* 0x000fe40000000016 */
[----:B------:R-:W-:Y:S01]  /*39b90*/  PRMT R24, RZ, 0x7610, R24 ;  /* 0x00007610ff187816 */ /* 0x000fe20000000018 */
[----:B------:R-:W4:Y:S04]  /*39ba0*/  LDL R3, [R1+0x1680] ;  /* 0x0016800001037983 */ /* 0x000f280000100800 */
[----:B------:R0:W4:Y:S04]  /*39bb0*/  @!P0 LDG.E.U16 R17, [R14.64] ;  /* 0x000000080e118981 */ /* 0x000128000c1e1500 */
[----:B------:R-:W4:Y:S01]  /*39bc0*/  LDL R0, [R1+0x168c] ;  /* 0x00168c0001007983 */ /* 0x000f220000100800 */
[----:B0-----:R-:W-:-:S02]  /*39bd0*/  @!P4 IMAD.MOV.U32 R14, RZ, RZ, R9 ;  /* 0x000000ffff0ec224 */ /* 0x001fc400078e0009 */
[----:B------:R-:W-:-:S05]  /*39be0*/  @!P4 IMAD.MOV.U32 R15, RZ, RZ, R16 ;  /* 0x000000ffff0fc224 */ /* 0x000fca00078e0010 */
[----:B------:R0:W4:Y:S02]  /*39bf0*/  @!P4 LDG.E.U16 R19, [R14.64] ;  /* 0x000000080e13c981 */ /* 0x000124000c1e1500 */
[----:B0-----:R-:W-:Y:S02]  /*39c00*/  @!P0 IMAD.MOV.U32 R15, RZ, RZ, R2 ;  /* 0x000000ffff0f8224 */ /* 0x001fe400078e0002 */
[----:B--2---:R-:W-:-:S05]  /*39c10*/  @!P0 IMAD.MOV.U32 R14, RZ, RZ, R8 ;  /* 0x000000ffff0e8224 */ /* 0x004fca00078e0008 */
[----:B------:R0:W2:Y:S02]  /*39c20*/  @!P0 LDG.E.U16 R20, [R14.64] ;  /* 0x000000080e148981 */ /* 0x0000a4000c1e1500 */
[----:B0-----:R-:W-:Y:S02]  /*39c30*/  @!P4 IMAD.MOV.U32 R14, RZ, RZ, R6 ;  /* 0x000000ffff0ec224 */ /* 0x001fe400078e0006 */
[----:B------:R-:W-:-:S05]  /*39c40*/  @!P4 IMAD.MOV.U32 R15, RZ, RZ, R7 ;  /* 0x000000ffff0fc224 */ /* 0x000fca00078e0007 */
[----:B------:R0:W2:Y:S02]  /*39c50*/  @!P4 LDG.E.U16 R22, [R14.64] ;  /* 0x000000080e16c981 */ /* 0x0000a4000c1e1500 */
[----:B0-----:R-:W-:Y:S02]  /*39c60*/  @!P0 IMAD.MOV.U32 R14, RZ, RZ, R4 ;  /* 0x000000ffff0e8224 */ /* 0x001fe400078e0004 */
[----:B---3--:R-:W-:-:S05]  /*39c70*/  @!P0 IMAD.MOV.U32 R15, RZ, RZ, R5 ;  /* 0x000000ffff0f8224 */ /* 0x008fca00078e0005 */
[----:B------:R0:W3:Y:S04]  /*39c80*/  @!P0 LDG.E.U16 R24, [R14.64] ;  /* 0x000000080e188981 */ /* 0x0000e8000c1e1500 */
[----:B----4-:R-:W-:Y:S01]  /*39c90*/  STL [R1+0x2130], R17 ;  /* 0x0021301101007387 */ /* 0x010fe20000100800 */
[----:B------:R-:W-:Y:S01]  /*39ca0*/  PRMT R26, RZ, 0x7610, R26 ;  /* 0x00007610ff1a7816 */ /* 0x000fe2000000001a */
[----:B0-----:R-:W-:Y:S02]  /*39cb0*/  @!P4 IMAD.MOV.U32 R15, RZ, RZ, R3 ;  /* 0x000000ffff0fc224 */ /* 0x001fe400078e0003 */
[----:B------:R-:W-:Y:S01]  /*39cc0*/  STL [R1+0x2134], R19 ;  /* 0x0021341301007387 */ /* 0x000fe20000100800 */
[----:B------:R-:W-:Y:S02]  /*39cd0*/  STL [R1+0x17c4], R2 ;  /* 0x0017c40201007387 */ /* 0x000fe40000100800 */
[----:B------:R-:W-:-:S05]  /*39ce0*/  @!P4 IMAD.MOV.U32 R14, RZ, RZ, R0 ;  /* 0x000000ffff0ec224 */ /* 0x000fca00078e0000 */
[----:B------:R0:W4:Y:S04]  /*39cf0*/  @!P4 LDG.E.U16 R26, [R14.64] ;  /* 0x000000080e1ac981 */ /* 0x000128000c1e1500 */
[----:B--2---:R-:W-:Y:S04]  /*39d00*/  STL [R1+0x2138], R20 ;  /* 0x0021381401007387 */ /* 0x004fe80000100800 */
[----:B------:R-:W-:Y:S04]  /*39d10*/  STL [R1+0x2100], R22 ;  /* 0x0021001601007387 */ /* 0x000fe80000100800 */
[----:B---3--:R1:W-:Y:S04]  /*39d20*/  STL [R1+0x2104], R24 ;  /* 0x0021041801007387 */ /* 0x0083e80000100800 */
[----:B-1----:R-:W2:Y:S01]  /*39d30*/  LDL.LU R24, [R1+0x214] ;  /* 0x0002140001187983 */ /* 0x002ea20000300800 */
[----:B------:R-:W3:Y:S02]  /*39d40*/  LDL.LU R22, [R1+0x1e8] ;  /* 0x0001e80001167983 */ /* 0x000ee40000300800 */
        /* <DEDUP_REMOVED lines=19> */
[----:B0-----:R-:W2:Y:S02]  /*39e80*/  LDL R14, [R1+0x1688] ;  /* 0x00168800010e7983 */ /* 0x001ea40000100800 */
[----:B------:R-:W2:Y:S01]  /*39e90*/  LDL R15, [R1+0x1694] ;  /* 0x00169400010f7983 */ /* 0x000ea20000100800 */
[----:B------:R-:W-:Y:S01]  /*39ea0*/  PRMT R27, RZ, 0x7610, R27 ;  /* 0x00007610ff1b7816 */ /* 0x000fe2000000001b */
[----:B----4-:R0:W-:Y:S04]  /*39eb0*/  STL [R1+0x2108], R26 ;  /* 0x0021081a01007387 */ /* 0x0101e80000100800 */
[----:B0-----:R-:W4:Y:S04]  /*39ec0*/  LDL.LU R26, [R1+0x218] ;  /* 0x00021800011a7983 */ /* 0x001f280000300800 */
[----:B------:R-:W0:Y:S01]  /*39ed0*/  S2R R9, SR_TID.X ;  /* 0x0000000000097919 */ /* 0x000e220000002100 */
[----:B--2---:R-:W-:-:S04]  /*39ee0*/  @!P0 LOP3.LUT R15, R15, R14, RZ, 0x3c, !PT ;  /* 0x0000000e0f0f8212 */ /* 0x004fc800078e3cff */
[----:B------:R-:W-:-:S04]  /*39ef0*/  @!P0 LOP3.LUT R14, R15, R14, RZ, 0x3c, !PT ;  /* 0x0000000e0f0e8212 */ /* 0x000fc800078e3cff */
[----:B------:R-:W-:-:S05]  /*39f00*/  @!P0 LOP3.LUT R15, R15, R14, RZ, 0x3c, !PT ;  /* 0x0000000e0f0f8212 */ /* 0x000fca00078e3cff */
[----:B------:R1:W2:Y:S04]  /*39f10*/  @!P0 LDG.E.U16 R27, [R14.64] ;  /* 0x000000080e1b8981 */ /* 0x0002a8000c1e1500 */
[----:B-1----:R-:W2:Y:S01]  /*39f20*/  LDL.LU R15, [R1+0x244] ;  /* 0x00024400010f7983 */ /* 0x002ea20000300800 */
[----:B0-----:R-:W-:-:S05]  /*39f30*/  LOP3.LUT R7, R9, 0x3f, RZ, 0xc0, !PT ;  /* 0x0000003f09077812 */ /* 0x001fca00078ec0ff */
[----:B------:R-:W-:-:S05]  /*39f40*/  IMAD.SHL.U32 R9, R7, 0x2, RZ ;  /* 0x0000000207097824 */ /* 0x000fca00078e00ff */
[----:B------:R-:W-:-:S05]  /*39f50*/  LOP3.LUT R9, R9, 0x20, RZ, 0x3c, !PT ;  /* 0x0000002009097812 */ /* 0x000fca00078e3cff */
[----:B--2---:R-:W-:Y:S01]  /*39f60*/  STS.U16 [R9+0x9a80], R15 ;  /* 0x009a800f09007388 */ /* 0x004fe20000000400 */
[----:B----4-:R-:W-:Y:S02]  /*39f70*/  STS.U16 [R9+0xa200], R26 ;  /* 0x00a2001a09007388 */ /* 0x010fe40000000400 */
[----:B------:R-:W-:Y:S02]  /*39f80*/  STS.U16 [R9+0xa280], R24 ;  /* 0x00a2801809007388 */ /* 0x000fe40000000400 */
[----:B---3--:R-:W-:Y:S01]  /*39f90*/  STS.U16 [R9+0xaa00], R22 ;  /* 0x00aa001609007388 */ /* 0x008fe20000000400 */
        /* <DEDUP_REMOVED lines=20> */
[----:B------:R-:W-:Y:S04]  /*3a0e0*/  STL [R1+0x210c], R27 ;  /* 0x00210c1b01007387 */ /* 0x000fe80000100800 */
[----:B------:R0:W-:Y:S04]  /*3a0f0*/  STS.U16 [R9+0xfa80], R10 ;  /* 0x00fa800a09007388 */ /* 0x0001e80000000400 */
[----:B0-----:R-:W2:Y:S01]  /*3a100*/  LDL.LU R9, [R1+0x604] ;  /* 0x0006040001097983 */ /* 0x001ea20000300800 */
[----:B------:R-:W3:Y:S03]  /*3a110*/  LDL.LU R10, [R1+0x5d8] ;  /* 0x0005d800010a7983 */ /* 0x000ee60000300800 */
[----:B---3--:R0:W-:Y:S04]  /*3a120*/  STL [R1+0x2180], R10 ;  /* 0x0021800a01007387 */ /* 0x0081e80000100800 */
[----:B0-----:R-:W3:Y:S01]  /*3a130*/  LDL.LU R10, [R1+0x5dc] ;  /* 0x0005dc00010a7983 */ /* 0x001ee20000300800 */
[----:B------:R-:W-:-:S03]  /*3a140*/  IMAD.SHL.U32 R0, R7, 0x2, RZ ;  /* 0x0000000207007824 */ /* 0x000fc600078e00ff */
[----:B---3--:R0:W-:Y:S04]  /*3a150*/  STL [R1+0x2184], R10 ;  /* 0x0021840a01007387 */ /* 0x0081e80000100800 */
[----:B0-----:R-:W3:Y:S01]  /*3a160*/  LDL.LU R10, [R1+0x600] ;  /* 0x00060000010a7983 */ /* 0x001ee20000300800 */
        /* <DEDUP_REMOVED lines=20> */
[----:B------:R-:W-:Y:S01]  /*3a2b0*/  LOP3.LUT R0, R0, 0x30, RZ, 0x3c, !PT ;  /* 0x0000003000007812 */ /* 0x000fe200078e3cff */
[----:B------:R-:W4:Y:S02]  /*3a2c0*/  LDL.LU R5, [R1+0x420] ;  /* 0x0004200001057983 */ /* 0x000f240000300800 */
[----:B------:R-:W4:Y:S01]  /*3a2d0*/  LDL.LU R28, [R1+0x35c] ;  /* 0x00035c00011c7983 */ /* 0x000f220000300800 */
[----:B------:R-:W4:Y:S01]  /*3a2e0*/  LDL.LU R29, [R1+0x338] ;  /* 0x00033800011d7983 */ /* 0x000f220000300800 */
[----:B------:R-:W4:Y:S02]  /*3a2f0*/  LDL.LU R6, [R1+0x334] ;  /* 0x0003340001067983 */ /* 0x000f240000300800 */
[----:B------:R-:W4:Y:S02]  /*3a300*/  LDL.LU R7, [R1+0x310] ;  /* 0x0003100001077983 */ /* 0x000f240000300800 */
[----:B------:R-:W4:Y:S01]  /*3a310*/  LDL.LU R8, [R1+0x30c] ;  /* 0x00030c0001087983 */ /* 0x000f220000300800 */
[----:B--2---:R0:W-:Y:S04]  /*3a320*/  STS.U16 [R0+0x300], R9 ;  /* 0x0003000900007388 */ /* 0x0041e80000000400 */
[----:B0-----:R-:W2:Y:S04]  /*3a330*/  LDL.LU R9, [R1+0x2e4] ;  /* 0x0002e40001097983 */ /* 0x001ea80000300800 */
[----:B---3--:R0:W-:Y:S04]  /*3a340*/  STS.U16 [R0+0x380], R10 ;  /* 0x0003800a00007388 */ /* 0x0081e80000000400 */
[----:B0-----:R-:W3:Y:S04]  /*3a350*/  LDL.LU R10, [R1+0x2184] ;  /* 0x00218400010a7983 */ /* 0x001ee80000300800 */
[----:B---3--:R0:W-:Y:S04]  /*3a360*/  STS.U16 [R0+0xb00], R10 ;  /* 0x000b000a00007388 */ /* 0x0081e80000000400 */
[----:B0-----:R-:W3:Y:S04]  /*3a370*/  LDL.LU R10, [R1+0x2180] ;  /* 0x00218000010a7983 */ /* 0x001ee80000300800 */
[----:B---3--:R-:W-:Y:S01]  /*3a380*/  STS.U16 [R0+0xb80], R10 ;  /* 0x000b800a00007388 */ /* 0x008fe20000000400 */
[----:B----4-:R-:W-:Y:S02]  /*3a390*/  STS.U16 [R0+0x1300], R11 ;  /* 0x0013000b00007388 */ /* 0x010fe40000000400 */
        /* <DEDUP_REMOVED lines=22> */
[----:B------:R0:W-:Y:S01]  /*3a500*/  STS.U16 [R0+0x6b80], R6 ;  /* 0x006b800600007388 */ /* 0x0001e20000000400 */
[----:B------:R-:W-:Y:S02]  /*3a510*/  STS.U16 [R0+0x7300], R7 ;  /* 0x0073000700007388 */ /* 0x000fe40000000400 */
[----:B------:R1:W-:Y:S01]  /*3a520*/  STS.U16 [R0+0x7380], R8 ;  /* 0x0073800800007388 */ /* 0x0003e20000000400 */
[----:B0-----:R-:W3:Y:S01]  /*3a530*/  LDL.LU R6, [R1+0x2e0] ;  /* 0x0002e00001067983 */ /* 0x001ee20000300800 */
[----:B-1----:R-:W4:Y:S03]  /*3a540*/  LDL.LU R8, [R1+0x294] ;  /* 0x0002940001087983 */ /* 0x002f260000300800 */
[----:B----4-:R0:W-:Y:S04]  /*3a550*/  STL [R1+0x2178], R8 ;  /* 0x0021780801007387 */ /* 0x0101e80000100800 */
[----:B0-----:R-:W4:Y:S01]  /*3a560*/  LDL.LU R8, [R1+0x2b8] ;  /* 0x0002b80001087983 */ /* 0x001f220000300800 */
[----:B--2---:R-:W-:Y:S03]  /*3a570*/  STS.U16 [R0+0x7b00], R9 ;  /* 0x007b000900007388 */ /* 0x004fe60000000400 */
[----:B----4-:R0:W-:Y:S04]  /*3a580*/  STL [R1+0x217c], R8 ;  /* 0x00217c0801007387 */ /* 0x0101e80000100800 */
[----:B0-----:R-:W2:Y:S01]  /*3a590*/  LDL.LU R8, [R1+0x2bc] ;  /* 0x0002bc0001087983 */ /* 0x001ea20000300800 */
        /* <DEDUP_REMOVED lines=24> */
[----:B------:R-:W4:Y:S03]  /*3a720*/  LDL.LU R28, [R1+0x40] ;  /* 0x00004000011c7983 */ /* 0x000f260000300800 */
[----:B---3--:R0:W-:Y:S01]  /*3a730*/  STS.U16 [R0+0x7b80], R6 ;  /* 0x007b800600007388 */ /* 0x0081e20000000400 */
[----:B------:R-:W3:Y:S03]  /*3a740*/  LDL.LU R29, [R1+0x2c] ;  /* 0x00002c00011d7983 */ /* 0x000ee60000300800 */
[----:B0-----:R-:W3:Y:S04]  /*3a750*/  LDL.LU R6, [R1+0xc] ;  /* 0x00000c0001067983 */ /* 0x001ee80000300800 */
[----:B--2---:R0:W-:Y:S04]  /*3a760*/  STS.U16 [R0+0x8300], R8 ;  /* 0x0083000800007388 */ /* 0x0041e80000000400 */
[----:B0-----:R-:W2:Y:S04]  /*3a770*/  LDL.LU R8, [R1+0x217c] ;  /* 0x00217c0001087983 */ /* 0x001ea80000300800 */
[----:B--2---:R0:W-:Y:S04]  /*3a780*/  STS.U16 [R0+0x8380], R8 ;  /* 0x0083800800007388 */ /* 0x0041e80000000400 */
[----:B0-----:R-:W2:Y:S04]  /*3a790*/  LDL.LU R8, [R1+0x2178] ;  /* 0x0021780001087983 */ /* 0x001ea80000300800 */
[----:B--2---:R0:W-:Y:S01]  /*3a7a0*/  STS.U16 [R0+0x8b00], R8 ;  /* 0x008b000800007388 */ /* 0x0041e20000000400 */
[----:B----4-:R1:W-:Y:S03]  /*3a7b0*/  STS.U16 [R0+0x8b80], R9 ;  /* 0x008b800900007388 */ /* 0x0103e60000000400 */
[----:B0-----:R-:W2:Y:S01]  /*3a7c0*/  LDL.LU R8, [R1+0x2174] ;  /* 0x0021740001087983 */ /* 0x001ea20000300800 */
[----:B-1----:R-:W4:Y:S02]  /*3a7d0*/  LDL.LU R9, [R1+0x2170] ;  /* 0x0021700001097983 */ /* 0x002f240000300800 */
        /* <DEDUP_REMOVED lines=22> */
[----:B------:R0:W-:Y:S04]  /*3a940*/  STS.U16 [R0+0xeb00], R7 ;  /* 0x00eb000700007388 */ /* 0x0001e80000000400 */
[----:B0-----:R-:W0:Y:S01]  /*3a950*/  S2R R7, SR_TID.X ;  /* 0x0000000000077919 */ /* 0x001e220000002100 */
[----:B------:R-:W-:Y:S02]  /*3a960*/  STS.U16 [R0+0xeb80], R28 ;  /* 0x00eb801c00007388 */ /* 0x000fe40000000400 */
[----:B---3--:R-:W-:Y:S02]  /*3a970*/  STS.U16 [R0+0xf300], R29 ;  /* 0x00f3001d00007388 */ /* 0x008fe40000000400 */
[----:B------:R0:W-:Y:S02]  /*3a980*/  STS.U16 [R0+0xf380], R6 ;  /* 0x00f3800600007388 */ /* 0x0001e40000000400 */
[----:B0-----:R-:W-:-:S02]  /*3a990*/  LOP3.LUT R6, R7, 0x3f, RZ, 0xc0, !PT ;  /* 0x0000003f07067812 */ /* 0x001fc400078ec0ff */
[----:B------:R-:W3:Y:S04]  /*3a9a0*/  LDL.LU R7, [R1+0x5fc] ;  /* 0x0005fc0001077983 */ /* 0x000ee80000300800 */
[----:B----4-:R0:W-:Y:S04]  /*3a9b0*/  STS.U16 [R0+0xfb00], R9 ;  /* 0x00fb000900007388 */ /* 0x0101e80000000400 */
        /* <DEDUP_REMOVED lines=18> */
[----:B------:R-:W4:Y:S02]  /*3aae0*/  LDL.LU R16, [R1+0x4b4] ;  /* 0x0004b40001107983 */ /* 0x000f240000300800 */
[----:B------:R-:W-:Y:S01]  /*3aaf0*/  IMAD.SHL.U32 R8, R6, 0x2, RZ ;  /* 0x0000000206087824 */ /* 0x000fe200078e00ff */
[----:B------:R-:W4:Y:S01]  /*3ab00*/  LDL.LU R18, [R1+0x490] ;  /* 0x0004900001127983 */ /* 0x000f220000300800 */
[----:B------:R-:W4:Y:S02]  /*3ab10*/  LDL.LU R21, [R1+0x48c] ;  /* 0x00048c0001157983 */ /* 0x000f240000300800 */
[----:B------:R-:W4:Y:S02]  /*3ab20*/  LDL.LU R23, [R1+0x468] ;  /* 0x0004680001177983 */ /* 0x000f240000300800 */
[----:B------:R-:W4:Y:S01]  /*3ab30*/  LDL.LU R25, [R1+0x464] ;  /* 0x0004640001197983 */ /* 0x000f220000300800 */
[----:B------:R-:W4:Y:S01]  /*3ab40*/  LDL.LU R3, [R1+0x440] ;  /* 0x0004400001037983 */ /* 0x000f220000300800 */
[----:B------:R-:W4:Y:S01]  /*3ab50*/  LDL.LU R0, [R1+0x43c] ;  /* 0x00043c0001007983 */ /* 0x000f220000300800 */
[----:B------:R-:W-:Y:S01]  /*3ab60*/  LOP3.LUT R8, R8, 0x40, RZ, 0x3c, !PT ;  /* 0x0000004008087812 */ /* 0x000fe200078e3cff */
[----:B------:R-:W4:Y:S01]  /*3ab70*/  LDL.LU R4, [R1+0x358] ;  /* 0x0003580001047983 */ /* 0x000f220000300800 */
[----:B------:R-:W4:Y:S01]  /*3ab80*/  LDL.LU R5, [R1+0x354] ;  /* 0x0003540001057983 */ /* 0x000f220000300800 */
[----:B------:R-:W4:Y:S02]  /*3ab90*/  LDL.LU R29, [R1+0x330] ;  /* 0x00033000011d7983 */ /* 0x000f240000300800 */
[----:B------:R-:W4:Y:S01]  /*3aba0*/  LDL.LU R28, [R1+0x32c] ;  /* 0x00032c00011c7983 */ /* 0x000f220000300800 */
[----:B---3--:R0:W-:Y:S01]  /*3abb0*/  STS.U16 [R8+0x400], R7 ;  /* 0x0004000708007388 */ /* 0x0081e20000000400 */
[----:B------:R-:W3:Y:S03]  /*3abc0*/  LDL.LU R6, [R1+0x308] ;  /* 0x0003080001067983 */ /* 0x000ee60000300800 */
[----:B0-----:R-:W3:Y:S04]  /*3abd0*/  LDL.LU R7, [R1+0x304] ;  /* 0x0003040001077983 */ /* 0x001ee80000300800 */
[----:B--2---:R0:W-:Y:S04]  /*3abe0*/  STS.U16 [R8+0x480], R9 ;  /* 0x0004800908007388 */ /* 0x0041e80000000400 */
[----:B0-----:R-:W2:Y:S04]  /*3abf0*/  LDL.LU R9, [R1+0x216c] ;  /* 0x00216c0001097983 */ /* 0x001ea80000300800 */
[----:B--2---:R-:W-:Y:S01]  /*3ac00*/  STS.U16 [R8+0xc00], R9 ;  /* 0x000c000908007388 */ /* 0x004fe20000000400 */
        /* <DEDUP_REMOVED lines=20> */
[----:B------:R0:W-:Y:S02]  /*3ad50*/  STS.U16 [R8+0x5c80], R0 ;  /* 0x005c800008007388 */ /* 0x0001e40000000400 */
[----:B------:R-:W-:Y:S02]  /*3ad60*/  STS.U16 [R8+0x6400], R4 ;  /* 0x0064000408007388 */ /* 0x000fe40000000400 */
[----:B------:R-:W-:Y:S01]  /*3ad70*/  STS.U16 [R8+0x6480], R5 ;  /* 0x0064800508007388 */ /* 0x000fe20000000400 */
[----:B------:R1:W-:Y:S01]  /*3ad80*/  STS.U16 [R8+0x6c00], R29 ;  /* 0x006c001d08007388 */ /* 0x0003e20000000400 */
[----:B------:R-:W-:Y:S02]  /*3ad90*/  STS.U16 [R8+0x6c80], R28 ;  /* 0x006c801c08007388 */ /* 0x000fe40000000400 */
[----:B---3--:R2:W-:Y:S01]  /*3ada0*/  STS.U16 [R8+0x7400], R6 ;  /* 0x0074000608007388 */ /* 0x0085e20000000400 */
[----:B0-----:R-:W3:Y:S01]  /*3adb0*/  LDL.LU R0, [R1+0x2dc] ;  /* 0x0002dc0001007983 */ /* 0x001ee20000300800 */
[----:B-1----:R-:W4:Y:S03]  /*3adc0*/  LDL.LU R29, [R1+0x2d8] ;  /* 0x0002d800011d7983 */ /* 0x002f260000300800 */
[----:B--2---:R-:W2:Y:S01]  /*3add0*/  LDL.LU R6, [R1+0x2b0] ;  /* 0x0002b00001067983 */ /* 0x004ea20000300800 */
[----:B------:R-:W-:Y:S03]  /*3ade0*/  STS.U16 [R8+0x7480], R7 ;  /* 0x0074800708007388 */ /* 0x000fe60000000400 */
[----:B--2---:R0:W-:Y:S04]  /*3adf0*/  STL [R1+0x2168], R6 ;  /* 0x0021680601007387 */ /* 0x0041e80000100800 */
[----:B0-----:R-:W2:Y:S01]  /*3ae00*/  LDL.LU R6, [R1+0x2b4] ;  /* 0x0002b40001067983 */ /* 0x001ea20000300800 */
        /* <DEDUP_REMOVED lines=20> */
[----:B------:R-:W2:Y:S03]  /*3af50*/  LDL.LU R23, [R1+0x78] ;  /* 0x0000780001177983 */ /* 0x000ea60000300800 */
[----:B---3--:R0:W-:Y:S01]  /*3af60*/  STS.U16 [R8+0x7c00], R0 ;  /* 0x007c000008007388 */ /* 0x0081e20000000400 */
[----:B------:R-:W3:Y:S02]  /*3af70*/  LDL.LU R25, [R1+0x74] ;  /* 0x0000740001197983 */ /* 0x000ee40000300800 */
[----:B----4-:R1:W-:Y:S01]  /*3af80*/  STS.U16 [R8+0x7c80], R29 ;  /* 0x007c801d08007388 */ /* 0x0103e20000000400 */
[----:B0-----:R-:W4:Y:S01]  /*3af90*/  LDL.LU R0, [R1+0x48] ;  /* 0x0000480001007983 */ /* 0x001f220000300800 */
[----:B------:R-:W3:Y:S02]  /*3afa0*/  LDL.LU R3, [R1+0x44] ;  /* 0x0000440001037983 */ /* 0x000ee40000300800 */
[----:B------:R-:W3:Y:S02]  /*3afb0*/  LDL.LU R4, [R1+0x3c] ;  /* 0x00003c0001047983 */ /* 0x000ee40000300800 */
[----:B------:R-:W3:Y:S01]  /*3afc0*/  LDL.LU R5, [R1+0x38] ;  /* 0x0000380001057983 */ /* 0x000ee20000300800 */
[----:B-1----:R-:W3:Y:S04]  /*3afd0*/  LDL.LU R29, [R1+0x8] ;  /* 0x00000800011d7983 */ /* 0x002ee80000300800 */
[----:B--2---:R0:W-:Y:S04]  /*3afe0*/  STS.U16 [R8+0x8400], R6 ;  /* 0x0084000608007388 */ /* 0x0041e80000000400 */
[----:B0-----:R-:W2:Y:S04]  /*3aff0*/  LDL.LU R6, [R1+0x2168] ;  /* 0x0021680001067983 */ /* 0x001ea80000300800 */
[----:B--2---:R0:W-:Y:S01]  /*3b000*/  STS.U16 [R8+0x8480], R6 ;  /* 0x0084800608007388 */ /* 0x0041e20000000400 */
[----:B------:R1:W-:Y:S02]  /*3b010*/  STS.U16 [R8+0x8c00], R7 ;  /* 0x008c000708007388 */ /* 0x0003e40000000400 */
        /* <DEDUP_REMOVED lines=16> */
[----:B------:R-:W-:Y:S01]  /*3b120*/  STS.U16 [R8+0xcc80], R18 ;  /* 0x00cc801208007388 */ /* 0x000fe20000000400 */
[----:B0-----:R-:W2:Y:S01]  /*3b130*/  LDL.LU R6, [R1+0x2164] ;  /* 0x0021640001067983 */ /* 0x001ea20000300800 */
[----:B------:R-:W-:Y:S02]  /*3b140*/  STS.U16 [R8+0xd400], R21 ;  /* 0x00d4001508007388 */ /* 0x000fe40000000400 */
[----:B-1----:R-:W2:Y:S02]  /*3b150*/  LDL.LU R7, [R1+0x2160] ;  /* 0x0021600001077983 */ /* 0x002ea40000300800 */
[----:B------:R0:W-:Y:S02]  /*3b160*/  STS.U16 [R8+0xd480], R28 ;  /* 0x00d4801c08007388 */ /* 0x0001e40000000400 */
[----:B0-----:R-:W2:Y:S04]  /*3b170*/  LDL.LU R28, [R1+0x4] ;  /* 0x00000400011c7983 */ /* 0x001ea80000300800 */
[----:B------:R-:W-:Y:S01]  /*3b180*/  STS.U16 [R8+0xdc00], R23 ;  /* 0x00dc001708007388 */ /* 0x000fe20000000400 */
[----:B---3--:R-:W-:Y:S02]  /*3b190*/  STS.U16 [R8+0xdc80], R25 ;  /* 0x00dc801908007388 */ /* 0x008fe40000000400 */
[----:B----4-:R0:W-:Y:S02]  /*3b1a0*/  STS.U16 [R8+0xe400], R0 ;  /* 0x00e4000008007388 */ /* 0x0101e40000000400 */
[----:B------:R-:W3:Y:S01]  /*3b1b0*/  LDL.LU R9, [R1+0x5f4] ;  /* 0x0005f40001097983 */ /* 0x000ee20000300800 */
[----:B------:R-:W4:Y:S01]  /*3b1c0*/  LDL.LU R10, [R1+0x5f0] ;  /* 0x0005f000010a7983 */ /* 0x000f220000300800 */
[----:B------:R-:W3:Y:S02]  /*3b1d0*/  LDL.LU R11, [R1+0x5cc] ;  /* 0x0005cc00010b7983 */ /* 0x000ee40000300800 */
[----:B------:R-:W3:Y:S02]  /*3b1e0*/  LDL.LU R27, [R1+0x5c8] ;  /* 0x0005c800011b7983 */ /* 0x000ee40000300800 */
[----:B------:R-:W3:Y:S01]  /*3b1f0*/  LDL.LU R14, [R1+0x5a4] ;  /* 0x0005a400010e7983 */ /* 0x000ee20000300800 */
[----:B------:R-:W3:Y:S01]  /*3b200*/  LDL.LU R15, [R1+0x5a0] ;  /* 0x0005a000010f7983 */ /* 0x000ee20000300800 */
[----:B------:R-:W3:Y:S02]  /*3b210*/  LDL.LU R26, [R1+0x57c] ;  /* 0x00057c00011a7983 */ /* 0x000ee40000300800 */
[----:B------:R-:W3:Y:S02]  /*3b220*/  LDL.LU R24, [R1+0x578] ;  /* 0x0005780001187983 */ /* 0x000ee40000300800 */
[----:B------:R-:W3:Y:S01]  /*3b230*/  LDL.LU R22, [R1+0x554] ;  /* 0x0005540001167983 */ /* 0x000ee20000300800 */
[----:B0-----:R-:W0:Y:S04]  /*3b240*/  S2R R0, SR_TID.X ;  /* 0x0000000000007919 */ /* 0x001e280000002100 */
        /* <DEDUP_REMOVED lines=8> */
[----:B------:R1:W-:Y:S04]  /*3b2d0*/  STS.U16 [R8+0xe480], R3 ;  /* 0x00e4800308007388 */ /* 0x0003e80000000400 */
[----:B------:R-:W3:Y:S01]  /*3b2e0*/  LDL.LU R23, [R1+0x4ac] ;  /* 0x0004ac0001177983 */ /* 0x000ee20000300800 */
[----:B------:R1:W-:Y:S02]  /*3b2f0*/  STS.U16 [R8+0xec00], R4 ;  /* 0x00ec000408007388 */ /* 0x0003e40000000400 */
[----:B------:R-:W3:Y:S02]  /*3b300*/  LDL.LU R25, [R1+0x488] ;  /* 0x0004880001197983 */ /* 0x000ee40000300800 */
[----:B------:R-:W-:Y:S01]  /*3b310*/  STS.U16 [R8+0xec80], R5 ;  /* 0x00ec800508007388 */ /* 0x000fe20000000400 */
[----:B------:R0:W-:Y:S04]  /*3b320*/  STS.U16 [R8+0xf400], R29 ;  /* 0x00f4001d08007388 */ /* 0x0001e80000000400 */
[----:B-1----:R-:W4:Y:S01]  /*3b330*/  LDL.LU R3, [R1+0x484] ;  /* 0x0004840001037983 */ /* 0x002f220000300800 */
[----:B------:R-:W4:Y:S03]  /*3b340*/  LDL.LU R4, [R1+0x460] ;  /* 0x0004600001047983 */ /* 0x000f260000300800 */
[----:B0-----:R-:W4:Y:S01]  /*3b350*/  LDL.LU R29, [R1+0x45c] ;  /* 0x00045c00011d7983 */ /* 0x001f220000300800 */
[----:B------:R-:W-:Y:S01]  /*3b360*/  LOP3.LUT R12, R0, 0x3f, RZ, 0xc0, !PT ;  /* 0x0000003f000c7812 */ /* 0x000fe200078ec0ff */
[----:B------:R-:W4:Y:S02]  /*3b370*/  LDL.LU R5, [R1+0x438] ;  /* 0x0004380001057983 */ /* 0x000f240000300800 */
[----:B------:R-:W4:Y:S01]  /*3b380*/  LDL.LU R0, [R1+0x434] ;  /* 0x0004340001007983 */ /* 0x000f220000300800 */
[----:B--2---:R0:W-:Y:S04]  /*3b390*/  STS.U16 [R8+0xf480], R28 ;  /* 0x00f4801c08007388 */ /* 0x0041e80000000400 */
[----:B0-----:R-:W2:Y:S01]  /*3b3a0*/  LDL.LU R28, [R1+0x350] ;  /* 0x00035000011c7983 */ /* 0x001ea20000300800 */
[----:B------:R0:W-:Y:S02]  /*3b3b0*/  STS.U16 [R8+0xfc00], R7 ;  /* 0x00fc000708007388 */ /* 0x0001e40000000400 */
[----:B------:R-:W-:Y:S02]  /*3b3c0*/  STS.U16 [R8+0xfc80], R6 ;  /* 0x00fc800608007388 */ /* 0x000fe40000000400 */
[----:B0-----:R-:W-:-:S05]  /*3b3d0*/  IMAD.SHL.U32 R7, R12, 0x2, RZ ;  /* 0x000000020c077824 */ /* 0x001fca00078e00ff */
[----:B------:R-:W-:-:S05]  /*3b3e0*/  LOP3.LUT R7, R7, 0x50, RZ, 0x3c, !PT ;  /* 0x0000005007077812 */ /* 0x000fca00078e3cff */
[----:B---3--:R-:W-:Y:S01]  /*3b3f0*/  STS.U16 [R7+0x500], R9 ;  /* 0x0005000907007388 */ /* 0x008fe20000000400 */
[----:B----4-:R-:W-:Y:S03]  /*3b400*/  STS.U16 [R7+0x580], R10 ;  /* 0x0005800a07007388 */ /* 0x010fe60000000400 */
[----:B------:R-:W-:Y:S01]  /*3b410*/  STS.U16 [R7+0xd00], R11 ;  /* 0x000d000b07007388 */ /* 0x000fe20000000400 */
[----:B------:R-:W-:Y:S03]  /*3b420*/  STS.U16 [R7+0xd80], R27 ;  /* 0x000d801b07007388 */ /* 0x000fe60000000400 */
        /* <DEDUP_REMOVED lines=14> */
[----:B------:R1:W-:Y:S01]  /*3b510*/  STS.U16 [R7+0x4d00], R25 ;  /* 0x004d001907007388 */ /* 0x0003e20000000400 */
[----:B------:R-:W-:Y:S01]  /*3b520*/  STL [R1+0x215c], R12 ;  /* 0x00215c0c01007387 */ /* 0x000fe20000100800 */
[----:B------:R-:W-:Y:S02]  /*3b530*/  STS.U16 [R7+0x4d80], R3 ;  /* 0x004d800307007388 */ /* 0x000fe40000000400 */
[----:B------:R-:W-:Y:S02]  /*3b540*/  STS.U16 [R7+0x5500], R4 ;  /* 0x0055000407007388 */ /* 0x000fe40000000400 */
[----:B------:R3:W-:Y:S01]  /*3b550*/  STS.U16 [R7+0x5580], R29 ;  /* 0x0055801d07007388 */ /* 0x0007e20000000400 */
[----:B------:R-:W-:Y:S04]  /*3b560*/  STS.U16 [R7+0x5d00], R5 ;  /* 0x005d000507007388 */ /* 0x000fe80000000400 */
[----:B0-----:R-:W4:Y:S01]  /*3b570*/  LDL.LU R23, [R1+0x34c] ;  /* 0x00034c0001177983 */ /* 0x001f220000300800 */
[----:B-1----:R-:W4:Y:S02]  /*3b580*/  LDL.LU R25, [R1+0x328] ;  /* 0x0003280001197983 */ /* 0x002f240000300800 */
[----:B------:R0:W-:Y:S01]  /*3b590*/  STS.U16 [R7+0x5d80], R0 ;  /* 0x005d800007007388 */ /* 0x0001e20000000400 */
[----:B---3--:R-:W3:Y:S01]  /*3b5a0*/  LDL.LU R29, [R1+0x324] ;  /* 0x00032400011d7983 */ /* 0x008ee20000300800 */
[----:B------:R-:W3:Y:S02]  /*3b5b0*/  LDL.LU R12, [R1+0x2fc] ;  /* 0x0002fc00010c7983 */ /* 0x000ee40000300800 */
[----:B------:R-:W3:Y:S01]  /*3b5c0*/  LDL.LU R3, [R1+0x2f8] ;  /* 0x0002f80001037983 */ /* 0x000ee20000300800 */
[----:B0-----:R-:W3:Y:S04]  /*3b5d0*/  LDL.LU R0, [R1+0x2d4] ;  /* 0x0002d40001007983 */ /* 0x001ee80000300800 */
[----:B--2---:R0:W-:Y:S04]  /*3b5e0*/  STS.U16 [R7+0x6500], R28 ;  /* 0x0065001c07007388 */ /* 0x0041e80000000400 */
        /* <DEDUP_REMOVED lines=22> */
[----:B----4-:R0:W-:Y:S01]  /*3b750*/  STS.U16 [R7+0x6580], R23 ;  /* 0x0065801707007388 */ /* 0x0101e20000000400 */
[----:B------:R1:W-:Y:S03]  /*3b760*/  STS.U16 [R7+0x6d00], R25 ;  /* 0x006d001907007388 */ /* 0x0003e60000000400 */
[----:B---3--:R3:W-:Y:S01]  /*3b770*/  STS.U16 [R7+0x6d80], R29 ;  /* 0x006d801d07007388 */ /* 0x0087e20000000400 */
[----:B------:R4:W-:Y:S02]  /*3b780*/  STS.U16 [R7+0x7500], R12 ;  /* 0x0075000c07007388 */ /* 0x0009e40000000400 */
[----:B------:R4:W-:Y:S01]  /*3b790*/  STS.U16 [R7+0x7580], R3 ;  /* 0x0075800307007388 */ /* 0x0009e20000000400 */
[----:B0-----:R-:W2:Y:S04]  /*3b7a0*/  LDL.LU R23, [R1+0x9c] ;  /* 0x00009c0001177983 */ /* 0x001ea80000300800 */
[----:B------:R0:W-:Y:S01]  /*3b7b0*/  STS.U16 [R7+0x7d00], R0 ;  /* 0x007d000007007388 */ /* 0x0001e20000000400 */
[----:B-1----:R-:W2:Y:S03]  /*3b7c0*/  LDL.LU R25, [R1+0x54] ;  /* 0x0000540001197983 */ /* 0x002ea60000300800 */
[----:B---3--:R-:W3:Y:S01]  /*3b7d0*/  LDL.LU R29, [R1+0x50] ;  /* 0x00005000011d7983 */ /* 0x008ee20000300800 */
[----:B----4-:R-:W4:Y:S02]  /*3b7e0*/  LDL.LU R12, [R1+0x215c] ;  /* 0x00215c00010c7983 */ /* 0x010f240000300800 */
[----:B------:R-:W4:Y:S01]  /*3b7f0*/  LDL.LU R3, [R1+0x2158] ;  /* 0x0021580001037983 */ /* 0x000f220000300800 */
[----:B0-----:R-:W4:Y:S04]  /*3b800*/  LDL.LU R0, [R1+0x2154] ;  /* 0x0021540001007983 */ /* 0x001f280000300800 */
[----:B--2---:R0:W-:Y:S01]  /*3b810*/  STS.U16 [R7+0x7d80], R28 ;  /* 0x007d801c07007388 */ /* 0x0041e20000000400 */
        /* <DEDUP_REMOVED lines=17> */
[----:B0-----:R-:W2:Y:S01]  /*3b930*/  LDL.LU R28, [R1+0x2150] ;  /* 0x00215000011c7983 */ /* 0x001ea20000300800 */
[----:B------:R-:W-:Y:S02]  /*3b940*/  STS.U16 [R7+0xc580], R18 ;  /* 0x00c5801207007388 */ /* 0x000fe40000000400 */
[----:B------:R-:W-:Y:S02]  /*3b950*/  STS.U16 [R7+0xcd00], R21 ;  /* 0x00cd001507007388 */ /* 0x000fe40000000400 */
[----:B------:R0:W-:Y:S01]  /*3b960*/  STS.U16 [R7+0xcd80], R4 ;  /* 0x00cd800407007388 */ /* 0x0001e20000000400 */
[----:B------:R1:W-:Y:S04]  /*3b970*/  STS.U16 [R7+0xd500], R5 ;  /* 0x00d5000507007388 */ /* 0x0003e80000000400 */
[----:B0-----:R-:W4:Y:S01]  /*3b980*/  LDL.LU R4, [R1+0x14] ;  /* 0x0000140001047983 */ /* 0x001f220000300800 */
[----:B-1----:R-:W4:Y:S02]  /*3b990*/  LDL.LU R5, [R1+0x10] ;  /* 0x0000100001057983 */ /* 0x002f240000300800 */
[----:B------:R-:W4:Y:S02]  /*3b9a0*/  LDL.LU R6, [R1] ;  /* 0x0000000001067983 */ /* 0x000f240000300800 */
        /* <DEDUP_REMOVED lines=15> */
[----:B------:R-:W4:Y:S01]  /*3baa0*/  LDL.LU R16, [R1+0x4cc] ;  /* 0x0004cc0001107983 */ /* 0x000f220000300800 */
[----:B------:R0:W-:Y:S01]  /*3bab0*/  STS.U16 [R7+0xd580], R23 ;  /* 0x00d5801707007388 */ /* 0x0001e20000000400 */
[----:B------:R-:W4:Y:S02]  /*3bac0*/  LDL.LU R18, [R1+0x4a8] ;  /* 0x0004a80001127983 */ /* 0x000f240000300800 */
[----:B------:R1:W-:Y:S02]  /*3bad0*/  STS.U16 [R7+0xdd00], R25 ;  /* 0x00dd001907007388 */ /* 0x0003e40000000400 */
[----:B------:R-:W4:Y:S01]  /*3bae0*/  LDL.LU R21, [R1+0x4a4] ;  /* 0x0004a40001157983 */ /* 0x000f220000300800 */
[----:B---3--:R3:W-:Y:S04]  /*3baf0*/  STS.U16 [R7+0xdd80], R29 ;  /* 0x00dd801d07007388 */ /* 0x0087e80000000400 */
[----:B0-----:R-:W4:Y:S01]  /*3bb00*/  LDL.LU R23, [R1+0x480] ;  /* 0x0004800001177983 */ /* 0x001f220000300800 */
[----:B-1----:R-:W4:Y:S03]  /*3bb10*/  LDL.LU R25, [R1+0x47c] ;  /* 0x00047c0001197983 */ /* 0x002f260000300800 */
[----:B---3--:R-:W3:Y:S04]  /*3bb20*/  LDL.LU R29, [R1+0x458] ;  /* 0x00045800011d7983 */ /* 0x008ee80000300800 */
[----:B--2---:R-:W-:Y:S01]  /*3bb30*/  STS.U16 [R7+0xe500], R28 ;  /* 0x00e5001c07007388 */ /* 0x004fe20000000400 */
[----:B----4-:R0:W-:Y:S03]  /*3bb40*/  STS.U16 [R7+0xe580], R0 ;  /* 0x00e5800007007388 */ /* 0x0101e60000000400 */
[----:B0-----:R-:W2:Y:S01]  /*3bb50*/  LDL.LU R0, [R1+0x454] ;  /* 0x0004540001007983 */ /* 0x001ea20000300800 */
[----:B------:R-:W4:Y:S03]  /*3bb60*/  LDL.LU R28, [R1+0x430] ;  /* 0x00043000011c7983 */ /* 0x000f260000300800 */
[----:B------:R0:W-:Y:S01]  /*3bb70*/  STS.U16 [R7+0xed00], R4 ;  /* 0x00ed000407007388 */ /* 0x0001e20000000400 */
[----:B------:R1:W-:Y:S03]  /*3bb80*/  STS.U16 [R7+0xed80], R5 ;  /* 0x00ed800507007388 */ /* 0x0003e60000000400 */
[----:B0-----:R-:W2:Y:S01]  /*3bb90*/  LDL.LU R4, [R1+0x214c] ;  /* 0x00214c0001047983 */ /* 0x001ea20000300800 */
[----:B-1----:R-:W2:Y:S02]  /*3bba0*/  LDL.LU R5, [R1+0x2148] ;  /* 0x0021480001057983 */ /* 0x002ea40000300800 */
[----:B------:R-:W-:-:S02]  /*3bbb0*/  IMAD.SHL.U32 R12, R12, 0x2, RZ ;  /* 0x000000020c0c7824 */ /* 0x000fc400078e00ff */
[----:B------:R-:W-:Y:S03]  /*3bbc0*/  STS.U16 [R7+0xf500], R6 ;  /* 0x00f5000607007388 */ /* 0x000fe60000000400 */
[----:B------:R-:W-:Y:S01]  /*3bbd0*/  LOP3.LUT R12, R12, 0x60, RZ, 0x3c, !PT ;  /* 0x000000600c0c7812 */ /* 0x000fe200078e3cff */
        /* <DEDUP_REMOVED lines=28> */
[----:B---3--:R-:W-:Y:S02]  /*3bda0*/  STS.U16 [R12+0x5600], R29 ;  /* 0x0056001d0c007388 */ /* 0x008fe40000000400 */
[----:B------:R-:W-:Y:S01]  /*3bdb0*/  STS.U16 [R12+0x5680], R0 ;  /* 0x005680000c007388 */ /* 0x000fe20000000400 */
[----:B----4-:R-:W-:Y:S04]  /*3bdc0*/  STS.U16 [R12+0x5e00], R28 ;  /* 0x005e001c0c007388 */ /* 0x010fe80000000400 */
        /* <DEDUP_REMOVED lines=49> */
[----:B------:R1:W-:Y:S01]  /*3c0e0*/  STS.U16 [R12+0x8e00], R28 ;  /* 0x008e001c0c007388 */ /* 0x0003e20000000400 */
[----:B0-----:R-:W2:Y:S01]  /*3c0f0*/  LDL.LU R25, [R1+0x2120] ;  /* 0x0021200001197983 */ /* 0x001ea20000300800 */
[----:B-1----:R-:W2:Y:S02]  /*3c100*/  LDL.LU R0, [R1+0x211c] ;  /* 0x00211c0001007983 */ /* 0x002ea40000300800 */
[----:B------:R-:W2:Y:S02]  /*3c110*/  LDL.LU R28, [R1+0x2118] ;  /* 0x00211800011c7983 */ /* 0x000ea40000300800 */
[----:B------:R0:W-:Y:S01]  /*3c120*/  STS.U16 [R12+0x8e80], R3 ;  /* 0x008e80030c007388 */ /* 0x0001e20000000400 */
[----:B------:R1:W-:Y:S01]  /*3c130*/  STS.U16 [R12+0x9600], R4 ;  /* 0x009600040c007388 */ /* 0x0003e20000000400 */
[----:B------:R1:W-:Y:S02]  /*3c140*/  STS.U16 [R12+0x9680], R5 ;  /* 0x009680050c007388 */ /* 0x0003e40000000400 */
[----:B------:R1:W-:Y:S02]  /*3c150*/  STS.U16 [R12+0x9e00], R6 ;  /* 0x009e00060c007388 */ /* 0x0003e40000000400 */
[----:B------:R1:W-:Y:S01]  /*3c160*/  STS.U16 [R12+0x9e80], R7 ;  /* 0x009e80070c007388 */ /* 0x0003e20000000400 */
[----:B------:R1:W-:Y:S01]  /*3c170*/  STS.U16 [R12+0xa600], R8 ;  /* 0x00a600080c007388 */ /* 0x0003e20000000400 */
[----:B------:R1:W-:Y:S03]  /*3c180*/  STS.U16 [R12+0xa680], R9 ;  /* 0x00a680090c007388 */ /* 0x0003e60000000400 */
[----:B0-----:R-:W3:Y:S01]  /*3c190*/  LDL.LU R3, [R1+0x5bc] ;  /* 0x0005bc0001037983 */ /* 0x001ee20000300800 */
[----:B-1----:R-:W3:Y:S03]  /*3c1a0*/  LDL.LU R4, [R1+0x5b8] ;  /* 0x0005b80001047983 */ /* 0x002ee60000300800 */
[----:B------:R-:W3:Y:S01]  /*3c1b0*/  LDL.LU R5, [R1+0x594] ;  /* 0x0005940001057983 */ /* 0x000ee20000300800 */
[----:B------:R-:W3:Y:S03]  /*3c1c0*/  LDL.LU R6, [R1+0x590] ;  /* 0x0005900001067983 */ /* 0x000ee60000300800 */
[----:B------:R0:W-:Y:S04]  /*3c1d0*/  STS.U16 [R12+0xae00], R10 ;  /* 0x00ae000a0c007388 */ /* 0x0001e80000000400 */
[----:B------:R-:W3:Y:S01]  /*3c1e0*/  LDL.LU R7, [R1+0x56c] ;  /* 0x00056c0001077983 */ /* 0x000ee20000300800 */
[----:B------:R1:W-:Y:S02]  /*3c1f0*/  STS.U16 [R12+0xae80], R11 ;  /* 0x00ae800b0c007388 */ /* 0x0003e40000000400 */
[----:B------:R-:W3:Y:S02]  /*3c200*/  LDL.LU R8, [R1+0x568] ;  /* 0x0005680001087983 */ /* 0x000ee40000300800 */
[----:B------:R1:W-:Y:S01]  /*3c210*/  STS.U16 [R12+0xb600], R27 ;  /* 0x00b6001b0c007388 */ /* 0x0003e20000000400 */
[----:B------:R-:W3:Y:S04]  /*3c220*/  LDL.LU R9, [R1+0x544] ;  /* 0x0005440001097983 */ /* 0x000ee80000300800 */
[----:B------:R1:W-:Y:S01]  /*3c230*/  STS.U16 [R12+0xb680], R14 ;  /* 0x00b6800e0c007388 */ /* 0x0003e20000000400 */
[----:B------:R1:W-:Y:S02]  /*3c240*/  STS.U16 [R12+0xbe00], R15 ;  /* 0x00be000f0c007388 */ /* 0x0003e40000000400 */
[----:B------:R1:W-:Y:S01]  /*3c250*/  STS.U16 [R12+0xbe80], R26 ;  /* 0x00be801a0c007388 */ /* 0x0003e20000000400 */
[----:B0-----:R-:W3:Y:S01]  /*3c260*/  LDL.LU R10, [R1+0x540] ;  /* 0x00054000010a7983 */ /* 0x001ee20000300800 */
[----:B-1----:R-:W3:Y:S02]  /*3c270*/  LDL.LU R11, [R1+0x51c] ;  /* 0x00051c00010b7983 */ /* 0x002ee40000300800 */
[----:B------:R0:W-:Y:S01]  /*3c280*/  STS.U16 [R12+0xc600], R24 ;  /* 0x00c600180c007388 */ /* 0x0001e20000000400 */
[----:B------:R-:W3:Y:S01]  /*3c290*/  LDL.LU R27, [R1+0x518] ;  /* 0x00051800011b7983 */ /* 0x000ee20000300800 */
[----:B------:R-:W3:Y:S02]  /*3c2a0*/  LDL.LU R14, [R1+0x4f0] ;  /* 0x0004f000010e7983 */ /* 0x000ee40000300800 */
[----:B------:R1:W-:Y:S02]  /*3c2b0*/  STS.U16 [R12+0xc680], R22 ;  /* 0x00c680160c007388 */ /* 0x0003e40000000400 */
[----:B------:R-:W3:Y:S01]  /*3c2c0*/  LDL.LU R15, [R1+0x4ec] ;  /* 0x0004ec00010f7983 */ /* 0x000ee20000300800 */
[----:B------:R-:W-:Y:S04]  /*3c2d0*/  STS.U16 [R12+0xce00], R2 ;  /* 0x00ce00020c007388 */ /* 0x000fe80000000400 */
[----:B------:R-:W3:Y:S01]  /*3c2e0*/  LDL.LU R26, [R1+0x4c8] ;  /* 0x0004c800011a7983 */ /* 0x000ee20000300800 */
[----:B------:R1:W-:Y:S02]  /*3c2f0*/  STS.U16 [R12+0xce80], R18 ;  /* 0x00ce80120c007388 */ /* 0x0003e40000000400 */
[----:B0-----:R-:W3:Y:S02]  /*3c300*/  LDL.LU R24, [R1+0x4c4] ;  /* 0x0004c40001187983 */ /* 0x001ee40000300800 */
[----:B------:R0:W-:Y:S01]  /*3c310*/  STS.U16 [R12+0xd600], R21 ;  /* 0x00d600150c007388 */ /* 0x0001e20000000400 */
[----:B------:R0:W-:Y:S04]  /*3c320*/  STS.U16 [R12+0xd680], R29 ;  /* 0x00d6801d0c007388 */ /* 0x0001e80000000400 */
[----:B-1----:R-:W3:Y:S04]  /*3c330*/  LDL.LU R22, [R1+0x4a0] ;  /* 0x0004a00001167983 */ /* 0x002ee80000300800 */
[----:B------:R-:W3:Y:S01]  /*3c340*/  LDL.LU R18, [R1+0x49c] ;  /* 0x00049c0001127983 */ /* 0x000ee20000300800 */
[----:B0-----:R-:W3:Y:S03]  /*3c350*/  LDL.LU R21, [R1+0x478] ;  /* 0x0004780001157983 */ /* 0x001ee60000300800 */
[----:B------:R-:W3:Y:S04]  /*3c360*/  LDL.LU R29, [R1+0x474] ;  /* 0x00047400011d7983 */ /* 0x000ee80000300800 */
[----:B--2---:R-:W-:Y:S01]  /*3c370*/  STS.U16 [R12+0xde00], R28 ;  /* 0x00de001c0c007388 */ /* 0x004fe20000000400 */
[----:B------:R0:W-:Y:S02]  /*3c380*/  STS.U16 [R12+0xde80], R0 ;  /* 0x00de80000c007388 */ /* 0x0001e40000000400 */
[----:B------:R1:W-:Y:S02]  /*3c390*/  STS.U16 [R12+0xe600], R25 ;  /* 0x00e600190c007388 */ /* 0x0003e40000000400 */
[----:B------:R2:W-:Y:S01]  /*3c3a0*/  STS.U16 [R12+0xe680], R23 ;  /* 0x00e680170c007388 */ /* 0x0005e20000000400 */
[----:B------:R2:W-:Y:S04]  /*3c3b0*/  STS.U16 [R12+0xee00], R16 ;  /* 0x00ee00100c007388 */ /* 0x0005e80000000400 */
[----:B0-----:R-:W3:Y:S01]  /*3c3c0*/  LDL.LU R0, [R1+0x450] ;  /* 0x0004500001007983 */ /* 0x001ee20000300800 */
[----:B------:R-:W3:Y:S02]  /*3c3d0*/  LDL.LU R28, [R1+0x44c] ;  /* 0x00044c00011c7983 */ /* 0x000ee40000300800 */
[----:B-1----:R-:W3:Y:S02]  /*3c3e0*/  LDL.LU R25, [R1+0x5e0] ;  /* 0x0005e00001197983 */ /* 0x002ee40000300800 */
[----:B--2---:R-:W2:Y:S01]  /*3c3f0*/  LDL.LU R23, [R1+0x5e4] ;  /* 0x0005e40001177983 */ /* 0x004ea20000300800 */
[----:B------:R-:W2:Y:S04]  /*3c400*/  LDL.LU R12, [R1+0x2114] ;  /* 0x00211400010c7983 */ /* 0x000ea80000300800 */
[----:B------:R-:W0:Y:S02]  /*3c410*/  S2R R2, SR_TID.X ;  /* 0x0000000000027919 */ /* 0x000e240000002100 */
[----:B0-----:R-:W-:-:S05]  /*3c420*/  LOP3.LUT R2, R2, 0x3f, RZ, 0xc0, !PT ;  /* 0x0000003f02027812 */ /* 0x001fca00078ec0ff */
[C---:B------:R-:W-:Y:S02]  /*3c430*/  IMAD.SHL.U32 R16, R2.reuse, 0x2, RZ ;  /* 0x0000000202107824 */ /* 0x040fe400078e00ff */
[----:B------:R-:W-:-:S03]  /*3c440*/  IMAD.SHL.U32 R2, R2, 0x2, RZ ;  /* 0x0000000202027824 */ /* 0x000fc600078e00ff */
[----:B------:R-:W-:Y:S02]  /*3c450*/  LOP3.LUT R16, R16, 0x60, RZ, 0x3c, !PT ;  /* 0x0000006010107812 */ /* 0x000fe400078e3cff */
[----:B------:R-:W-:-:S03]  /*3c460*/  LOP3.LUT R2, R2, 0x70, RZ, 0x3c, !PT ;  /* 0x0000007002027812 */ /* 0x000fc600078e3cff */
[----:B--2---:R-:W-:Y:S01]  /*3c470*/  STS.U16 [R16+0xee80], R12 ;  /* 0x00ee800c10007388 */ /* 0x004fe20000000400 */
[----:B---3--:R-:W-:Y:S02]  /*3c480*/  STS.U16 [R16+0xf600], R13 ;  /* 0x00f6000d10007388 */ /* 0x008fe40000000400 */
[----:B------:R-:W-:Y:S02]  /*3c490*/  STS.U16 [R16+0xf680], R17 ;  /* 0x00f6801110007388 */ /* 0x000fe40000000400 */
[----:B----4-:R-:W-:Y:S01]  /*3c4a0*/  STS.U16 [R16+0xfe00], R19 ;  /* 0x00fe001310007388 */ /* 0x010fe20000000400 */
        /* <DEDUP_REMOVED lines=15> */
[----:B0-----:R-:W2:Y:S01]  /*3c5a0*/  LDL.LU R14, [R1+0x428] ;  /* 0x00042800010e7983 */ /* 0x001ea20000300800 */
[----:B-1----:R-:W3:Y:S02]  /*3c5b0*/  LDL.LU R15, [R1+0x340] ;  /* 0x00034000010f7983 */ /* 0x002ee40000300800 */
        /* <DEDUP_REMOVED lines=35> */
[----:B--2---:R0:W-:Y:S01]  /*3c7f0*/  STS.U16 [R2+0x5f00], R14 ;  /* 0x005f000e02007388 */ /* 0x0041e20000000400 */
[----:B------:R-:W4:Y:S03]  /*3c800*/  LDL.LU R11, [R1+0xc0] ;  /* 0x0000c000010b7983 */ /* 0x000f260000300800 */
[----:B0-----:R-:W4:Y:S04]  /*3c810*/  LDL.LU R14, [R1+0xbc] ;  /* 0x0000bc00010e7983 */ /* 0x001f280000300800 */
[----:B---3--:R0:W-:Y:S04]  /*3c820*/  STS.U16 [R2+0x5f80], R15 ;  /* 0x005f800f02007388 */ /* 0x0081e80000000400 */
[----:B0-----:R-:W3:Y:S04]  /*3c830*/  LDL.LU R15, [R1+0x2110] ;  /* 0x00211000010f7983 */ /* 0x001ee80000300800 */
[----:B---3--:R0:W-:Y:S01]  /*3c840*/  STS.U16 [R2+0x6700], R15 ;  /* 0x0067000f02007388 */ /* 0x0081e20000000400 */
[----:B----4-:R1:W-:Y:S02]  /*3c850*/  STS.U16 [R2+0x6780], R27 ;  /* 0x0067801b02007388 */ /* 0x0103e40000000400 */
[----:B------:R3:W-:Y:S02]  /*3c860*/  STS.U16 [R2+0x6f00], R26 ;  /* 0x006f001a02007388 */ /* 0x0007e40000000400 */
[----:B------:R4:W-:Y:S01]  /*3c870*/  STS.U16 [R2+0x6f80], R24 ;  /* 0x006f801802007388 */ /* 0x0009e20000000400 */
[----:B------:R4:W-:Y:S01]  /*3c880*/  STS.U16 [R2+0x7700], R22 ;  /* 0x0077001602007388 */ /* 0x0009e20000000400 */
[----:B------:R4:W-:Y:S03]  /*3c890*/  STS.U16 [R2+0x7780], R18 ;  /* 0x0077801202007388 */ /* 0x0009e60000000400 */
[----:B0-----:R-:W2:Y:S01]  /*3c8a0*/  LDL.LU R15, [R1+0x24] ;  /* 0x00002400010f7983 */ /* 0x001ea20000300800 */
[----:B-1----:R-:W2:Y:S02]  /*3c8b0*/  LDL.LU R27, [R1+0x210c] ;  /* 0x00210c00011b7983 */ /* 0x002ea40000300800 */
[----:B---3--:R-:W3:Y:S02]  /*3c8c0*/  LDL.LU R26, [R1+0x2108] ;  /* 0x00210800011a7983 */ /* 0x008ee40000300800 */
[----:B----4-:R-:W4:Y:S01]  /*3c8d0*/  LDL.LU R24, [R1+0x2104] ;  /* 0x0021040001187983 */ /* 0x010f220000300800 */
        /* <DEDUP_REMOVED lines=26> */
[----:B------:R-:W-:Y:S01]  /*3ca80*/  STS.U16 [R2+0xcf00], R11 ;  /* 0x00cf000b02007388 */ /* 0x000fe20000000400 */
[----:B------:R-:W-:Y:S03]  /*3ca90*/  STS.U16 [R2+0xcf80], R14 ;  /* 0x00cf800e02007388 */ /* 0x000fe60000000400 */
[----:B0-----:R-:W3:Y:S04]  /*3caa0*/  LDL R8, [R1+0x508] ;  /* 0x0005080001087983 */ /* 0x001ee80000100800 */
[----:B--2---:R0:W-:Y:S01]  /*3cab0*/  STS.U16 [R2+0xd700], R28 ;  /* 0x00d7001c02007388 */ /* 0x0041e20000000400 */
[----:B------:R1:W-:Y:S03]  /*3cac0*/  STS.U16 [R2+0xd780], R0 ;  /* 0x00d7800002007388 */ /* 0x0003e60000000400 */
[----:B0-----:R-:W2:Y:S01]  /*3cad0*/  LDL.LU R28, [R1+0x20e8] ;  /* 0x0020e800011c7983 */ /* 0x001ea20000300800 */
[----:B-1----:R-:W2:Y:S02]  /*3cae0*/  LDL.LU R0, [R1+0x20e4] ;  /* 0x0020e40001007983 */ /* 0x002ea40000300800 */
[----:B------:R-:W-:Y:S02]  /*3caf0*/  STS.U16 [R2+0xdf00], R15 ;  /* 0x00df000f02007388 */ /* 0x000fe40000000400 */
[----:B------:R0:W-:Y:S02]  /*3cb00*/  STS.U16 [R2+0xdf80], R29 ;  /* 0x00df801d02007388 */ /* 0x0001e40000000400 */
[----:B0-----:R-:W2:Y:S04]  /*3cb10*/  LDL.LU R29, [R1+0x20e0] ;  /* 0x0020e000011d7983 */ /* 0x001ea80000300800 */
[----:B------:R-:W-:Y:S01]  /*3cb20*/  STS.U16 [R2+0xe700], R21 ;  /* 0x00e7001502007388 */ /* 0x000fe20000000400 */
[----:B------:R-:W-:Y:S02]  /*3cb30*/  STS.U16 [R2+0xe780], R18 ;  /* 0x00e7801202007388 */ /* 0x000fe40000000400 */
[----:B------:R-:W-:Y:S02]  /*3cb40*/  STS.U16 [R2+0xef00], R22 ;  /* 0x00ef001602007388 */ /* 0x000fe40000000400 */
[----:B----4-:R-:W-:Y:S01]  /*3cb50*/  STS.U16 [R2+0xef80], R24 ;  /* 0x00ef801802007388 */ /* 0x010fe20000000400 */
[----:B---3--:R-:W-:Y:S01]  /*3cb60*/  STS.U16 [R2+0xf700], R26 ;  /* 0x00f7001a02007388 */ /* 0x008fe20000000400 */
[----:B------:R-:W-:Y:S03]  /*3cb70*/  STS.U16 [R2+0xf780], R27 ;  /* 0x00f7801b02007388 */ /* 0x000fe60000000400 */
[----:B--2---:R-:W-:Y:S01]  /*3cb80*/  STS.U16 [R2+0xff00], R28 ;  /* 0x00ff001c02007388 */ /* 0x004fe20000000400 */
[----:B------:R-:W-:Y:S02]  /*3cb90*/  STS.U16 [R2+0xff80], R0 ;  /* 0x00ff800002007388 */ /* 0x000fe40000000400 */
[----:B------:R-:W-:Y:S06]  /*3cba0*/  BAR.SYNC.DEFER_BLOCKING 0x0 ;  /* 0x0000000000007b1d */ /* 0x000fec0000010000 */
[----:B------:R-:W0:Y:S04]  /*3cbb0*/  LDSM.16.M88.4 R12, [R29] ;  /* 0x000000001d0c783b */ /* 0x000e280000000200 */
[----:B------:R-:W-:Y:S04]  /*3cbc0*/  LDSM.16.M88.4 R24, [R29+0x2000] ;  /* 0x002000001d18783b */ /* 0x000fe80000000200 */
[----:B------:R-:W-:Y:S04]  /*3cbd0*/  LDSM.16.M88.4 R20, [R29+0x3000] ;  /* 0x003000001d14783b */ /* 0x000fe80000000200 */
[----:B------:R-:W-:Y:S04]  /*3cbe0*/  LDSM.16.M88.4 R16, [R29+0x5000] ;  /* 0x005000001d10783b */ /* 0x000fe80000000200 */
[----:B------:R-:W-:Y:S01]  /*3cbf0*/  LDSM.16.MT88.4 R4, [R8+0x10000] ;  /* 0x010000000804783b */ /* 0x000fe20000004200 */
[----:B0-----:R-:W-:-:S03]  /*3cc00*/  IMAD.MOV.U32 R2, RZ, RZ, R12 ;  /* 0x000000ffff027224 */ /* 0x001fc600078e000c */
[----:B------:R-:W-:Y:S01]  /*3cc10*/  STL.64 [R1+0x78], R14 ;  /* 0x0000780e01007387 */ /* 0x000fe20000100a00 */
[----:B------:R-:W-:Y:S02]  /*3cc20*/  IMAD.MOV.U32 R11, RZ, RZ, R13 ;  /* 0x000000ffff0b7224 */ /* 0x000fe400078e000d */
[----:B------:R-:W0:Y:S04]  /*3cc30*/  LDSM.16.M88.4 R12, [R29+0x1000] ;  /* 0x001000001d0c783b */ /* 0x000e280000000200 */
[----:B0-----:R-:W-:Y:S01]  /*3cc40*/  IMAD.MOV.U32 R10, RZ, RZ, R12 ;  /* 0x000000ffff0a7224 */ /* 0x001fe200078e000c */
[----:B------:R-:W-:Y:S01]  /*3cc50*/  STL.64 [R1+0x68], R14 ;  /* 0x0000680e01007387 */ /* 0x000fe20000100a00 */
[----:B------:R-:W-:Y:S02]  /*3cc60*/  IMAD.MOV.U32 R9, RZ, RZ, R13 ;  /* 0x000000ffff097224 */ /* 0x000fe400078e000d */
[----:B------:R-:W0:Y:S04]  /*3cc70*/  LDSM.16.M88.4 R12, [R29+0x4000] ;  /* 0x004000001d0c783b */ /* 0x000e280000000200 */
[----:B------:R-:W-:Y:S01]  /*3cc80*/  STL.64 [R1+0x58], R26 ;  /* 0x0000581a01007387 */ /* 0x000fe20000100a00 */
[----:B------:R-:W-:Y:S02]  /*3cc90*/  STL.64 [R1+0x20c8], R24 ;  /* 0x0020c81801007387 */ /* 0x000fe40000100a00 */
[----:B------:R-:W1:Y:S04]  /*3cca0*/  LDSM.16.M88.4 R24, [R29+0x6000] ;  /* 0x006000001d18783b */ /* 0x000e680000000200 */
[----:B------:R1:W-:Y:S02]  /*3ccb0*/  STL.64 [R1+0x48], R22 ;  /* 0x0000481601007387 */ /* 0x0003e40000100a00 */
[----:B------:R-:W-:Y:S02]  /*3ccc0*/  STL.64 [R1+0x20a8], R16 ;  /* 0x0020a81001007387 */ /* 0x000fe40000100a00 */
[----:B------:R-:W-:-:S02]  /*3ccd0*/  IMAD.MOV.U32 R28, RZ, RZ, R18 ;  /* 0x000000ffff1c7224 */ /* 0x000fc400078e0012 */
[----:B------:R-:W-:Y:S01]  /*3cce0*/  IMAD.MOV.U32 R0, RZ, RZ, R19 ;  /* 0x000000ffff007224 */ /* 0x000fe200078e0013 */
[----:B0-----:R-:W-:Y:S01]  /*3ccf0*/  STL.64 [R1+0x38], R14 ;  /* 0x0000380e01007387 */ /* 0x001fe20000100a00 */
[----:B------:R-:W-:Y:S02]  /*3cd00*/  STL.64 [R1+0x20b0], R12 ;  /* 0x0020b00c01007387 */ /* 0x000fe40000100a00 */
[----:B------:R-:W0:Y:S04]  /*3cd10*/  LDSM.16.M88.4 R12, [R29+0x7000] ;  /* 0x007000001d0c783b */ /* 0x000e280000000200 */
[----:B-1----:R-:W-:Y:S02]  /*3cd20*/  IMAD.MOV.U32 R23, RZ, RZ, R24 ;  /* 0x000000ffff177224 */ /* 0x002fe400078e0018 */
[----:B------:R-:W-:-:S02]  /*3cd30*/  IMAD.MOV.U32 R22, RZ, RZ, R25 ;  /* 0x000000ffff167224 */ /* 0x000fc400078e0019 */
[----:B------:R-:W-:Y:S02]  /*3cd40*/  IMAD.MOV.U32 R18, RZ, RZ, R2 ;  /* 0x000000ffff127224 */ /* 0x000fe400078e0002 */
[----:B------:R-:W-:Y:S01]  /*3cd50*/  IMAD.MOV.U32 R3, RZ, RZ, R26 ;  /* 0x000000ffff037224 */ /* 0x000fe200078e001a */
[----:B------:R-:W-:Y:S01]  /*3cd60*/  STL [R1+0x2080], R28 ;  /* 0x0020801c01007387 */ /* 0x000fe20000100800 */
[----:B------:R-:W-:Y:S02]  /*3cd70*/  IMAD.MOV.U32 R2, RZ, RZ, R27 ;  /* 0x000000ffff027224 */ /* 0x000fe400078e001b */
[----:B------:R-:W-:Y:S02]  /*3cd80*/  STL [R1+0x1fa8], R0 ;  /* 0x001fa80001007387 */ /* 0x000fe40000100800 */
[----:B------:R-:W-:Y:S01]  /*3cd90*/  STL.64 [R1+0x20c0], R22 ;  /* 0x0020c01601007387 */ /* 0x000fe20000100a00 */
[----:B------:R-:W-:Y:S01]  /*3cda0*/  STL.64 [R1+0x20b8], R20 ;  /* 0x0020b81401007387 */ /* 0x000fe20000100a00 */
[----:B------:R0:W-:Y:S02]  /*3cdb0*/  STL [R1+0x1f3c], R3 ;  /* 0x001f3c0301007387 */ /* 0x0001e40000100800 */
[----:B------:R1:W-:Y:S02]  /*3cdc0*/  STL [R1+0x1f38], R2 ;  /* 0x001f380201007387 */ /* 0x0003e40000100800 */
[----:B------:R-:W-:Y:S04]  /*3cdd0*/  LDSM.16.M88.4 R20, [R29+0xd000] ;  /* 0x00d000001d14783b */ /* 0x000fe80000000200 */
[----:B0-----:R-:W-:-:S02]  /*3cde0*/  IMAD.MOV.U32 R3, RZ, RZ, R12 ;  /* 0x000000ffff037224 */ /* 0x001fc400078e000c */
[----:B-1----:R-:W-:Y:S01]  /*3cdf0*/  IMAD.MOV.U32 R2, RZ, RZ, R13 ;  /* 0x000000ffff027224 */ /* 0x002fe200078e000d */
[----:B------:R-:W-:Y:S01]  /*3ce00*/  STL [R1+0xbc], R15 ;  /* 0x0000bc0f01007387 */ /* 0x000fe20000100800 */
[----:B------:R-:W-:Y:S02]  /*3ce10*/  IMAD.MOV.U32 R0, RZ, RZ, R14 ;  /* 0x000000ffff007224 */ /* 0x000fe400078e000e */
[----:B------:R-:W0:Y:S01]  /*3ce20*/  LDSM.16.M88.4 R12, [R29+0x8000] ;  /* 0x008000001d0c783b */ /* 0x000e220000000200 */
[----:B------:R-:W-:Y:S03]  /*3ce30*/  STL [R1+0x208c], R2 ;  /* 0x00208c0201007387 */ /* 0x000fe60000100800 */
[----:B------:R-:W-:Y:S02]  /*3ce40*/  STL [R1+0x2088], R3 ;  /* 0x0020880301007387 */ /* 0x000fe40000100800 */
[----:B------:R-:W-:Y:S01]  /*3ce50*/  STL [R1+0x2084], R0 ;  /* 0x0020840001007387 */ /* 0x000fe20000100800 */
[----:B0-----:R-:W-:Y:S01]  /*3ce60*/  STL [R1+0xd0], R12 ;  /* 0x0000d00c01007387 */ /* 0x001fe20000100800 */
[----:B------:R-:W-:Y:S02]  /*3ce70*/  STL.64 [R1+0xd8], R14 ;  /* 0x0000d80e01007387 */ /* 0x000fe40000100a00 */
[----:B------:R-:W-:-:S02]  /*3ce80*/  IMAD.MOV.U32 R28, RZ, RZ, R13 ;  /* 0x000000ffff1c7224 */ /* 0x000fc400078e000d */
[----:B------:R-:W0:Y:S04]  /*3ce90*/  LDSM.16.M88.4 R12, [R29+0x9000] ;  /* 0x009000001d0c783b */ /* 0x000e280000000200 */
[----:B------:R-:W-:Y:S04]  /*3cea0*/  STL [R1+0x2090], R28 ;  /* 0x0020901c01007387 */ /* 0x000fe80000100800 */
[----:B0-----:R-:W-:Y:S01]  /*3ceb0*/  STL [R1+0x100], R12 ;  /* 0x0001000c01007387 */ /* 0x001fe20000100800 */
[----:B------:R-:W-:Y:S02]  /*3cec0*/  STL.64 [R1+0x108], R14 ;  /* 0x0001080e01007387 */ /* 0x000fe40000100a00 */
[----:B------:R-:W-:-:S02]  /*3ced0*/  IMAD.MOV.U32 R0, RZ, RZ, R13 ;  /* 0x000000ffff007224 */ /* 0x000fc400078e000d */
[----:B------:R-:W0:Y:S04]  /*3cee0*/  LDSM.16.M88.4 R12, [R29+0xa000] ;  /* 0x00a000001d0c783b */ /* 0x000e280000000200 */
[----:B------:R-:W-:Y:S01]  /*3cef0*/  STL [R1+0x2094], R0 ;  /* 0x0020940001007387 */ /* 0x000fe20000100800 */
[----:B0-----:R-:W-:-:S03]  /*3cf00*/  IMAD.MOV.U32 R28, RZ, RZ, R12 ;  /* 0x000000ffff1c7224 */ /* 0x001fc600078e000c */
[----:B------:R-:W-:Y:S01]  /*3cf10*/  STL.64 [R1+0x138], R14 ;  /* 0x0001380e01007387 */ /* 0x000fe20000100a00 */
[----:B------:R-:W-:Y:S02]  /*3cf20*/  IMAD.MOV.U32 R2, RZ, RZ, R13 ;  /* 0x000000ffff027224 */ /* 0x000fe400078e000d */
[----:B------:R-:W0:Y:S01]  /*3cf30*/  LDSM.16.M88.4 R12, [R29+0xb000] ;  /* 0x00b000001d0c783b */ /* 0x000e220000000200 */
[----:B------:R-:W-:Y:S03]  /*3cf40*/  STL [R1+0x209c], R28 ;  /* 0x00209c1c01007387 */ /* 0x000fe60000100800 */
        /* <DEDUP_REMOVED lines=10> */
[----:B------:R-:W-:Y:S04]  /*3cff0*/  STL [R1+0x20a4], R2 ;  /* 0x0020a40201007387 */ /* 0x000fe80000100800 */
[----:B0-----:R-:W-:Y:S01]  /*3d000*/  STL [R1+0x1e0], R12 ;  /* 0x0001e00c01007387 */ /* 0x001fe20000100800 */
[----:B------:R0:W-:Y:S02]  /*3d010*/  STL.64 [R1+0x1b0], R20 ;  /* 0x0001b01401007387 */ /* 0x0001e40000100a00 */
[----:B------:R1:W-:Y:S02]  /*3d020*/  STL.64 [R1+0x1b8], R22 ;  /* 0x0001b81601007387 */ /* 0x0003e40000100a00 */
[----:B------:R-:W-:Y:S01]  /*3d030*/  STL.64 [R1+0x1e8], R14 ;  /* 0x0001e80e01007387 */ /* 0x000fe20000100a00 */
[----:B0-----:R-:W2:Y:S01]  /*3d040*/  LDL.LU.64 R20, [R1+0x3f0] ;  /* 0x0003f00001147983 */ /* 0x001ea20000300a00 */
[----:B-1----:R-:W3:Y:S02]  /*3d050*/  LDL.LU.64 R22, [R1+0x3f8] ;  /* 0x0003f80001167983 */ /* 0x002ee40000300a00 */
[----:B------:R-:W-:-:S02]  /*3d060*/  IMAD.MOV.U32 R2, RZ, RZ, R13 ;  /* 0x000000ffff027224 */ /* 0x000fc400078e000d */
[----:B------:R-:W0:Y:S01]  /*3d070*/  LDSM.16.M88.4 R12, [R29+0xf000] ;  /* 0x00f000001d0c783b */ /* 0x000e220000000200 */
[----:B------:R-:W-:Y:S02]  /*3d080*/  IMAD.MOV.U32 R17, RZ, RZ, R11 ;  /* 0x000000ffff117224 */ /* 0x000fe400078e000b */
[----:B------:R-:W-:Y:S02]  /*3d090*/  IMAD.MOV.U32 R24, RZ, RZ, R10 ;  /* 0x000000ffff187224 */ /* 0x000fe400078e000a */
[----:B------:R-:W-:Y:S02]  /*3d0a0*/  IMAD.MOV.U32 R25, RZ, RZ, R9 ;  /* 0x000000ffff197224 */ /* 0x000fe400078e0009 */
[----:B------:R-:W1:Y:S04]  /*3d0b0*/  LDSM.16.MT88.4 R8, [R8+0x10200] ;  /* 0x010200000808783b */ /* 0x000e680000004200 */
[----:B0-----:R-:W-:Y:S01]  /*3d0c0*/  STL.64 [R1+0x200], R12 ;  /* 0x0002000c01007387 */ /* 0x001fe20000100a00 */
[----:B------:R-:W-:Y:S03]  /*3d0d0*/  STL.64 [R1+0x208], R14 ;  /* 0x0002080e01007387 */ /* 0x000fe60000100a00 */
[----:B---3--:R-:W-:Y:S01]  /*3d0e0*/  STL.64 [R1+0x20d8], R22 ;  /* 0x0020d81601007387 */ /* 0x008fe20000100a00 */
[----:B--2---:R0:W-:Y:S03]  /*3d0f0*/  STL.64 [R1+0x20d0], R20 ;  /* 0x0020d01401007387 */ /* 0x0041e60000100a00 */
[----:B0-----:R-:W2:Y:S01]  /*3d100*/  LDL.LU.64 R20, [R1+0x400] ;  /* 0x0004000001147983 */ /* 0x001ea20000300a00 */
[----:B------:R-:W2:Y:S02]  /*3d110*/  LDL.LU.64 R22, [R1+0x408] ;  /* 0x0004080001167983 */ /* 0x000ea40000300a00 */
[----:B------:R-:W-:Y:S02]  /*3d120*/  STL [R1+0x1f50], R29 ;  /* 0x001f501d01007387 */ /* 0x000fe40000100800 */
[----:B------:R-:W3:Y:S01]  /*3d130*/  LDL.LU.64 R12, [R1+0x3e0] ;  /* 0x0003e000010c7983 */ /* 0x000ee20000300a00 */
[----:B------:R-:W3:Y:S01]  /*3d140*/  LDL.LU.64 R14, [R1+0x3e8] ;  /* 0x0003e800010e7983 */ /* 0x000ee20000300a00 */
[----:B-1----:R-:W-:Y:S02]  /*3d150*/  STL.64 [R1+0x1fb8], R10 ;  /* 0x001fb80a01007387 */ /* 0x002fe40000100a00 */
[----:B------:R0:W-:Y:S02]  /*3d160*/  STL.64 [R1+0x1fb0], R8 ;  /* 0x001fb00801007387 */ /* 0x0001e40000100a00 */
[----:B0-----:R-:W4:Y:S01]  /*3d170*/  LDL.LU.64 R8, [R1+0x410] ;  /* 0x0004100001087983 */ /* 0x001f220000300a00 */
[----:B------:R-:W4:Y:S02]  /*3d180*/  LDL.LU.64 R10, [R1+0x418] ;  /* 0x00041800010a7983 */ /* 0x000f240000300a00 */
[----:B------:R-:W-:Y:S01]  /*3d190*/  IMAD.MOV.U32 R16, RZ, RZ, R18 ;  /* 0x000000ffff107224 */ /* 0x000fe200078e0012 */
[C---:B--2---:R-:W-:Y:S08]  /*3d1a0*/  HMMA.16816.F32.BF16 R24, R4.reuse, R24, R20 ;  /* 0x000000180418723c */ /* 0x044ff00000041814 */
[----:B----4-:R-:W-:Y:S11]  /*3d1b0*/  HMMA.16816.F32.BF16 R16, R4, R16, R8 ;  /* 0x000000100410723c */ /* 0x010ff60000041808 */
[----:B------:R-:W-:Y:S05]  /*3d1c0*/  @!UPT UIADD3 URZ, URZ, URZ, URZ ;  /* 0x0000003f3f3ff290 */ /* 0x000fea000fffe03f */
[----:B------:R-:W-:-:S08]  /*3d1d0*/  IMAD.MOV.U32 R0, RZ, RZ, R25 ;  /* 0x000000ffff007224 */ /* 0x000fd000078e0019 */
[----:B------:R-:W-:Y:S02]  /*3d1e0*/  IMAD.MOV.U32 R3, RZ, RZ, R16 ;  /* 0x000000ffff037224 */ /* 0x000fe400078e0010 */
[----:B------:R-:W-:Y:S02]  /*3d1f0*/  IMAD.MOV.U32 R29, RZ, RZ, R17 ;  /* 0x000000ffff1d7224 */ /* 0x000fe400078e0011 */
[----:B------:R-:W-:Y:S02]  /*3d200*/  IMAD.MOV.U32 R11, RZ, RZ, R18 ;  /* 0x000000ffff0b7224 */ /* 0x000fe400078e0012 */
[----:B------:R-:W-:Y:S01]  /*3d210*/  IMAD.MOV.U32 R10, RZ, RZ, R19 ;  /* 0x000000ffff0a7224 */ /* 0x000fe200078e0013 */
[----:B------:R-:W2:Y:S01]  /*3d220*/  LDL.LU.64 R16, [R1+0x3d0] ;  /* 0x0003d00001107983 */ /* 0x000ea20000300a00 */
[----:B------:R-:W2:Y:S02]  /*3d230*/  LDL.LU.64 R18, [R1+0x3d8] ;  /* 0x0003d80001127983 */ /* 0x000ea40000300a00 */
[----:B------:R-:W4:Y:S02]  /*3d240*/  LDL.LU.64 R22, [R1+0x20d8] ;  /* 0x0020d80001167983 */ /* 0x000f240000300a00 */
[----:B------:R-:W4:Y:S01]  /*3d250*/  LDL.LU.64 R20, [R1+0x20d0] ;  /* 0x0020d00001147983 */ /* 0x000f220000300a00 */
[----:B------:R0:W-:Y:S01]  /*3d260*/  STL [R1], R24 ;  /* 0x0000001801007387 */ /* 0x0001e20000100800 */
[----:B------:R4:W-:Y:S03]  /*3d270*/  STL [R1+0x8], R26 ;  /* 0x0000081a01007387 */ /* 0x0009e60000100800 */
[----:B0-----:R-:W4:Y:S01]  /*3d280*/  LDL.LU.64 R24, [R1+0x20c8] ;  /* 0x0020c80001187983 */ /* 0x001f220000300a00 */
[----:B------:R-:W-:-:S02]  /*3d290*/  IMAD.MOV.U32 R28, RZ, RZ, R27 ;  /* 0x000000ffff1c7224 */ /* 0x000fc400078e001b */
[C---:B----4-:R-:W-:Y:S01]  /*3d2a0*/  HMMA.16816.F32.BF16 R24, R4.reuse, R24, R20 ;  /* 0x000000180418723c */ /* 0x050fe20000041814 */
[----:B------:R-:W4:Y:S01]  /*3d2b0*/  LDL.LU.64 R22, [R1+0x20c0] ;  /* 0x0020c00001167983 */ /* 0x000f220000300a00 */
[----:B------:R-:W3:Y:S11]  /*3d2c0*/  LDL.LU.64 R20, [R1+0x20b8] ;  /* 0x0020b80001147983 */ /* 0x000ef60000300a00 */
[----:B------:R-:W-:Y:S10]  /*3d2d0*/  @!UPT UIADD3 URZ, URZ, URZ, URZ ;  /* 0x0000003f3f3ff290 */ /* 0x000ff4000fffe03f */
[----:B------:R-:W-:Y:S01]  /*3d2e0*/  STL.64 [R1+0x1f80], R26 ;  /* 0x001f801a01007387 */ /* 0x000fe20000100a00 */
[----:B------:R4:W-:Y:S02]  /*3d2f0*/  STL.64 [R1+0x1f78], R24 ;  /* 0x001f781801007387 */ /* 0x0009e40000100a00 */
[----:B----4-:R-:W-:Y:S02]  /*3d300*/  IMAD.MOV.U32 R24, RZ, RZ, R23 ;  /* 0x000000ffff187224 */ /* 0x010fe400078e0017 */
[----:B------:R-:W-:Y:S02]  /*3d310*/  IMAD.MOV.U32 R25, RZ, RZ, R22 ;  /* 0x000000ffff197224 */ /* 0x000fe400078e0016 */
[C---:B---3--:R-:W-:Y:S01]  /*3d320*/  HMMA.16816.F32.BF16 R20, R4.reuse, R20, R12 ;  /* 0x000000140414723c */ /* 0x048fe2000004180c */
[----:B------:R-:W2:Y:S11]  /*3d330*/  LDL.LU.64 R12, [R1+0x20b0] ;  /* 0x0020b000010c7983 */ /* 0x000eb60000300a00 */
[----:B------:R-:W-:Y:S11]  /*3d340*/  @!UPT UIADD3 URZ, URZ, URZ, URZ ;  /* 0x0000003f3f3ff290 */ /* 0x000ff6000fffe03f */
[----:B------:R-:W-:Y:S01]  /*3d350*/  STL.64 [R1+0x1f70], R22 ;  /* 0x001f701601007387 */ /* 0x000fe20000100a00 */
[----:B------:R0:W-:Y:S03]  /*3d360*/  STL.64 [R1+0x1f68], R20 ;  /* 0x001f681401007387 */ /* 0x0001e60000100a00 */
[----:B0-----:R-:W3:Y:S01]  /*3d370*/  LDL.LU.64 R20, [R1+0x3b0] ;  /* 0x0003b00001147983 */ /* 0x001ee20000300a00 */
[----:B------:R-:W3:Y:S01]  /*3d380*/  LDL.LU.64 R22, [R1+0x3b8] ;  /* 0x0003b80001167983 */ /* 0x000ee20000300a00 */
[C---:B--2---:R-:W-:Y:S02]  /*3d390*/  HMMA.16816.F32.BF16 R12, R4.reuse, R12, R16 ;  /* 0x0000000c040c723c */ /* 0x044fe40000041810 */
[----:B------:R-:W2:Y:S11]  /*3d3a0*/  LDL.LU.64 R16, [R1+0x20a8] ;  /* 0x0020a80001107983 */ /* 0x000eb60000300a00 */
[----:B------:R-:W-:Y:S10]  /*3d3b0*/  @!UPT UIADD3 URZ, URZ, URZ, URZ ;  /* 0x0000003f3f3ff290 */ /* 0x000ff4000fffe03f */
[----:B------:R-:W-:Y:S01]  /*3d3c0*/  STL.64 [R1+0x1f60], R14 ;  /* 0x001f600e01007387 */ /* 0x000fe20000100a00 */
[----:B------:R0:W-:Y:S03]  /*3d3d0*/  STL.64 [R1+0x1f58], R12 ;  /* 0x001f580c01007387 */ /* 0x0001e60000100a00 */
[----:B0-----:R-:W2:Y:S01]  /*3d3e0*/  LDL.LU.64 R12, [R1+0x3c0] ;  /* 0x0003c000010c7983 */ /* 0x001ea20000300a00 */
[----:B------:R-:W2:Y:S02]  /*3d3f0*/  LDL.LU.64 R14, [R1+0x3c8] ;  /* 0x0003c800010e7983 */ /* 0x000ea40000300a00 */
[C---:B--2---:R-:W-:Y:S08]  /*3d400*/  HMMA.16816.F32.BF16 R16, R4.reuse, R16, R12 ;  /* 0x000000100410723c */ /* 0x044ff0000004180c */
[----:B---3--:R-:W-:Y:S11]  /*3d410*/  HMMA.16816.F32.BF16 R12, R4, R24, R20 ;  /* 0x00000018040c723c */ /* 0x008ff60000041814 */
[----:B------:R-:W-:Y:S04]  /*3d420*/  @!UPT UIADD3 URZ, URZ, URZ, URZ ;  /* 0x0000003f3f3ff290 */ /* 0x000fe8000fffe03f */
[----:B------:R-:W-:Y:S01]  /*3d430*/  STL.64 [R1+0x1f48], R18 ;  /* 0x001f481201007387 */ /* 0x000fe20000100a00 */
[----:B------:R-:W-:Y:S08]  /*3d440*/  STL.64 [R1+0x1f40], R16 ;  /* 0x001f401001007387 */ /* 0x000ff00000100a00 */
[----:B------:R-:W-:Y:S02]  /*3d450*/  IMAD.MOV.U32 R21, RZ, RZ, R14 ;  /* 0x000000ffff157224 */ /* 0x000fe400078e000e */
[----:B------:R-:W-:Y:S01]  /*3d460*/  IMAD.MOV.U32 R20, RZ, RZ, R15 ;  /* 0x000000ffff147224 */ /* 0x000fe200078e000f */
[----:B------:R-:W2:Y:S01]  /*3d470*/  LDL.LU R14, [R1+0x48] ;  /* 0x00004800010e7983 */ /* 0x000ea20000300800 */
[----:B------:R-:W2:Y:S03]  /*3d480*/  LDL.LU R15, [R1+0x4c] ;  /* 0x00004c00010f7983 */ /* 0x000ea60000300800 */
[----:B--2---:R-:W-:Y:S01]  /*3d490*/  STL.64 [R1+0x1f88], R14 ;  /* 0x001f880e01007387 */ /* 0x004fe20000100a00 */
[----:B------:R-:W2:Y:S02]  /*3d4a0*/  LDL.LU R26, [R1+0x68] ;  /* 0x00006800011a7983 */ /* 0x000ea40000300800 */
[----:B------:R-:W2:Y:S02]  /*3d4b0*/  LDL.LU R27, [R1+0x6c] ;  /* 0x00006c00011b7983 */ /* 0x000ea40000300800 */
[----:B------:R-:W3:Y:S01]  /*3d4c0*/  LDL.LU R8, [R1+0x200] ;  /* 0x0002000001087983 */ /* 0x000ee20000300800 */
[----:B------:R-:W3:Y:S04]  /*3d4d0*/  LDL.LU R9, [R1+0x204] ;  /* 0x0002040001097983 */ /* 0x000ee80000300800 */
[----:B---3--:R-:W-:Y:S01]  /*3d4e0*/  STL.64 [R1+0x1fd0], R8 ;  /* 0x001fd00801007387 */ /* 0x008fe20000100a00 */
[----:B--2---:R0:W-:Y:S03]  /*3d4f0*/  STL.64 [R1+0x1f90], R26 ;  /* 0x001f901a01007387 */ /* 0x0041e60000100a00 */
[----:B0-----:R-:W2:Y:S01]  /*3d500*/  LDL.LU R26, [R1+0x78] ;  /* 0x00007800011a7983 */ /* 0x001ea20000300800 */
[----:B------:R-:W2:Y:S02]  /*3d510*/  LDL.LU R27, [R1+0x7c] ;  /* 0x00007c00011b7983 */ /* 0x000ea40000300800 */
[----:B------:R-:W3:Y:S02]  /*3d520*/  LDL.LU R8, [R1+0x1e0] ;  /* 0x0001e00001087983 */ /* 0x000ee40000300800 */
[----:B------:R-:W-:-:S02]  /*3d530*/  IMAD.MOV.U32 R9, RZ, RZ, R2 ;  /* 0x000000ffff097224 */ /* 0x000fc400078e0002 */
[----:B------:R-:W4:Y:S04]  /*3d540*/  LDL.LU R2, [R1+0x20a4] ;  /* 0x0020a40001027983 */ /* 0x000f280000300800 */
[----:B---3--:R0:W-:Y:S04]  /*3d550*/  STL.64 [R1+0x1fe8], R8 ;  /* 0x001fe80801007387 */ /* 0x0081e80000100a00 */
[----:B0-----:R-:W3:Y:S01]  /*3d560*/  LDL.LU R8, [R1+0x1b0] ;  /* 0x0001b00001087983 */ /* 0x001ee20000300800 */
[----:B------:R-:W3:Y:S02]  /*3d570*/  LDL.LU R9, [R1+0x1b4] ;  /* 0x0001b40001097983 */ /* 0x000ee40000300800 */
[----:B------:R-:W-:-:S02]  /*3d580*/  IMAD.MOV.U32 R25, RZ, RZ, R12 ;  /* 0x000000ffff197224 */ /* 0x000fc400078e000c */
[----:B------:R-:W-:Y:S02]  /*3d590*/  IMAD.MOV.U32 R24, RZ, RZ, R13 ;  /* 0x000000ffff187224 */ /* 0x000fe400078e000d */
[----:B------:R-:W-:Y:S02]  /*3d5a0*/  IMAD.MOV.U32 R13, RZ, RZ, R0 ;  /* 0x000000ffff0d7224 */ /* 0x000fe400078e0000 */
[----:B------:R-:W-:Y:S01]  /*3d5b0*/  IMAD.MOV.U32 R15, RZ, RZ, R28 ;  /* 0x000000ffff0f7224 */ /* 0x000fe200078e001c */
[----:B---3--:R4:W-:Y:S01]  /*3d5c0*/  STL.64 [R1+0x2000], R8 ;  /* 0x0020000801007387 */ /* 0x0089e20000100a00 */
[----:B--2---:R-:W-:Y:S02]  /*3d5d0*/  STL.64 [R1+0x1fc8], R26 ;  /* 0x001fc81a01007387 */ /* 0x004fe40000100a00 */
[----:B------:R-:W-:Y:S02]  /*3d5e0*/  STL.64 [R1+0x1fc0], R24 ;  /* 0x001fc01801007387 */ /* 0x000fe40000100a00 */
[----:B------:R-:W2:Y:S01]  /*3d5f0*/  LDL.LU R12, [R1] ;  /* 0x00000000010c7983 */ /* 0x000ea20000300800 */
[----:B------:R-:W3:Y:S01]  /*3d600*/  LDL.LU R0, [R1+0x20a0] ;  /* 0x0020a00001007983 */ /* 0x000ee20000300800 */
[----:B------:R-:W2:Y:S02]  /*3d610*/  LDL.LU R14, [R1+0x8] ;  /* 0x00000800010e7983 */ /* 0x000ea40000300800 */
[----:B------:R-:W2:Y:S02]  /*3d620*/  LDL.LU R28, [R1+0x209c] ;  /* 0x00209c00011c7983 */ /* 0x000ea40000300800 */
[----:B----4-:R-:W-:-:S02]  /*3d630*/  IMAD.MOV.U32 R8, RZ, RZ, R2 ;  /* 0x000000ffff087224 */ /* 0x010fc400078e0002 */
[----:B------:R-:W4:Y:S01]  /*3d640*/  LDL.LU R2, [R1+0x2098] ;  /* 0x0020980001027983 */ /* 0x000f220000300800 */
[----:B------:R-:W2:Y:S03]  /*3d650*/  LDL.LU R9, [R1+0x194] ;  /* 0x0001940001097983 */ /* 0x000ea60000300800 */
[----:B--2---:R0:W-:Y:S04]  /*3d660*/  STL.64 [R1+0x2018], R8 ;  /* 0x0020180801007387 */ /* 0x0041e80000100a00 */
[----:B0-----:R-:W2:Y:S01]  /*3d670*/  LDL.LU R8, [R1+0x160] ;  /* 0x0001600001087983 */ /* 0x001ea20000300800 */
[----:B---3--:R-:W-:Y:S02]  /*3d680*/  IMAD.MOV.U32 R9, RZ, RZ, R0 ;  /* 0x000000ffff097224 */ /* 0x008fe400078e0000 */
[----:B------:R-:W3:Y:S03]  /*3d690*/  LDL.LU R0, [R1+0x2094] ;  /* 0x0020940001007983 */ /* 0x000ee60000300800 */
[----:B--2---:R0:W-:Y:S02]  /*3d6a0*/  STL.64 [R1+0x2030], R8 ;  /* 0x0020300801007387 */ /* 0x0041e40000100a00 */
[----:B0-----:R-:W-:-:S02]  /*3d6b0*/  IMAD.MOV.U32 R8, RZ, RZ, R28 ;  /* 0x000000ffff087224 */ /* 0x001fc400078e001c */
[----:B----4-:R-:W-:Y:S01]  /*3d6c0*/  IMAD.MOV.U32 R9, RZ, RZ, R2 ;  /* 0x000000ffff097224 */ /* 0x010fe200078e0002 */
[----:B------:R-:W2:Y:S01]  /*3d6d0*/  LDL.LU R28, [R1+0x2090] ;  /* 0x00209000011c7983 */ /* 0x000ea20000300800 */
[----:B------:R-:W4:Y:S03]  /*3d6e0*/  LDL.LU R2, [R1+0x208c] ;  /* 0x00208c0001027983 */ /* 0x000f260000300800 */
[----:B------:R-:W-:Y:S01]  /*3d6f0*/  STL.64 [R1+0x2048], R8 ;  /* 0x0020480801007387 */ /* 0x000fe20000100a00 */
[----:B------:R-:W-:Y:S02]  /*3d700*/  STL.64 [R1+0x1fa0], R14 ;  /* 0x001fa00e01007387 */ /* 0x000fe40000100a00 */
[----:B------:R0:W-:Y:S02]  /*3d710*/  STL.64 [R1+0x1f98], R12 ;  /* 0x001f980c01007387 */ /* 0x0001e40000100a00 */
[----:B0-----:R-:W-:-:S02]  /*3d720*/  IMAD.MOV.U32 R12, RZ, RZ, R3 ;  /* 0x000000ffff0c7224 */ /* 0x001fc400078e0003 */
[----:B------:R-:W2:Y:S01]  /*3d730*/  LDL.LU R3, [R1+0x2088] ;  /* 0x0020880001037983 */ /* 0x000ea20000300800 */
[----:B------:R-:W2:Y:S02]  /*3d740*/  LDL.LU R8, [R1+0x100] ;  /* 0x0001000001087983 */ /* 0x000ea40000300800 */
[----:B---3--:R-:W-:Y:S02]  /*3d750*/  IMAD.MOV.U32 R9, RZ, RZ, R0 ;  /* 0x000000ffff097224 */ /* 0x008fe400078e0000 */
[----:B------:R-:W3:Y:S04]  /*3d760*/  LDL.LU R0, [R1+0x2084] ;  /* 0x0020840001007983 */ /* 0x000ee80000300800 */
[----:B--2---:R0:W-:Y:S04]  /*3d770*/  STL.64 [R1+0x2060], R8 ;  /* 0x0020600801007387 */ /* 0x0041e80000100a00 */
[----:B0-----:R-:W2:Y:S01]  /*3d780*/  LDL.LU R8, [R1+0xd0] ;  /* 0x0000d00001087983 */ /* 0x001ea20000300800 */
[----:B------:R-:W-:-:S02]  /*3d790*/  IMAD.MOV.U32 R9, RZ, RZ, R28 ;  /* 0x000000ffff097224 */ /* 0x000fc400078e001c */
[----:B------:R-:W3:Y:S02]  /*3d7a0*/  LDL.LU R28, [R1+0x2080] ;  /* 0x00208000011c7983 */ /* 0x000ee40000300800 */
[----:B------:R-:W-:Y:S02]  /*3d7b0*/  IMAD.MOV.U32 R16, RZ, RZ, R3 ;  /* 0x000000ffff107224 */ /* 0x000fe400078e0003 */
[----:B------:R-:W-:Y:S02]  /*3d7c0*/  IMAD.MOV.U32 R14, RZ, RZ, R11 ;  /* 0x000000ffff0e7224 */ /* 0x000fe400078e000b */
[----:B------:R-:W-:Y:S02]  /*3d7d0*/  IMAD.MOV.U32 R15, RZ, RZ, R10 ;  /* 0x000000ffff0f7224 */ /* 0x000fe400078e000a */
[----:B----4-:R-:W-:Y:S01]  /*3d7e0*/  IMAD.MOV.U32 R17, RZ, RZ, R2 ;  /* 0x000000ffff117224 */ /* 0x010fe200078e0002 */
[----:B------:R-:W4:Y:S01]  /*3d7f0*/  LDL.LU R3, [R1+0x5c] ;  /* 0x00005c0001037983 */ /* 0x000f220000300800 */
[----:B------:R-:W-:-:S02]  /*3d800*/  IMAD.MOV.U32 R13, RZ, RZ, R29 ;  /* 0x000000ffff0d7224 */ /* 0x000fc400078e001d */
[----:B------:R-:W3:Y:S01]  /*3d810*/  LDL.LU R2, [R1+0x58] ;  /* 0x0000580001027983 */ /* 0x000ee20000300800 */
[----:B--2---:R0:W-:Y:S04]  /*3d820*/  STL.64 [R1+0x2078], R8 ;  /* 0x0020780801007387 */ /* 0x0041e80000100a00 */
[----:B0-----:R-:W2:Y:S01]  /*3d830*/  LDL.LU.64 R8, [R1+0x3a0] ;  /* 0x0003a00001087983 */ /* 0x001ea20000300a00 */
[----:B------:R-:W2:Y:S02]  /*3d840*/  LDL.LU.64 R10, [R1+0x3a8] ;  /* 0x0003a800010a7983 */ /* 0x000ea40000300a00 */
[----:B------:R-:W-:Y:S02]  /*3d850*/  STL.64 [R1+0x1fe0], R14 ;  /* 0x001fe00e01007387 */ /* 0x000fe40000100a00 */
[----:B------:R0:W-:Y:S02]  /*3d860*/  STL.64 [R1+0x1fd8], R12 ;  /* 0x001fd80c01007387 */ /* 0x0001e40000100a00 */
[----:B0-----:R-:W2:Y:S01]  /*3d870*/  LDL.LU.64 R12, [R1+0x110] ;  /* 0x00011000010c7983 */ /* 0x001ea20000300a00 */
[----:B------:R-:W2:Y:S03]  /*3d880*/  LDL.LU.64 R14, [R1+0x118] ;  /* 0x00011800010e7983 */ /* 0x000ea60000300a00 */
[----:B--2---:R-:W-:Y:S01]  /*3d890*/  STL.64 [R1+0x1ff8], R14 ;  /* 0x001ff80e01007387 */ /* 0x004fe20000100a00 */
[----:B------:R0:W-:Y:S03]  /*3d8a0*/  STL.64 [R1+0x1ff0], R12 ;  /* 0x001ff00c01007387 */ /* 0x0001e60000100a00 */
        /* <DEDUP_REMOVED lines=13> */
[----:B------:R-:W2:Y:S01]  /*3d980*/  LDL.LU.64 R14, [R1+0x378] ;  /* 0x00037800010e7983 */ /* 0x000ea20000300a00 */
[----:B------:R-:W-:Y:S02]  /*3d990*/  HMMA.16816.F32.BF16 R8, R4, R16, R8 ;  /* 0x000000100408723c */ /* 0x000fe40000041808 */
[----:B--2---:R-:W-:Y:S01]  /*3d9a0*/  STL.64 [R1+0x2058], R14 ;  /* 0x0020580e01007387 */ /* 0x004fe20000100a00 */
[----:B------:R0:W-:Y:S03]  /*3d9b0*/  STL.64 [R1+0x2050], R12 ;  /* 0x0020500c01007387 */ /* 0x0001e60000100a00 */
[----:B0-----:R-:W2:Y:S01]  /*3d9c0*/  LDL.LU.64 R12, [R1+0x380] ;  /* 0x00038000010c7983 */ /* 0x001ea20000300a00 */
[----:B------:R-:W2:Y:S11]  /*3d9d0*/  LDL.LU.64 R14, [R1+0x388] ;  /* 0x00038800010e7983 */ /* 0x000eb60000300a00 */
[----:B------:R-:W-:Y:S06]  /*3d9e0*/  @!UPT UIADD3 URZ, URZ, URZ, URZ ;  /* 0x0000003f3f3ff290 */ /* 0x000fec000fffe03f */
[----:B------:R-:W-:Y:S01]  /*3d9f0*/  IMAD.MOV.U32 R29, RZ, RZ, R9 ;  /* 0x000000ffff1d7224 */ /* 0x000fe200078e0009 */
[----:B--2---:R-:W-:Y:S01]  /*3da00*/  STL.64 [R1+0x2070], R14 ;  /* 0x0020700e01007387 */ /* 0x004fe20000100a00 */
[----:B------:R0:W-:Y:S03]  /*3da10*/  STL.64 [R1+0x2068], R12 ;  /* 0x0020680c01007387 */ /* 0x0001e60000100a00 */
[----:B0-----:R-:W2:Y:S01]  /*3da20*/  LDL.LU.64 R12, [R1+0x390] ;  /* 0x00039000010c7983 */ /* 0x001ea20000300a00 */
[----:B------:R-:W2:Y:S02]  /*3da30*/  LDL.LU.64 R14, [R1+0x398] ;  /* 0x00039800010e7983 */ /* 0x000ea40000300a00 */
[----:B------:R-:W2:Y:S02]  /*3da40*/  LDL.LU.64 R24, [R1+0xe0] ;  /* 0x0000e00001187983 */ /* 0x000ea40000300a00 */
[----:B------:R-:W2:Y:S01]  /*3da50*/  LDL.LU.64 R26, [R1+0xe8] ;  /* 0x0000e800011a7983 */ /* 0x000ea20000300a00 */
[----:B------:R0:W-:Y:S04]  /*3da60*/  STL [R1+0xa0], R8 ;  /* 0x0000a00801007387 */ /* 0x0001e80000100800 */
[----:B0-----:R-:W2:Y:S01]  /*3da70*/  LDL.LU.64 R8, [R1+0x2078] ;  /* 0x0020780001087983 */ /* 0x001ea20000300a00 */
[----:B------:R-:W-:-:S02]  /*3da80*/  IMAD.MOV.U32 R17, RZ, RZ, R10 ;  /* 0x000000ffff117224 */ /* 0x000fc400078e000a */
[----:B------:R-:W-:Y:S02]  /*3da90*/  IMAD.MOV.U32 R16, RZ, RZ, R11 ;  /* 0x000000ffff107224 */ /* 0x000fe400078e000b */
[----:B---3--:R-:W-:Y:S02]  /*3daa0*/  IMAD.MOV.U32 R22, RZ, RZ, R2 ;  /* 0x000000ffff167224 */ /* 0x008fe400078e0002 */
[----:B----4-:R-:W-:Y:S01]  /*3dab0*/  IMAD.MOV.U32 R23, RZ, RZ, R3 ;  /* 0x000000ffff177224 */ /* 0x010fe200078e0003 */
[C---:B--2---:R-:W-:Y:S01]  /*3dac0*/  HMMA.16816.F32.BF16 R8, R4.reuse, R8, R12 ;  /* 0x000000080408723c */ /* 0x044fe2000004180c */
[----:B------:R-:W2:Y:S01]  /*3dad0*/  LDL.LU.64 R14, [R1+0x2070] ;  /* 0x00207000010e7983 */ /* 0x000ea20000300a00 */
[----:B------:R-:W2:Y:S11]  /*3dae0*/  LDL.LU.64 R12, [R1+0x2068] ;  /* 0x00206800010c7983 */ /* 0x000eb60000300a00 */
[----:B------:R-:W-:Y:S10]  /*3daf0*/  @!UPT UIADD3 URZ, URZ, URZ, URZ ;  /* 0x0000003f3f3ff290 */ /* 0x000ff4000fffe03f */
[----:B------:R2:W-:Y:S01]  /*3db00*/  STL.64 [R1+0xc8], R10 ;  /* 0x0000c80a01007387 */ /* 0x0005e20000100a00 */
[----:B------:R-:W-:Y:S02]  /*3db10*/  IMAD.MOV.U32 R3, RZ, RZ, R8 ;  /* 0x000000ffff037224 */ /* 0x000fe400078e0008 */
[----:B------:R-:W-:Y:S02]  /*3db20*/  IMAD.MOV.U32 R2, RZ, RZ, R9 ;  /* 0x000000ffff027224 */ /* 0x000fe400078e0009 */
[----:B------:R-:W2:Y:S02]  /*3db30*/  LDL.LU.64 R8, [R1+0x2060] ;  /* 0x0020600001087983 */ /* 0x000ea40000300a00 */
[C---:B--2---:R-:W-:Y:S02]  /*3db40*/  HMMA.16816.F32.BF16 R8, R4.reuse, R8, R12 ;  /* 0x000000080408723c */ /* 0x044fe4000004180c */
[----:B------:R-:W2:Y:S01]  /*3db50*/  LDL.LU.64 R14, [R1+0x2058] ;  /* 0x00205800010e7983 */ /* 0x000ea20000300a00 */
[----:B------:R-:W2:Y:S11]  /*3db60*/  LDL.LU.64 R12, [R1+0x2050] ;  /* 0x00205000010c7983 */ /* 0x000eb60000300a00 */
[----:B------:R-:W-:Y:S09]  /*3db70*/  @!UPT UIADD3 URZ, URZ, URZ, URZ ;  /* 0x0000003f3f3ff290 */ /* 0x000ff2000fffe03f */
[----:B------:R0:W-:Y:S01]  /*3db80*/  STL.64 [R1+0xf0], R8 ;  /* 0x0000f00801007387 */ /* 0x0001e20000100a00 */
[----:B------:R2:W-:Y:S03]  /*3db90*/  STL.64 [R1+0xf8], R10 ;  /* 0x0000f80a01007387 */ /* 0x0005e60000100a00 */
[----:B0-----:R-:W2:Y:S02]  /*3dba0*/  LDL.LU.64 R8, [R1+0x2048] ;  /* 0x0020480001087983 */ /* 0x001ea40000300a00 */
[C---:B--2---:R-:W-:Y:S02]  /*3dbb0*/  HMMA.16816.F32.BF16 R8, R4.reuse, R8, R12 ;  /* 0x000000080408723c */ /* 0x044fe4000004180c */
[----:B------:R-:W2:Y:S01]  /*3dbc0*/  LDL.LU.64 R14, [R1+0x2040] ;  /* 0x00204000010e7983 */ /* 0x000ea20000300a00 */
[----:B------:R-:W2:Y:S11]  /*3dbd0*/  LDL.LU.64 R12, [R1+0x2038] ;  /* 0x00203800010c7983 */ /* 0x000eb60000300a00 */
[----:B------:R-:W-:Y:S09]  /*3dbe0*/  @!UPT UIADD3 URZ, URZ, URZ, URZ ;  /* 0x0000003f3f3ff290 */ /* 0x000ff2000fffe03f */
[----:B------:R0:W-:Y:S01]  /*3dbf0*/  STL.64 [R1+0x120], R8 ;  /* 0x0001200801007387 */ /* 0x0001e20000100a00 */
[----:B------:R2:W-:Y:S03]  /*3dc00*/  STL.64 [R1+0x128], R10 ;  /* 0x0001280a01007387 */ /* 0x0005e60000100a00 */
[----:B0-----:R-:W2:Y:S01]  /*3dc10*/  LDL.LU.64 R8, [R1+0x2030] ;  /* 0x0020300001087983 */ /* 0x001ea20000300a00 */
[----:B------:R-:W3:Y:S02]  /*3dc20*/  LDL.LU R18, [R1+0x38] ;  /* 0x0000380001127983 */ /* 0x000ee40000300800 */
[----:B------:R-:W3:Y:S01]  /*3dc30*/  LDL.LU R19, [R1+0x3c] ;  /* 0x00003c0001137983 */ /* 0x000ee20000300800 */
[C---:B--2---:R-:W-:Y:S01]  /*3dc40*/  HMMA.16816.F32.BF16 R8, R4.reuse, R8, R12 ;  /* 0x000000080408723c */ /* 0x044fe2000004180c */
[----:B------:R-:W2:Y:S01]  /*3dc50*/  LDL.LU.64 R14, [R1+0x2028] ;  /* 0x00202800010e7983 */ /* 0x000ea20000300a00 */
[----:B------:R-:W2:Y:S11]  /*3dc60*/  LDL.LU.64 R12, [R1+0x2020] ;  /* 0x00202000010c7983 */ /* 0x000eb60000300a00 */
[----:B------:R-:W-:Y:S10]  /*3dc70*/  @!UPT UIADD3 URZ, URZ, URZ, URZ ;  /* 0x0000003f3f3ff290 */ /* 0x000ff4000fffe03f */
        /* <DEDUP_REMOVED lines=23> */
[----:B0-----:R-:W4:Y:S02]  /*3ddf0*/  LDL.LU.64 R8, [R1+0x1fd0] ;  /* 0x001fd00001087983 */ /* 0x001f240000300a00 */
[----:B----4-:R-:W-:Y:S02]  /*3de00*/  HMMA.16816.F32.BF16 R4, R4, R8, R24 ;  /* 0x000000080404723c */ /* 0x010fe40000041818 */
[----:B------:R-:W2:Y:S01]  /*3de10*/  LDL.LU.64 R26, [R1+0x1fc8] ;  /* 0x001fc800011a7983 */ /* 0x000ea20000300a00 */
[----:B------:R-:W4:Y:S02]  /*3de20*/  LDL.LU.64 R24, [R1+0x1fc0] ;  /* 0x001fc00001187983 */ /* 0x000f240000300a00 */
[----:B-1----:R-:W2:Y:S02]  /*3de30*/  LDL.LU.64 R10, [R1+0x1fb8] ;  /* 0x001fb800010a7983 */ /* 0x002ea40000300a00 */
[----:B------:R-:W2:Y:S11]  /*3de40*/  LDL.LU.64 R8, [R1+0x1fb0] ;  /* 0x001fb00001087983 */ /* 0x000eb60000300a00 */
[----:B------:R-:W-:Y:S05]  /*3de50*/  @!UPT UIADD3 URZ, URZ, URZ, URZ ;  /* 0x0000003f3f3ff290 */ /* 0x000fea000fffe03f */
[----:B------:R-:W-:Y:S01]  /*3de60*/  STL.64 [R1+0x1c0], R4 ;  /* 0x0001c00401007387 */ /* 0x000fe20000100a00 */
[----:B------:R0:W-:Y:S02]  /*3de70*/  STL.64 [R1+0x1c8], R6 ;  /* 0x0001c80601007387 */ /* 0x0001e40000100a00 */
[----:B0-----:R-:W-:Y:S02]  /*3de80*/  IMAD.MOV.U32 R6, RZ, RZ, R0 ;  /* 0x000000ffff067224 */ /* 0x001fe400078e0000 */
[----:B------:R-:W3:Y:S01]  /*3de90*/  LDL.LU R0, [R1+0x1fa8] ;  /* 0x001fa80001007983 */ /* 0x000ee20000300800 */
[----:B------:R-:W3:Y:S02]  /*3dea0*/  LDL.LU R7, [R1+0xbc] ;  /* 0x0000bc0001077983 */ /* 0x000ee40000300800 */
[----:B----4-:R-:W-:Y:S02]  /*3deb0*/  IMAD.MOV.U32 R4, RZ, RZ, R25 ;  /* 0x000000ffff047224 */ /* 0x010fe400078e0019 */
[----:B------:R-:W-:-:S02]  /*3dec0*/  IMAD.MOV.U32 R5, RZ, RZ, R24 ;  /* 0x000000ffff057224 */ /* 0x000fc400078e0018 */
[----:B--2---:R-:W-:Y:S01]  /*3ded0*/  HMMA.16816.F32.BF16 R24, R8, R26, R12 ;  /* 0x0000001a0818723c */ /* 0x004fe2000004180c */
[----:B---3--:R0:W-:Y:S02]  /*3dee0*/  STL.64 [R1+0x1f20], R6 ;  /* 0x001f200601007387 */ /* 0x0081e40000100a00 */
[----:B0-----:R-:W-:Y:S02]  /*3def0*/  IMAD.MOV.U32 R6, RZ, RZ, R21 ;  /* 0x000000ffff067224 */ /* 0x001fe400078e0015 */
[----:B------:R-:W-:-:S05]  /*3df00*/  IMAD.MOV.U32 R7, RZ, RZ, R20 ;  /* 0x000000ffff077224 */ /* 0x000fca00078e0014 */
[----:B------:R-:W-:Y:S01]  /*3df10*/  STL.64 [R1+0x1f30], R6 ;  /* 0x001f300601007387 */ /* 0x000fe20000100a00 */
[----:B------:R-:W-:Y:S02]  /*3df20*/  STL.64 [R1+0x1f28], R4 ;  /* 0x001f280401007387 */ /* 0x000fe40000100a00 */
[----:B------:R-:W2:Y:S02]  /*3df30*/  LDL.LU.64 R14, [R1+0x1fa0] ;  /* 0x001fa000010e7983 */ /* 0x000ea40000300a00 */
[----:B------:R-:W2:Y:S08]  /*3df40*/  LDL.LU.64 R12, [R1+0x1f98] ;  /* 0x001f9800010c7983 */ /* 0x000eb00000300a00 */
[----:B------:R-:W-:Y:S01]  /*3df50*/  STL.64 [R1+0x70], R24 ;  /* 0x0000701801007387 */ /* 0x000fe20000100a00 */
[----:B------:R0:W-:Y:S03]  /*3df60*/  STL.64 [R1+0x78], R26 ;  /* 0x0000781a01007387 */ /* 0x0001e60000100a00 */
[----:B0-----:R-:W2:Y:S01]  /*3df70*/  LDL.LU.64 R26, [R1+0x1f90] ;  /* 0x001f9000011a7983 */ /* 0x001ea20000300a00 */
[----:B------:R-:W-:-:S02]  /*3df80*/  IMAD.MOV.U32 R6, RZ, RZ, R28 ;  /* 0x000000ffff067224 */ /* 0x000fc400078e001c */
[----:B------:R-:W-:Y:S01]  /*3df90*/  IMAD.MOV.U32 R7, RZ, RZ, R0 ;  /* 0x000000ffff077224 */ /* 0x000fe200078e0000 */
[C---:B--2---:R-:W-:Y:S01]  /*3dfa0*/  HMMA.16816.F32.BF16 R24, R8.reuse, R26, R12 ;  /* 0x0000001a0818723c */ /* 0x044fe2000004180c */
[----:B------:R-:W2:Y:S11]  /*3dfb0*/  LDL.LU.64 R14, [R1+0x1f88] ;  /* 0x001f8800010e7983 */ /* 0x000eb60000300a00 */
[----:B------:R-:W-:Y:S11]  /*3dfc0*/  @!UPT UIADD3 URZ, URZ, URZ, URZ ;  /* 0x0000003f3f3ff290 */ /* 0x000ff6000fffe03f */
[----:B------:R0:W-:Y:S01]  /*3dfd0*/  STL.64 [R1+0x170], R24 ;  /* 0x0001701801007387 */ /* 0x0001e20000100a00 */
[----:B------:R-:W-:Y:S02]  /*3dfe0*/  IMAD.MOV.U32 R28, RZ, RZ, R26 ;  /* 0x000000ffff1c7224 */ /* 0x000fe400078e001a */
[----:B------:R-:W-:Y:S02]  /*3dff0*/  IMAD.MOV.U32 R0, RZ, RZ, R27 ;  /* 0x000000ffff007224 */ /* 0x000fe400078e001b */
[----:B------:R-:W3:Y:S04]  /*3e000*/  LDL.LU.64 R26, [R1+0x1f80] ;  /* 0x001f8000011a7983 */ /* 0x000ee80000300a00 */
[----:B0-----:R-:W3:Y:S02]  /*3e010*/  LDL.LU.64 R24, [R1+0x1f78] ;  /* 0x001f780001187983 */ /* 0x001ee40000300a00 */
[C---:B---3--:R-:W-:Y:S02]  /*3e020*/  HMMA.16816.F32.BF16 R24, R8.reuse, R22, R24 ;  /* 0x000000160818723c */ /* 0x048fe40000041818 */
[----:B------:R-:W2:Y:S01]  /*3e030*/  LDL.LU.64 R22, [R1+0x1f70] ;  /* 0x001f700001167983 */ /* 0x000ea20000300a00 */
[----:B------:R-:W2:Y:S11]  /*3e040*/  LDL.LU.64 R20, [R1+0x1f68] ;  /* 0x001f680001147983 */ /* 0x000eb60000300a00 */
[----:B------:R-:W-:Y:S09]  /*3e050*/  @!UPT UIADD3 URZ, URZ, URZ, URZ ;  /* 0x0000003f3f3ff290 */ /* 0x000ff2000fffe03f */
[----:B------:R-:W-:Y:S01]  /*3e060*/  STL.64 [R1+0x140], R24 ;  /* 0x0001401801007387 */ /* 0x000fe20000100a00 */
[----:B------:R0:W-:Y:S03]  /*3e070*/  STL.64 [R1+0x148], R26 ;  /* 0x0001481a01007387 */ /* 0x0001e60000100a00 */
[----:B0-----:R-:W3:Y:S01]  /*3e080*/  LDL R27, [R1+0x508] ;  /* 0x00050800011b7983 */ /* 0x001ee20000100800 */
[C---:B--2---:R-:W-:Y:S03]  /*3e090*/  HMMA.16816.F32.BF16 R20, R8.reuse, R14, R20 ;  /* 0x0000000e0814723c */ /* 0x044fe60000041814 */
[----:B------:R-:W2:Y:S01]  /*3e0a0*/  LDL.LU.64 R14, [R1+0x1f60] ;  /* 0x001f6000010e7983 */ /* 0x000ea20000300a00 */
[----:B------:R-:W2:Y:S11]  /*3e0b0*/  LDL.LU.64 R12, [R1+0x1f58] ;  /* 0x001f5800010c7983 */ /* 0x000eb60000300a00 */
[----:B------:R-:W-:Y:S08]  /*3e0c0*/  @!UPT UIADD3 URZ, URZ, URZ, URZ ;  /* 0x0000003f3f3ff290 */ /* 0x000ff0000fffe03f */
[----:B------:R-:W-:Y:S01]  /*3e0d0*/  STL.64 [R1+0x110], R20 ;  /* 0x0001101401007387 */ /* 0x000fe20000100a00 */
[----:B------:R0:W-:Y:S03]  /*3e0e0*/  STL.64 [R1+0x118], R22 ;  /* 0x0001181601007387 */ /* 0x0001e60000100a00 */
[----:B0-----:R-:W4:Y:S01]  /*3e0f0*/  LDL.LU R22, [R1+0xd8] ;  /* 0x0000d80001167983 */ /* 0x001f220000300800 */
[----:B------:R-:W4:Y:S02]  /*3e100*/  LDL.LU R23, [R1+0xdc] ;  /* 0x0000dc0001177983 */ /* 0x000f240000300800 */
[----:B------:R-:W-:Y:S01]  /*3e110*/  IMAD.MOV.U32 R21, RZ, RZ, R29 ;  /* 0x000000ffff157224 */ /* 0x000fe200078e001d */
[----:B--2---:R-:W-:Y:S01]  /*3e120*/  HMMA.16816.F32.BF16 R12, R8, R18, R12 ;  /* 0x00000012080c723c */ /* 0x004fe2000004180c */
[----:B----4-:R0:W-:Y:S01]  /*3e130*/  STL.64 [R1+0x1f18], R22 ;  /* 0x001f181601007387 */ /* 0x0101e20000100a00 */
[----:B------:R-:W2:Y:S02]  /*3e140*/  LDL.LU R20, [R1+0xa0] ;  /* 0x0000a00001147983 */ /* 0x000ea40000300800 */
[----:B------:R-:W4:Y:S02]  /*3e150*/  LDL.LU R29, [R1+0x1f50] ;  /* 0x001f5000011d7983 */ /* 0x000f240000300800 */
[----:B------:R-:W2:Y:S02]  /*3e160*/  LDL.LU.64 R18, [R1+0x1f48] ;  /* 0x001f480001127983 */ /* 0x000ea40000300a00 */
[----:B0-----:R-:W-:-:S02]  /*3e170*/  IMAD.MOV.U32 R22, RZ, RZ, R17 ;  /* 0x000000ffff167224 */ /* 0x001fc400078e0011 */
[----:B------:R-:W-:Y:S02]  /*3e180*/  IMAD.MOV.U32 R23, RZ, RZ, R16 ;  /* 0x000000ffff177224 */ /* 0x000fe400078e0010 */
[----:B------:R-:W2:Y:S11]  /*3e190*/  LDL.LU.64 R16, [R1+0x1f40] ;  /* 0x001f400001107983 */ /* 0x000eb60000300a00 */
[----:B------:R0:W-:Y:S02]  /*3e1a0*/  STL.64 [R1+0xe0], R12 ;  /* 0x0000e00c01007387 */ /* 0x0001e40000100a00 */
[----:B------:R1:W-:Y:S02]  /*3e1b0*/  STL.64 [R1+0xe8], R14 ;  /* 0x0000e80e01007387 */ /* 0x0003e40000100a00 */
[----:B0-----:R-:W-:-:S02]  /*3e1c0*/  IMAD.MOV.U32 R12, RZ, RZ, R3 ;  /* 0x000000ffff0c7224 */ /* 0x001fc400078e0003 */
[----:B------:R-:W-:Y:S01]  /*3e1d0*/  IMAD.MOV.U32 R13, RZ, RZ, R2 ;  /* 0x000000ffff0d7224 */ /* 0x000fe200078e0002 */
[----:B------:R-:W3:Y:S01]  /*3e1e0*/  LDL.LU R3, [R1+0x1f3c] ;  /* 0x001f3c0001037983 */ /* 0x000ee20000300800 */
[----:B------:R-:W3:Y:S02]  /*3e1f0*/  LDL.LU R2, [R1+0x1f38] ;  /* 0x001f380001027983 */ /* 0x000ee40000300800 */
[----:B-1----:R-:W3:Y:S02]  /*3e200*/  LDL.LU R14, [R1+0xc8] ;  /* 0x0000c800010e7983 */ /* 0x002ee40000300800 */
[----:B------:R-:W3:Y:S01]  /*3e210*/  LDL.LU R15, [R1+0xcc] ;  /* 0x0000cc00010f7983 */ /* 0x000ee20000300800 */
[----:B--2---:R-:W-:Y:S01]  /*3e220*/  HMMA.16816.F32.BF16 R16, R8, R6, R16 ;  /* 0x000000060810723c */ /* 0x004fe20000041810 */
[----:B------:R-:W2:Y:S01]  /*3e230*/  LDL.LU.64 R6, [R1+0x1f30] ;  /* 0x001f300001067983 */ /* 0x000ea20000300a00 */
[----:B------:R-:W2:Y:S11]  /*3e240*/  LDL.LU.64 R4, [R1+0x1f28] ;  /* 0x001f280001047983 */ /* 0x000eb60000300a00 */
[----:B------:R-:W-:Y:S10]  /*3e250*/  @!UPT UIADD3 URZ, URZ, URZ, URZ ;  /* 0x0000003f3f3ff290 */ /* 0x000ff4000fffe03f */
[----:B------:R-:W-:Y:S01]  /*3e260*/  STL.64 [R1+0x50], R16 ;  /* 0x0000501001007387 */ /* 0x000fe20000100a00 */
[----:B------:R3:W-:Y:S02]  /*3e270*/  STL.64 [R1+0x58], R18 ;  /* 0x0000581201007387 */ /* 0x0007e40000100a00 */
[----:B----4-:R0:W-:Y:S02]  /*3e280*/  STL [R1+0x1d60], R29 ;  /* 0x001d601d01007387 */ /* 0x0101e40000100800 */
[----:B---3--:R-:W-:Y:S02]  /*3e290*/  IMAD.MOV.U32 R18, RZ, RZ, R3 ;  /* 0x000000ffff127224 */ /* 0x008fe400078e0003 */
[----:B------:R-:W-:-:S07]  /*3e2a0*/  IMAD.MOV.U32 R19, RZ, RZ, R2 ;  /* 0x000000ffff137224 */ /* 0x000fce00078e0002 */
[----:B--2---:R-:W-:Y:S01]  /*3e2b0*/  HMMA.16816.F32.BF16 R16, R8, R18, R4 ;  /* 0x000000120810723c */ /* 0x004fe20000041804 */
[----:B------:R-:W2:Y:S01]  /*3e2c0*/  LDL.LU.64 R6, [R1+0x1f20] ;  /* 0x001f200001067983 */ /* 0x000ea20000300a00 */
[----:B------:R-:W-:Y:S11]  /*3e2d0*/  LOP3.LUT R2, R29, 0x40, RZ, 0x3c, !PT ;  /* 0x000000401d027812 */ /* 0x000ff600078e3cff */
[----:B------:R-:W-:Y:S10]  /*3e2e0*/  @!UPT UIADD3 URZ, URZ, URZ, URZ ;  /* 0x0000003f3f3ff290 */ /* 0x000ff4000fffe03f */
[----:B------:R2:W-:Y:S01]  /*3e2f0*/  STL.64 [R1+0x40], R16 ;  /* 0x0000401001007387 */ /* 0x0005e20000100a00 */
[----:B0-----:R-:W-:Y:S02]  /*3e300*/  IMAD.MOV.U32 R29, RZ, RZ, R18 ;  /* 0x000000ffff1d7224 */ /* 0x001fe400078e0012 */
[----:B------:R-:W-:-:S05]  /*3e310*/  IMAD.MOV.U32 R3, RZ, RZ, R19 ;  /* 0x000000ffff037224 */ /* 0x000fca00078e0013 */
[----:B------:R-:W-:Y:S01]  /*3e320*/  STL [R1+0x1e7c], R3 ;  /* 0x001e7c0301007387 */ /* 0x000fe20000100800 */
[----:B------:R-:W-:Y:S01]  /*3e330*/  STL [R1+0x1e78], R29 ;  /* 0x001e781d01007387 */ /* 0x000fe20000100800 */
[----:B--2---:R-:W-:Y:S02]  /*3e340*/  HMMA.16816.F32.BF16 R16, R8, R6, R20 ;  /* 0x000000060810723c */ /* 0x004fe40000041814 */
[----:B------:R-:W0:Y:S04]  /*3e350*/  LDSM.16.MT88.4 R4, [R27+0x10400] ;  /* 0x010400001b04783b */ /* 0x000e280000004200 */
[----:B------:R-:W1:Y:S04]  /*3e360*/  LDSM.16.M88.4 R20, [R2] ;  /* 0x000000000214783b */ /* 0x000e680000000200 */
[----:B0-----:R-:W-:Y:S11]  /*3e370*/  STL.64 [R1+0x1e98], R6 ;  /* 0x001e980601007387 */ /* 0x001ff60000100a00 */
[----:B------:R-:W-:Y:S02]  /*3e380*/  @!UPT UIADD3 URZ, URZ, URZ, URZ ;  /* 0x0000003f3f3ff290 */ /* 0x000fe4000fffe03f */
[----:B------:R-:W-:Y:S02]  /*3e390*/  STL.64 [R1+0x30], R16 ;  /* 0x0000301001007387 */ /* 0x000fe40000100a00 */
[----:B------:R-:W-:Y:S02]  /*3e3a0*/  STL.64 [R1+0x38], R18 ;  /* 0x0000381201007387 */ /* 0x000fe40000100a00 */
[----:B------:R-:W-:Y:S01]  /*3e3b0*/  STL.64 [R1+0x1e90], R4 ;  /* 0x001e900401007387 */ /* 0x000fe20000100a00 */
[----:B-1----:R-:W-:Y:S04]  /*3e3c0*/  STL.64 [R1+0x1f0], R20 ;  /* 0x0001f01401007387 */ /* 0x002fe80000100a00 */
[----:B------:R-:W0:Y:S01]  /*3e3d0*/  LDSM.16.M88.4 R4, [R2+0x1000] ;  /* 0x001000000204783b */ /* 0x000e220000000200 */
[----:B------:R-:W-:Y:S02]  /*3e3e0*/  STL.64 [R1+0x1f8], R22 ;  /* 0x0001f81601007387 */ /* 0x000fe40000100a00 */
[----:B------:R-:W1:Y:S04]  /*3e3f0*/  LDSM.16.M88.4 R20, [R2+0x2000] ;  /* 0x002000000214783b */ /* 0x000e680000000200 */
[----:B0-----:R-:W-:Y:S01]  /*3e400*/  IMAD.MOV.U32 R17, RZ, RZ, R4 ;  /* 0x000000ffff117224 */ /* 0x001fe200078e0004 */
[----:B------:R-:W-:Y:S01]  /*3e410*/  STL.64 [R1+0x218], R6 ;  /* 0x0002180601007387 */ /* 0x000fe20000100a00 */
[----:B------:R-:W-:-:S02]  /*3e420*/  IMAD.MOV.U32 R16, RZ, RZ, R5 ;  /* 0x000000ffff107224 */ /* 0x000fc400078e0005 */
[----:B-1----:R-:W-:Y:S02]  /*3e430*/  IMAD.MOV.U32 R5, RZ, RZ, R20 ;  /* 0x000000ffff057224 */ /* 0x002fe400078e0014 */
[----:B------:R-:W-:Y:S02]  /*3e440*/  STL.64 [R1+0x228], R22 ;  /* 0x0002281601007387 */ /* 0x000fe40000100a00 */
[----:B------:R-:W-:Y:S02]  /*3e450*/  IMAD.MOV.U32 R4, RZ, RZ, R21 ;  /* 0x000000ffff047224 */ /* 0x000fe400078e0015 */
[----:B------:R-:W0:Y:S04]  /*3e460*/  LDSM.16.M88.4 R20, [R2+0x3000] ;  /* 0x003000000214783b */ /* 0x000e280000000200 */
[----:B0-----:R-:W-:Y:S01]  /*3e470*/  STL.64 [R1+0x230], R20 ;  /* 0x0002301401007387 */ /* 0x001fe20000100a00 */
[----:B------:R-:W-:Y:S02]  /*3e480*/  STL.64 [R1+0x238], R22 ;  /* 0x0002381601007387 */ /* 0x000fe40000100a00 */
[----:B------:R-:W0:Y:S02]  /*3e490*/  LDSM.16.M88.4 R20, [R2+0x4000] ;  /* 0x004000000214783b */ /* 0x000e240000000200 */
[----:B0-----:R-:W-:Y:S02]  /*3e4a0*/  STL.64 [R1+0x240], R20 ;  /* 0x0002401401007387 */ /* 0x001fe40000100a00 */
        /* <DEDUP_REMOVED lines=15> */
[----:B------:R0:W-:Y:S02]  /*3e5a0*/  STL.64 [R1+0x298], R22 ;  /* 0x0002981601007387 */ /* 0x0001e40000100a00 */
[----:B0-----:R-:W2:Y:S02]  /*3e5b0*/  LDL.LU.64 R22, [R1+0x1f18] ;  /* 0x001f180001167983 */ /* 0x001ea40000300a00 */
[----:B--2---:R-:W-:Y:S02]  /*3e5c0*/  HMMA.16816.F32.BF16 R12, R8, R22, R12 ;  /* 0x00000016080c723c */ /* 0x004fe4000004180c */
[----:B------:R-:W0:Y:S11]  /*3e5d0*/  LDSM.16.M88.4 R20, [R2+0xa000] ;  /* 0x00a000000214783b */ /* 0x000e360000000200 */
[----:B------:R-:W-:Y:S10]  /*3e5e0*/  @!UPT UIADD3 URZ, URZ, URZ, URZ ;  /* 0x0000003f3f3ff290 */ /* 0x000ff4000fffe03f */
[----:B------:R-:W-:Y:S01]  /*3e5f0*/  STL.64 [R1+0x20], R12 ;  /* 0x0000200c01007387 */ /* 0x000fe20000100a00 */
[----:B------:R-:W-:Y:S02]  /*3e600*/  STL.64 [R1+0x28], R14 ;  /* 0x0000280e01007387 */ /* 0x000fe40000100a00 */
[----:B------:R-:W1:Y:S01]  /*3e610*/  LDSM.16.M88.4 R12, [R2+0xb000] ;  /* 0x00b00000020c783b */ /* 0x000e620000000200 */
[----:B0-----:R-:W-:Y:S03]  /*3e620*/  STL.64 [R1+0x2a0], R20 ;  /* 0x0002a01401007387 */ /* 0x001fe60000100a00 */
[----:B------:R-:W-:Y:S02]  /*3e630*/  STL.64 [R1+0x2a8], R22 ;  /* 0x0002a81601007387 */ /* 0x000fe40000100a00 */
[----:B------:R-:W0:Y:S01]  /*3e640*/  LDSM.16.M88.4 R20, [R2+0xc000] ;  /* 0x00c000000214783b */ /* 0x000e220000000200 */
[----:B-1----:R-:W-:Y:S03]  /*3e650*/  STL.64 [R1+0x2b0], R12 ;  /* 0x0002b00c01007387 */ /* 0x002fe60000100a00 */
[----:B------:R-:W-:Y:S02]  /*3e660*/  STL.64 [R1+0x2b8], R14 ;  /* 0x0002b80e01007387 */ /* 0x000fe40000100a00 */
[----:B------:R-:W1:Y:S01]  /*3e670*/  LDSM.16.M88.4 R12, [R2+0xd000] ;  /* 0x00d00000020c783b */ /* 0x000e620000000200 */
[----:B0-----:R-:W-:Y:S03]  /*3e680*/  STL.64 [R1+0x2c0], R20 ;  /* 0x0002c01401007387 */ /* 0x001fe60000100a00 */
[----:B------:R-:W-:Y:S02]  /*3e690*/  STL.64 [R1+0x2c8], R22 ;  /* 0x0002c81601007387 */ /* 0x000fe40000100a00 */
[----:B------:R-:W-:Y:S04]  /*3e6a0*/  LDSM.16.M88.4 R20, [R2+0xf000] ;  /* 0x00f000000214783b */ /* 0x000fe80000000200 */
[----:B-1----:R-:W-:Y:S01]  /*3e6b0*/  IMAD.MOV.U32 R3, RZ, RZ, R12 ;  /* 0x000000ffff037224 */ /* 0x002fe200078e000c */
[----:B------:R-:W-:Y:S01]  /*3e6c0*/  STL.64 [R1+0x2d8], R14 ;  /* 0x0002d80e01007387 */ /* 0x000fe20000100a00 */
[----:B------:R-:W-:-:S02]  /*3e6d0*/  IMAD.MOV.U32 R29, RZ, RZ, R13 ;  /* 0x000000ffff1d7224 */ /* 0x000fc400078e000d */
[----:B------:R-:W0:Y:S03]  /*3e6e0*/  LDSM.16.M88.4 R12, [R2+0xe000] ;  /* 0x00e00000020c783b */ /* 0x000e260000000200 */
[----:B------:R-:W-:Y:S01]  /*3e6f0*/  STL [R1+0x1e84], R29 ;  /* 0x001e841d01007387 */ /* 0x000fe20000100800 */
[----:B------:R-:W-:Y:S02]  /*3e700*/  STL [R1+0x1e80], R3 ;  /* 0x001e800301007387 */ /* 0x000fe40000100800 */
[----:B------:R-:W-:Y:S01]  /*3e710*/  STL [R1+0x1aa0], R2 ;  /* 0x001aa00201007387 */ /* 0x000fe20000100800 */
[----:B0-----:R-:W-:Y:S01]  /*3e720*/  STL.64 [R1+0x2e0], R12 ;  /* 0x0002e00c01007387 */ /* 0x001fe20000100a00 */
[----:B------:R-:W-:Y:S02]  /*3e730*/  STL.64 [R1+0x2e8], R14 ;  /* 0x0002e80e01007387 */ /* 0x000fe40000100a00 */
[----:B------:R-:W0:Y:S04]  /*3e740*/  LDSM.16.MT88.4 R12, [R27+0x10600] ;  /* 0x010600001b0c783b */ /* 0x000e280000004200 */
[----:B------:R-:W-:Y:S01]  /*3e750*/  STL.64 [R1+0x2f0], R20 ;  /* 0x0002f01401007387 */ /* 0x000fe20000100a00 */
[----:B------:R-:W-:Y:S04]  /*3e760*/  STL.64 [R1+0x2f8], R22 ;  /* 0x0002f81601007387 */ /* 0x000fe80000100a00 */
[----:B0-----:R-:W-:Y:S01]  /*3e770*/  STL [R1+0x1d84], R12 ;  /* 0x001d840c01007387 */ /* 0x001fe20000100800 */
[----:B------:R-:W-:Y:S02]  /*3e780*/  STL [R1+0x1d80], R13 ;  /* 0x001d800d01007387 */ /* 0x000fe40000100800 */
[----:B------:R-:W-:Y:S02]  /*3e790*/  STL [R1+0x1d7c], R14 ;  /* 0x001d7c0e01007387 */ /* 0x000fe40000100800 */
[----:B------:R-:W-:Y:S01]  /*3e7a0*/  STL [R1+0x1d78], R15 ;  /* 0x001d780f01007387 */ /* 0x000fe20000100800 */
[----:B------:R-:W2:Y:S01]  /*3e7b0*/  LDL.LU R6, [R1+0x208] ;  /* 0x0002080001067983 */ /* 0x000ea20000300800 */
[----:B------:R-:W2:Y:S03]  /*3e7c0*/  LDL.LU R7, [R1+0x20c] ;  /* 0x00020c0001077983 */ /* 0x000ea60000300800 */
[----:B--2---:R0:W-:Y:S04]  /*3e7d0*/  STL.64 [R1+0x1eb0], R6 ;  /* 0x001eb00601007387 */ /* 0x0041e80000100a00 */
[----:B0-----:R-:W2:Y:S01]  /*3e7e0*/  LDL.LU R6, [R1+0x1e8] ;  /* 0x0001e80001067983 */ /* 0x001ea20000300800 */
[----:B------:R-:W2:Y:S03]  /*3e7f0*/  LDL.LU R7, [R1+0x1ec] ;  /* 0x0001ec0001077983 */ /* 0x000ea60000300800 */
[----:B--2---:R-:W-:Y:S01]  /*3e800*/  STL.64 [R1+0x1ec8], R6 ;  /* 0x001ec80601007387 */ /* 0x004fe20000100a00 */
[----:B------:R-:W2:Y:S02]  /*3e810*/  LDL.LU R18, [R1+0x1b8] ;  /* 0x0001b80001127983 */ /* 0x000ea40000300800 */
[----:B------:R-:W2:Y:S02]  /*3e820*/  LDL.LU R19, [R1+0x1bc] ;  /* 0x0001bc0001137983 */ /* 0x000ea40000300800 */
[----:B------:R-:W3:Y:S01]  /*3e830*/  LDL.LU R26, [R1+0x168] ;  /* 0x00016800011a7983 */ /* 0x000ee20000300800 */
[----:B------:R-:W3:Y:S04]  /*3e840*/  LDL.LU R27, [R1+0x16c] ;  /* 0x00016c00011b7983 */ /* 0x000ee80000300800 */
[----:B---3--:R0:W-:Y:S01]  /*3e850*/  STL.64 [R1+0x1ee8], R26 ;  /* 0x001ee81a01007387 */ /* 0x0081e20000100a00 */
[----:B--2---:R-:W-:Y:S02]  /*3e860*/  STL.64 [R1+0x1ed8], R18 ;  /* 0x001ed81201007387 */ /* 0x004fe40000100a00 */
[----:B------:R-:W-:Y:S02]  /*3e870*/  STL.64 [R1+0x1ed0], R16 ;  /* 0x001ed01001007387 */ /* 0x000fe40000100a00 */
[----:B------:R-:W2:Y:S01]  /*3e880*/  LDL.LU R22, [R1+0x198] ;  /* 0x0001980001167983 */ /* 0x000ea20000300800 */
[----:B------:R-:W2:Y:S04]  /*3e890*/  LDL.LU R23, [R1+0x19c] ;  /* 0x00019c0001177983 */ /* 0x000ea80000300800 */
[----:B0-----:R-:W3:Y:S01]  /*3e8a0*/  LDL.LU R26, [R1+0x138] ;  /* 0x00013800011a7983 */ /* 0x001ee20000300800 */
[----:B------:R-:W3:Y:S03]  /*3e8b0*/  LDL.LU R27, [R1+0x13c] ;  /* 0x00013c00011b7983 */ /* 0x000ee60000300800 */
[----:B---3--:R-:W-:Y:S01]  /*3e8c0*/  STL.64 [R1+0x1f00], R26 ;  /* 0x001f001a01007387 */ /* 0x008fe20000100a00 */
[----:B--2---:R0:W-:Y:S02]  /*3e8d0*/  STL.64 [R1+0x1ee0], R22 ;  /* 0x001ee01601007387 */ /* 0x0041e40000100a00 */
[----:B------:R-:W2:Y:S02]  /*3e8e0*/  LDL.LU R20, [R1+0x150] ;  /* 0x0001500001147983 */ /* 0x000ea40000300800 */
[----:B------:R-:W2:Y:S01]  /*3e8f0*/  LDL.LU R21, [R1+0x154] ;  /* 0x0001540001157983 */ /* 0x000ea20000300800 */
[----:B0-----:R-:W3:Y:S01]  /*3e900*/  LDL.LU R22, [R1+0x158] ;  /* 0x0001580001167983 */ /* 0x001ee20000300800 */
[----:B------:R-:W3:Y:S02]  /*3e910*/  LDL.LU R23, [R1+0x15c] ;  /* 0x00015c0001177983 */ /* 0x000ee40000300800 */
[----:B------:R-:W4:Y:S02]  /*3e920*/  LDL.LU R26, [R1+0x108] ;  /* 0x00010800011a7983 */ /* 0x000f240000300800 */
[----:B------:R-:W4:Y:S01]  /*3e930*/  LDL.LU R27, [R1+0x10c] ;  /* 0x00010c00011b7983 */ /* 0x000f220000300800 */
[----:B---3--:R-:W-:Y:S01]  /*3e940*/  STL.64 [R1+0x1ef8], R22 ;  /* 0x001ef81601007387 */ /* 0x008fe20000100a00 */
[----:B--2---:R0:W-:Y:S03]  /*3e950*/  STL.64 [R1+0x1ef0], R20 ;  /* 0x001ef01401007387 */ /* 0x0041e60000100a00 */
[----:B0-----:R-:W2:Y:S01]  /*3e960*/  LDL.LU R20, [R1+0x120] ;  /* 0x0001200001147983 */ /* 0x001ea20000300800 */
[----:B------:R-:W2:Y:S02]  /*3e970*/  LDL.LU R21, [R1+0x124] ;  /* 0x0001240001157983 */ /* 0x000ea40000300800 */
[----:B------:R-:W3:Y:S02]  /*3e980*/  LDL.LU R22, [R1+0x128] ;  /* 0x0001280001167983 */ /* 0x000ee40000300800 */
[----:B------:R-:W3:Y:S02]  /*3e990*/  LDL.LU R23, [R1+0x12c] ;  /* 0x00012c0001177983 */ /* 0x000ee40000300800 */
[----:B------:R-:W-:-:S02]  /*3e9a0*/  IMAD.MOV.U32 R12, RZ, RZ, R5 ;  /* 0x000000ffff0c7224 */ /* 0x000fc400078e0005 */
[----:B------:R-:W-:Y:S01]  /*3e9b0*/  IMAD.MOV.U32 R13, RZ, RZ, R4 ;  /* 0x000000ffff0d7224 */ /* 0x000fe200078e0004 */
[----:B---3--:R-:W-:Y:S01]  /*3e9c0*/  STL.64 [R1+0x1f10], R22 ;  /* 0x001f101601007387 */ /* 0x008fe20000100a00 */
[----:B--2---:R0:W-:Y:S03]  /*3e9d0*/  STL.64 [R1+0x1f08], R20 ;  /* 0x001f081401007387 */ /* 0x0041e60000100a00 */
[----:B0-----:R-:W4:Y:S01]  /*3e9e0*/  LDL.LU R20, [R1+0xf0] ;  /* 0x0000f00001147983 */ /* 0x001f220000300800 */
[----:B------:R-:W4:Y:S02]  /*3e9f0*/  LDL.LU R21, [R1+0xf4] ;  /* 0x0000f40001157983 */ /* 0x000f240000300800 */
[----:B------:R-:W4:Y:S02]  /*3ea00*/  LDL.LU R22, [R1+0xf8] ;  /* 0x0000f80001167983 */ /* 0x000f240000300800 */
[----:B------:R-:W4:Y:S01]  /*3ea10*/  LDL.LU R23, [R1+0xfc] ;  /* 0x0000fc0001177983 */ /* 0x000f220000300800 */
[----:B------:R-:W2:Y:S01]  /*3ea20*/  LDL.LU R16, [R1+0x180] ;  /* 0x0001800001107983 */ /* 0x000ea20000300800 */
[----:B------:R-:W2:Y:S02]  /*3ea30*/  LDL.LU R17, [R1+0x184] ;  /* 0x0001840001117983 */ /* 0x000ea40000300800 */
[----:B------:R-:W2:Y:S02]  /*3ea40*/  LDL.LU R18, [R1+0x188] ;  /* 0x0001880001127983 */ /* 0x000ea40000300800 */
[----:B------:R-:W2:Y:S01]  /*3ea50*/  LDL.LU R19, [R1+0x18c] ;  /* 0x00018c0001137983 */ /* 0x000ea20000300800 */
[----:B------:R-:W3:Y:S01]  /*3ea60*/  LDL.LU R4, [R1+0x1a0] ;  /* 0x0001a00001047983 */ /* 0x000ee20000300800 */
[----:B------:R-:W3:Y:S02]  /*3ea70*/  LDL.LU R5, [R1+0x1a4] ;  /* 0x0001a40001057983 */ /* 0x000ee40000300800 */
[----:B------:R-:W3:Y:S02]  /*3ea80*/  LDL.LU R6, [R1+0x1a8] ;  /* 0x0001a80001067983 */ /* 0x000ee40000300800 */
[----:B------:R-:W3:Y:S01]  /*3ea90*/  LDL.LU R7, [R1+0x1ac] ;  /* 0x0001ac0001077983 */ /* 0x000ee20000300800 */
[----:B------:R0:W-:Y:S04]  /*3eaa0*/  STL.64 [R1+0x1e88], R12 ;  /* 0x001e880c01007387 */ /* 0x0001e80000100a00 */
[----:B0-----:R-:W2:Y:S01]  /*3eab0*/  LDL.LU R12, [R1+0x70] ;  /* 0x00007000010c7983 */ /* 0x001ea20000300800 */
[----:B------:R-:W2:Y:S02]  /*3eac0*/  LDL.LU R13, [R1+0x74] ;  /* 0x00007400010d7983 */ /* 0x000ea40000300800 */
[----:B------:R-:W2:Y:S02]  /*3ead0*/  LDL.LU R14, [R1+0x78] ;  /* 0x00007800010e7983 */ /* 0x000ea40000300800 */
[----:B------:R-:W2:Y:S02]  /*3eae0*/  LDL.LU R15, [R1+0x7c] ;  /* 0x00007c00010f7983 */ /* 0x000ea40000300800 */
[----:B--2---:R-:W-:Y:S01]  /*3eaf0*/  STL.64 [R1+0x1ea8], R14 ;  /* 0x001ea80e01007387 */ /* 0x004fe20000100a00 */
[----:B------:R0:W-:Y:S03]  /*3eb00*/  STL.64 [R1+0x1ea0], R12 ;  /* 0x001ea00c01007387 */ /* 0x0001e60000100a00 */
[----:B0-----:R-:W2:Y:S01]  /*3eb10*/  LDL.LU R12, [R1+0x1c0] ;  /* 0x0001c000010c7983 */ /* 0x001ea20000300800 */
[----:B------:R-:W2:Y:S02]  /*3eb20*/  LDL.LU R13, [R1+0x1c4] ;  /* 0x0001c400010d7983 */ /* 0x000ea40000300800 */
[----:B------:R-:W2:Y:S02]  /*3eb30*/  LDL.LU R14, [R1+0x1c8] ;  /* 0x0001c800010e7983 */ /* 0x000ea40000300800 */
[----:B------:R-:W2:Y:S01]  /*3eb40*/  LDL.LU R15, [R1+0x1cc] ;  /* 0x0001cc00010f7983 */ /* 0x000ea20000300800 */
[C---:B----4-:R-:W-:Y:S11]  /*3eb50*/  HMMA.16816.F32.BF16 R24, R8.reuse, R26, R20 ;  /* 0x0000001a0818723c */ /* 0x050ff60000041814 */
[----:B------:R-:W-:Y:S11]  /*3eb60*/  @!UPT UIADD3 URZ, URZ, URZ, URZ ;  /* 0x0000003f3f3ff290 */ /* 0x000ff6000fffe03f */
[----:B------:R-:W-:Y:S02]  /*3eb70*/  @!UPT UIADD3 URZ, URZ, URZ, URZ ;  /* 0x0000003f3f3ff290 */ /* 0x000fe4000fffe03f */
[----:B------:R-:W-:Y:S02]  /*3eb80*/  IMAD.MOV.U32 R29, RZ, RZ, R26 ;  /* 0x000000ffff1d7224 */ /* 0x000fe400078e001a */
[----:B------:R-:W-:Y:S01]  /*3eb90*/  IMAD.MOV.U32 R3, RZ, RZ, R27 ;  /* 0x000000ffff037224 */ /* 0x000fe200078e001b */
[----:B--2---:R-:W-:Y:S01]  /*3eba0*/  STL.64 [R1+0x1ec0], R14 ;  /* 0x001ec00e01007387 */ /* 0x004fe20000100a00 */
[----:B------:R0:W-:Y:S03]  /*3ebb0*/  STL.64 [R1+0x1eb8], R12 ;  /* 0x001eb80c01007387 */ /* 0x0001e60000100a00 */
[----:B0-----:R-:W2:Y:S01]  /*3ebc0*/  LDL.LU R12, [R1+0x1d0] ;  /* 0x0001d000010c7983 */ /* 0x001ea20000300800 */
[----:B------:R-:W2:Y:S02]  /*3ebd0*/  LDL.LU R13, [R1+0x1d4] ;  /* 0x0001d400010d7983 */ /* 0x000ea40000300800 */
[----:B------:R-:W2:Y:S02]  /*3ebe0*/  LDL.LU R14, [R1+0x1d8] ;  /* 0x0001d800010e7983 */ /* 0x000ea40000300800 */
[----:B------:R-:W2:Y:S01]  /*3ebf0*/  LDL.LU R15, [R1+0x1dc] ;  /* 0x0001dc00010f7983 */ /* 0x000ea20000300800 */
[----:B------:R-:W4:Y:S01]  /*3ec00*/  LDL.LU.64 R22, [R1+0x1f10] ;  /* 0x001f100001167983 */ /* 0x000f220000300a00 */
[----:B------:R-:W4:Y:S02]  /*3ec10*/  LDL.LU.64 R20, [R1+0x1f08] ;  /* 0x001f080001147983 */ /* 0x000f240000300a00 */
[----:B------:R4:W-:Y:S02]  /*3ec20*/  STL.64 [R1+0x10], R24 ;  /* 0x0000101801007387 */ /* 0x0009e40000100a00 */
[----:B------:R-:W4:Y:S02]  /*3ec30*/  LDL.LU.64 R26, [R1+0x1f00] ;  /* 0x001f0000011a7983 */ /* 0x000f240000300a00 */
[C---:B----4-:R-:W-:Y:S01]  /*3ec40*/  HMMA.16816.F32.BF16 R24, R8.reuse, R26, R20 ;  /* 0x0000001a0818723c */ /* 0x050fe20000041814 */
[----:B------:R-:W4:Y:S01]  /*3ec50*/  LDL.LU.64 R22, [R1+0x1ef8] ;  /* 0x001ef80001167983 */ /* 0x000f220000300a00 */
[----:B------:R-:W4:Y:S11]  /*3ec60*/  LDL.LU.64 R20, [R1+0x1ef0] ;  /* 0x001ef00001147983 */ /* 0x000f360000300a00 */
[----:B------:R-:W-:Y:S10]  /*3ec70*/  @!UPT UIADD3 URZ, URZ, URZ, URZ ;  /* 0x0000003f3f3ff290 */ /* 0x000ff4000fffe03f */
[----:B------:R-:W-:Y:S01]  /*3ec80*/  STL.64 [R1], R24 ;  /* 0x0000001801007387 */ /* 0x000fe20000100a00 */
[----:B------:R0:W-:Y:S03]  /*3ec90*/  STL.64 [R1+0x8], R26 ;  /* 0x0000081a01007387 */ /* 0x0001e60000100a00 */
[----:B0-----:R-:W4:Y:S02]  /*3eca0*/  LDL.LU.64 R26, [R1+0x1ee8] ;  /* 0x001ee800011a7983 */ /* 0x001f240000300a00 */
[C---:B----4-:R-:W-:Y:S02]  /*3ecb0*/  HMMA.16816.F32.BF16 R24, R8.reuse, R26, R20 ;  /* 0x0000001a0818723c */ /* 0x050fe40000041814 */
[----:B------:R-:W4:Y:S11]  /*3ecc0*/  LDL.LU.64 R22, [R1+0x1ee0] ;  /* 0x001ee00001167983 */ /* 0x000f360000300a00 */
[----:B------:R-:W-:Y:S10]  /*3ecd0*/  @!UPT UIADD3 URZ, URZ, URZ, URZ ;  /* 0x0000003f3f3ff290 */ /* 0x000ff4000fffe03f */
[----:B------:R-:W-:Y:S01]  /*3ece0*/  STL.64 [R1+0x1de0], R26 ;  /* 0x001de01a01007387 */ /* 0x000fe20000100a00 */
[----:B------:R0:W-:Y:S03]  /*3ecf0*/  STL.64 [R1+0x1dd8], R24 ;  /* 0x001dd81801007387 */ /* 0x0001e60000100a00 */
[----:B0-----:R-:W2:Y:S01]  /*3ed00*/  LDL.LU R24, [R1+0x140] ;  /* 0x0001400001187983 */ /* 0x001ea20000300800 */
[----:B------:R-:W2:Y:S02]  /*3ed10*/  LDL.LU R25, [R1+0x144] ;  /* 0x0001440001197983 */ /* 0x000ea40000300800 */
[----:B------:R-:W2:Y:S02]  /*3ed20*/  LDL.LU R26, [R1+0x148] ;  /* 0x00014800011a7983 */ /* 0x000ea40000300800 */
[----:B------:R-:W2:Y:S01]  /*3ed30*/  LDL.LU R27, [R1+0x14c] ;  /* 0x00014c00011b7983 */ /* 0x000ea20000300800 */
[C---:B----4-:R-:W-:Y:S01]  /*3ed40*/  HMMA.16816.F32.BF16 R20, R8.reuse, R22, R16 ;  /* 0x000000160814723c */ /* 0x050fe20000041810 */
[----:B------:R-:W3:Y:S01]  /*3ed50*/  LDL.LU.64 R18, [R1+0x1ed8] ;  /* 0x001ed80001127983 */ /* 0x000ee20000300a00 */
[----:B------:R-:W4:Y:S11]  /*3ed60*/  LDL.LU.64 R16, [R1+0x1ed0] ;  /* 0x001ed00001107983 */ /* 0x000f360000300a00 */
        /* <DEDUP_REMOVED lines=10> */
[----:B0-----:R-:W3:Y:S01]  /*3ee10*/  LDL.LU R16, [R1+0x170] ;  /* 0x0001700001107983 */ /* 0x001ee20000300800 */
[----:B------:R-:W3:Y:S02]  /*3ee20*/  LDL.LU R17, [R1+0x174] ;  /* 0x0001740001117983 */ /* 0x000ee40000300800 */
[----:B------:R-:W-:Y:S01]  /*3ee30*/  IMAD.MOV.U32 R19, RZ, RZ, R0 ;  /* 0x000000ffff137224 */ /* 0x000fe200078e0000 */
[C---:B--2---:R-:W-:Y:S01]  /*3ee40*/  HMMA.16816.F32.BF16 R4, R8.reuse, R6, R12 ;  /* 0x000000060804723c */ /* 0x044fe2000004180c */
[----:B------:R-:W2:Y:S01]  /*3ee50*/  LDL.LU.64 R14, [R1+0x1ec0] ;  /* 0x001ec000010e7983 */ /* 0x000ea20000300a00 */
[----:B------:R-:W2:Y:S11]  /*3ee60*/  LDL.LU.64 R12, [R1+0x1eb8] ;  /* 0x001eb800010c7983 */ /* 0x000eb60000300a00 */
[----:B------:R-:W-:Y:S10]  /*3ee70*/  @!UPT UIADD3 URZ, URZ, URZ, URZ ;  /* 0x0000003f3f3ff290 */ /* 0x000ff4000fffe03f */
[----:B------:R0:W-:Y:S01]  /*3ee80*/  STL [R1+0x60], R4 ;  /* 0x0000600401007387 */ /* 0x0001e20000100800 */
[----:B------:R-:W-:Y:S02]  /*3ee90*/  IMAD.MOV.U32 R2, RZ, RZ, R6 ;  /* 0x000000ffff027224 */ /* 0x000fe400078e0006 */
[----:B------:R-:W-:Y:S02]  /*3eea0*/  IMAD.MOV.U32 R0, RZ, RZ, R7 ;  /* 0x000000ffff007224 */ /* 0x000fe400078e0007 */
[----:B------:R-:W2:Y:S01]  /*3eeb0*/  LDL.LU.64 R6, [R1+0x1eb0] ;  /* 0x001eb00001067983 */ /* 0x000ea20000300a00 */
[----:B------:R-:W-:Y:S02]  /*3eec0*/  IMAD.MOV.U32 R18, RZ, RZ, R28 ;  /* 0x000000ffff127224 */ /* 0x000fe400078e001c */
[----:B------:R-:W-:Y:S01]  /*3eed0*/  IMAD.MOV.U32 R28, RZ, RZ, R5 ;  /* 0x000000ffff1c7224 */ /* 0x000fe200078e0005 */
[----:B--2---:R-:W-:Y:S01]  /*3eee0*/  HMMA.16816.F32.BF16 R8, R8, R6, R12 ;  /* 0x000000060808723c */ /* 0x004fe2000004180c */
[----:B------:R-:W2:Y:S01]  /*3eef0*/  LDL.LU.64 R14, [R1+0x1ea8] ;  /* 0x001ea800010e7983 */ /* 0x000ea20000300a00 */
[----:B------:R-:W2:Y:S02]  /*3ef00*/  LDL.LU.64 R12, [R1+0x1ea0] ;  /* 0x001ea000010c7983 */ /* 0x000ea40000300a00 */
[----:B------:R-:W2:Y:S02]  /*3ef10*/  LDL.LU.64 R6, [R1+0x1e98] ;  /* 0x001e980001067983 */ /* 0x000ea40000300a00 */
[----:B0-----:R-:W2:Y:S11]  /*3ef20*/  LDL.LU.64 R4, [R1+0x1e90] ;  /* 0x001e900001047983 */ /* 0x001eb60000300a00 */
[----:B------:R-:W-:Y:S06]  /*3ef30*/  @!UPT UIADD3 URZ, URZ, URZ, URZ ;  /* 0x0000003f3f3ff290 */ /* 0x000fec000fffe03f */
[----:B------:R-:W-:Y:S01]  /*3ef40*/  STL.64 [R1+0x1db0], R10 ;  /* 0x001db00a01007387 */ /* 0x000fe20000100a00 */
[----:B------:R0:W-:Y:S03]  /*3ef50*/  STL.64 [R1+0x1da8], R8 ;  /* 0x001da80801007387 */ /* 0x0001e60000100a00 */
[----:B0-----:R-:W2:Y:S01]  /*3ef60*/  LDL.LU R8, [R1+0x1f0] ;  /* 0x0001f00001087983 */ /* 0x001ea20000300800 */
[----:B------:R-:W2:Y:S02]  /*3ef70*/  LDL.LU R9, [R1+0x1f4] ;  /* 0x0001f40001097983 */ /* 0x000ea40000300800 */
[C---:B--2---:R-:W-:Y:S01]  /*3ef80*/  HMMA.16816.F32.BF16 R8, R4.reuse, R8, R12 ;  /* 0x000000080408723c */ /* 0x044fe2000004180c */
[----:B------:R-:W2:Y:S07]  /*3ef90*/  LDL.LU.64 R12, [R1+0x1e88] ;  /* 0x001e8800010c7983 */ /* 0x000eae0000300a00 */
[C---:B---3--:R-:W-:Y:S11]  /*3efa0*/  HMMA.16816.F32.BF16 R16, R4.reuse, R20, R16 ;  /* 0x000000140410723c */ /* 0x048ff60000041810 */
[----:B------:R-:W-:Y:S04]  /*3efb0*/  @!UPT UIADD3 URZ, URZ, URZ, URZ ;  /* 0x0000003f3f3ff290 */ /* 0x000fe8000fffe03f */
[----:B------:R-:W-:Y:S01]  /*3efc0*/  STL.64 [R1+0x70], R8 ;  /* 0x0000700801007387 */ /* 0x000fe20000100a00 */
[----:B------:R2:W-:Y:S07]  /*3efd0*/  STL.64 [R1+0x78], R10 ;  /* 0x0000780a01007387 */ /* 0x0005ee0000100a00 */
[----:B------:R-:W-:Y:S02]  /*3efe0*/  STL.64 [R1+0x80], R16 ;  /* 0x0000801001007387 */ /* 0x000fe40000100a00 */
[----:B------:R-:W-:Y:S01]  /*3eff0*/  STL.64 [R1+0x88], R18 ;  /* 0x0000881201007387 */ /* 0x000fe20000100a00 */
[----:B--2---:R-:W-:Y:S01]  /*3f000*/  HMMA.16816.F32.BF16 R8, R4, R12, R24 ;  /* 0x0000000c0408723c */ /* 0x004fe20000041818 */
[----:B------:R-:W2:Y:S01]  /*3f010*/  LDL.LU R24, [R1+0x2a0] ;  /* 0x0002a00001187983 */ /* 0x000ea20000300800 */
[----:B------:R-:W2:Y:S03]  /*3f020*/  LDL.LU R25, [R1+0x2a4] ;  /* 0x0002a40001197983 */ /* 0x000ea60000300800 */
[----:B--2---:R0:W-:Y:S01]  /*3f030*/  STL.64 [R1+0x1df0], R24 ;  /* 0x001df01801007387 */ /* 0x0041e20000100a00 */
[----:B------:R-:W2:Y:S02]  /*3f040*/  LDL.LU R20, [R1+0x2b0] ;  /* 0x0002b00001147983 */ /* 0x000ea40000300800 */
[----:B------:R-:W2:Y:S01]  /*3f050*/  LDL.LU R21, [R1+0x2b4] ;  /* 0x0002b40001157983 */ /* 0x000ea20000300800 */
[----:B0-----:R-:W3:Y:S01]  /*3f060*/  LDL.LU R24, [R1+0x290] ;  /* 0x0002900001187983 */ /* 0x001ee20000300800 */
[----:B------:R-:W3:Y:S03]  /*3f070*/  LDL.LU R25, [R1+0x294] ;  /* 0x0002940001197983 */ /* 0x000ee60000300800 */
[----:B---3--:R-:W-:Y:S01]  /*3f080*/  STL.64 [R1+0x1e08], R24 ;  /* 0x001e081801007387 */ /* 0x008fe20000100a00 */
[----:B--2---:R0:W-:Y:S03]  /*3f090*/  STL.64 [R1+0x1de8], R20 ;  /* 0x001de81401007387 */ /* 0x0041e60000100a00 */
[----:B0-----:R-:W2:Y:S01]  /*3f0a0*/  LDL.LU R20, [R1] ;  /* 0x0000000001147983 */ /* 0x001ea20000300800 */
[----:B------:R-:W2:Y:S02]  /*3f0b0*/  LDL.LU R21, [R1+0x4] ;  /* 0x0000040001157983 */ /* 0x000ea40000300800 */
[----:B------:R-:W3:Y:S02]  /*3f0c0*/  LDL.LU R22, [R1+0x8] ;  /* 0x0000080001167983 */ /* 0x000ee40000300800 */
[----:B------:R-:W3:Y:S01]  /*3f0d0*/  LDL.LU R23, [R1+0xc] ;  /* 0x00000c0001177983 */ /* 0x000ee20000300800 */
[----:B------:R-:W4:Y:S01]  /*3f0e0*/  LDL.LU R24, [R1+0x280] ;  /* 0x0002800001187983 */ /* 0x000f220000300800 */
[----:B------:R-:W4:Y:S03]  /*3f0f0*/  LDL.LU R25, [R1+0x284] ;  /* 0x0002840001197983 */ /* 0x000f260000300800 */
[----:B----4-:R-:W-:Y:S01]  /*3f100*/  STL.64 [R1+0x1e20], R24 ;  /* 0x001e201801007387 */ /* 0x010fe20000100a00 */
[----:B---3--:R0:W-:Y:S02]  /*3f110*/  STL.64 [R1+0x1e00], R22 ;  /* 0x001e001601007387 */ /* 0x0081e40000100a00 */
[----:B--2---:R1:W-:Y:S02]  /*3f120*/  STL.64 [R1+0x1df8], R20 ;  /* 0x001df81401007387 */ /* 0x0043e40000100a00 */
[----:B0-----:R-:W-:Y:S01]  /*3f130*/  IMAD.MOV.U32 R22, RZ, RZ, R29 ;  /* 0x000000ffff167224 */ /* 0x001fe200078e001d */
[----:B-1----:R-:W2:Y:S01]  /*3f140*/  LDL.LU R20, [R1+0x10] ;  /* 0x0000100001147983 */ /* 0x002ea20000300800 */
[----:B------:R-:W2:Y:S02]  /*3f150*/  LDL.LU R21, [R1+0x14] ;  /* 0x0000140001157983 */ /* 0x000ea40000300800 */
[----:B------:R-:W3:Y:S02]  /*3f160*/  LDL.LU R29, [R1+0x1e84] ;  /* 0x001e8400011d7983 */ /* 0x000ee40000300800 */
[----:B------:R-:W-:-:S02]  /*3f170*/  IMAD.MOV.U32 R23, RZ, RZ, R3 ;  /* 0x000000ffff177224 */ /* 0x000fc400078e0003 */
[----:B------:R-:W4:Y:S01]  /*3f180*/  LDL.LU R3, [R1+0x1e80] ;  /* 0x001e800001037983 */ /* 0x000f220000300800 */
[----:B------:R-:W2:Y:S02]  /*3f190*/  LDL.LU R24, [R1+0x270] ;  /* 0x0002700001187983 */ /* 0x000ea40000300800 */
[----:B------:R-:W2:Y:S02]  /*3f1a0*/  LDL.LU R25, [R1+0x274] ;  /* 0x0002740001197983 */ /* 0x000ea40000300800 */
[----:B--2---:R0:W-:Y:S04]  /*3f1b0*/  STL.64 [R1+0x1e38], R24 ;  /* 0x001e381801007387 */ /* 0x0041e80000100a00 */
[----:B0-----:R-:W2:Y:S01]  /*3f1c0*/  LDL.LU R24, [R1+0x260] ;  /* 0x0002600001187983 */ /* 0x001ea20000300800 */
[----:B------:R-:W2:Y:S03]  /*3f1d0*/  LDL.LU R25, [R1+0x264] ;  /* 0x0002640001197983 */ /* 0x000ea60000300800 */
        /* <DEDUP_REMOVED lines=8> */
[----:B------:R-:W2:Y:S02]  /*3f260*/  LDL.LU R25, [R1+0x234] ;  /* 0x0002340001197983 */ /* 0x000ea40000300800 */
[----:B------:R-:W-:Y:S02]  /*3f270*/  STL.64 [R1+0x1e18], R22 ;  /* 0x001e181601007387 */ /* 0x000fe40000100a00 */
[----:B------:R0:W-:Y:S02]  /*3f280*/  STL.64 [R1+0x1e10], R20 ;  /* 0x001e101401007387 */ /* 0x0001e40000100a00 */
        /* <DEDUP_REMOVED lines=22> */
[----:B------:R-:W-:-:S02]  /*3f3f0*/  IMAD.MOV.U32 R15, RZ, RZ, R11 ;  /* 0x000000ffff0f7224 */ /* 0x000fc400078e000b */
[----:B------:R-:W-:Y:S02]  /*3f400*/  IMAD.MOV.U32 R12, RZ, RZ, R8 ;  /* 0x000000ffff0c7224 */ /* 0x000fe400078e0008 */
[----:B------:R-:W-:Y:S01]  /*3f410*/  IMAD.MOV.U32 R14, RZ, RZ, R10 ;  /* 0x000000ffff0e7224 */ /* 0x000fe200078e000a */
[----:B------:R-:W2:Y:S01]  /*3f420*/  LDL.LU R16, [R1+0x2c0] ;  /* 0x0002c00001107983 */ /* 0x000ea20000300800 */
[----:B------:R-:W-:Y:S02]  /*3f430*/  IMAD.MOV.U32 R13, RZ, RZ, R9 ;  /* 0x000000ffff0d7224 */ /* 0x000fe400078e0009 */
[----:B------:R-:W2:Y:S02]  /*3f440*/  LDL.LU R17, [R1+0x2c4] ;  /* 0x0002c40001117983 */ /* 0x000ea40000300800 */
[----:B----4-:R-:W-:Y:S02]  /*3f450*/  IMAD.MOV.U32 R8, RZ, RZ, R3 ;  /* 0x000000ffff087224 */ /* 0x010fe400078e0003 */
[----:B---3--:R-:W-:Y:S01]  /*3f460*/  IMAD.MOV.U32 R9, RZ, RZ, R29 ;  /* 0x000000ffff097224 */ /* 0x008fe200078e001d */
[----:B------:R-:W3:Y:S01]  /*3f470*/  LDL.LU R3, [R1+0x1e7c] ;  /* 0x001e7c0001037983 */ /* 0x000ee20000300800 */
[----:B------:R-:W4:Y:S02]  /*3f480*/  LDL.LU R29, [R1+0x1e78] ;  /* 0x001e7800011d7983 */ /* 0x000f240000300800 */
[----:B------:R-:W-:Y:S02]  /*3f490*/  STL [R1+0x1d94], R15 ;  /* 0x001d940f01007387 */ /* 0x000fe40000100800 */
[----:B------:R-:W-:Y:S01]  /*3f4a0*/  STL [R1+0x1d90], R14 ;  /* 0x001d900e01007387 */ /* 0x000fe20000100800 */
[----:B------:R-:W-:Y:S01]  /*3f4b0*/  STL [R1+0x1d8c], R13 ;  /* 0x001d8c0d01007387 */ /* 0x000fe20000100800 */
[----:B------:R0:W-:Y:S03]  /*3f4c0*/  STL [R1+0x1d88], R12 ;  /* 0x001d880c01007387 */ /* 0x0001e60000100800 */
[----:B0-----:R-:W3:Y:S01]  /*3f4d0*/  LDL.LU R12, [R1+0xe0] ;  /* 0x0000e000010c7983 */ /* 0x001ee20000300800 */
[----:B------:R-:W3:Y:S02]  /*3f4e0*/  LDL.LU R13, [R1+0xe4] ;  /* 0x0000e400010d7983 */ /* 0x000ee40000300800 */
        /* <DEDUP_REMOVED lines=8> */
[----:B0-----:R-:W3:Y:S02]  /*3f570*/  LDL.LU.64 R24, [R1+0x1e60] ;  /* 0x001e600001187983 */ /* 0x001ee40000300a00 */
[----:B---3--:R-:W-:Y:S11]  /*3f580*/  HMMA.16816.F32.BF16 R24, R4, R24, R12 ;  /* 0x000000180418723c */ /* 0x008ff6000004180c */
[----:B------:R-:W-:Y:S11]  /*3f590*/  @!UPT UIADD3 URZ, URZ, URZ, URZ ;  /* 0x0000003f3f3ff290 */ /* 0x000ff6000fffe03f */
[----:B------:R-:W-:Y:S02]  /*3f5a0*/  @!UPT UIADD3 URZ, URZ, URZ, URZ ;  /* 0x0000003f3f3ff290 */ /* 0x000fe4000fffe03f */
[----:B------:R-:W-:Y:S02]  /*3f5b0*/  IMAD.MOV.U32 R15, RZ, RZ, R24 ;  /* 0x000000ffff0f7224 */ /* 0x000fe400078e0018 */
[----:B------:R-:W-:Y:S02]  /*3f5c0*/  IMAD.MOV.U32 R14, RZ, RZ, R25 ;  /* 0x000000ffff0e7224 */ /* 0x000fe400078e0019 */
[----:B------:R-:W2:Y:S01]  /*3f5d0*/  LDL.LU.64 R24, [R1+0x1e58] ;  /* 0x001e580001187983 */ /* 0x000ea20000300a00 */
[----:B------:R-:W-:Y:S02]  /*3f5e0*/  IMAD.MOV.U32 R13, RZ, RZ, R26 ;  /* 0x000000ffff0d7224 */ /* 0x000fe400078e001a */
[----:B------:R-:W-:-:S05]  /*3f5f0*/  IMAD.MOV.U32 R12, RZ, RZ, R27 ;  /* 0x000000ffff0c7224 */ /* 0x000fca00078e001b */
[----:B------:R0:W-:Y:S01]  /*3f600*/  STL [R1+0x1da4], R12 ;  /* 0x001da40c01007387 */ /* 0x0001e20000100800 */
[----:B------:R1:W-:Y:S02]  /*3f610*/  STL [R1+0x1da0], R13 ;  /* 0x001da00d01007387 */ /* 0x0003e40000100800 */
[----:B------:R-:W-:Y:S02]  /*3f620*/  STL [R1+0x1d9c], R14 ;  /* 0x001d9c0e01007387 */ /* 0x000fe40000100800 */
[----:B------:R-:W-:Y:S01]  /*3f630*/  STL [R1+0x1d98], R15 ;  /* 0x001d980f01007387 */ /* 0x000fe20000100800 */
[----:B0-----:R-:W3:Y:S01]  /*3f640*/  LDL.LU R12, [R1+0x40] ;  /* 0x00004000010c7983 */ /* 0x001ee20000300800 */
[----:B-1----:R-:W3:Y:S01]  /*3f650*/  LDL.LU R13, [R1+0x44] ;  /* 0x00004400010d7983 */ /* 0x002ee20000300800 */
[----:B--2---:R-:W-:Y:S02]  /*3f660*/  HMMA.16816.F32.BF16 R24, R4, R24, R20 ;  /* 0x000000180418723c */ /* 0x004fe40000041814 */
[----:B------:R-:W2:Y:S01]  /*3f670*/  LDL.LU.64 R22, [R1+0x1e50] ;  /* 0x001e500001167983 */ /* 0x000ea20000300a00 */
[----:B------:R-:W2:Y:S11]  /*3f680*/  LDL.LU.64 R20, [R1+0x1e48] ;  /* 0x001e480001147983 */ /* 0x000eb60000300a00 */
[----:B------:R-:W-:Y:S09]  /*3f690*/  @!UPT UIADD3 URZ, URZ, URZ, URZ ;  /* 0x0000003f3f3ff290 */ /* 0x000ff2000fffe03f */
[----:B------:R0:W-:Y:S01]  /*3f6a0*/  STL.64 [R1+0xd0], R24 ;  /* 0x0000d01801007387 */ /* 0x0001e20000100a00 */
[----:B------:R3:W-:Y:S03]  /*3f6b0*/  STL.64 [R1+0xd8], R26 ;  /* 0x0000d81a01007387 */ /* 0x0007e60000100a00 */
[----:B0-----:R-:W3:Y:S01]  /*3f6c0*/  LDL.LU.64 R24, [R1+0x1e40] ;  /* 0x001e400001187983 */ /* 0x001ee20000300a00 */
[----:B----4-:R-:W-:Y:S02]  /*3f6d0*/  IMAD.MOV.U32 R14, RZ, RZ, R29 ;  /* 0x000000ffff0e7224 */ /* 0x010fe400078e001d */
[----:B------:R-:W-:-:S07]  /*3f6e0*/  IMAD.MOV.U32 R15, RZ, RZ, R3 ;  /* 0x000000ffff0f7224 */ /* 0x000fce00078e0003 */
[C---:B---3--:R-:W-:Y:S11]  /*3f6f0*/  HMMA.16816.F32.BF16 R24, R4.reuse, R24, R12 ;  /* 0x000000180418723c */ /* 0x048ff6000004180c */
[----:B------:R-:W-:Y:S11]  /*3f700*/  @!UPT UIADD3 URZ, URZ, URZ, URZ ;  /* 0x0000003f3f3ff290 */ /* 0x000ff6000fffe03f */
[----:B------:R-:W-:Y:S02]  /*3f710*/  @!UPT UIADD3 URZ, URZ, URZ, URZ ;  /* 0x0000003f3f3ff290 */ /* 0x000fe4000fffe03f */
[----:B------:R-:W-:Y:S02]  /*3f720*/  IMAD.MOV.U32 R12, RZ, RZ, R24 ;  /* 0x000000ffff0c7224 */ /* 0x000fe400078e0018 */
[----:B------:R-:W-:Y:S02]  /*3f730*/  IMAD.MOV.U32 R13, RZ, RZ, R25 ;  /* 0x000000ffff0d7224 */ /* 0x000fe400078e0019 */
[----:B------:R-:W2:Y:S01]  /*3f740*/  LDL.LU.64 R24, [R1+0x1e38] ;  /* 0x001e380001187983 */ /* 0x000ea20000300a00 */
[----:B------:R-:W-:Y:S02]  /*3f750*/  IMAD.MOV.U32 R14, RZ, RZ, R26 ;  /* 0x000000ffff0e7224 */ /* 0x000fe400078e001a */
[----:B------:R-:W-:Y:S02]  /*3f760*/  IMAD.MOV.U32 R15, RZ, RZ, R27 ;  /* 0x000000ffff0f7224 */ /* 0x000fe400078e001b */
        /* <DEDUP_REMOVED lines=11> */
[----:B------:R0:W-:Y:S04]  /*3f820*/  STL.64 [R1+0xa0], R24 ;  /* 0x0000a01801007387 */ /* 0x0001e80000100a00 */
[----:B0-----:R-:W2:Y:S01]  /*3f830*/  LDL.LU.64 R24, [R1+0x1e08] ;  /* 0x001e080001187983 */ /* 0x001ea20000300a00 */
        /* <DEDUP_REMOVED lines=10> */
[----:B------:R-:W2:Y:S11]  /*3f8e0*/  LDL.LU.64 R20, [R1+0x1de8] ;  /* 0x001de80001147983 */ /* 0x000eb60000300a00 */
[----:B------:R-:W-:Y:S10]  /*3f8f0*/  @!UPT UIADD3 URZ, URZ, URZ, URZ ;  /* 0x0000003f3f3ff290 */ /* 0x000ff4000fffe03f */
[----:B------:R-:W-:Y:S01]  /*3f900*/  STL.64 [R1+0x100], R24 ;  /* 0x0001001801007387 */ /* 0x000fe20000100a00 */
[----:B------:R0:W-:Y:S03]  /*3f910*/  STL.64 [R1+0x108], R26 ;  /* 0x0001081a01007387 */ /* 0x0001e60000100a00 */
[----:B0-----:R-:W2:Y:S01]  /*3f920*/  LDL.LU.64 R26, [R1+0x1de0] ;  /* 0x001de000011a7983 */ /* 0x001ea20000300a00 */
[----:B------:R-:W2:Y:S02]  /*3f930*/  LDL.LU.64 R24, [R1+0x1dd8] ;  /* 0x001dd80001187983 */ /* 0x000ea40000300a00 */
[----:B------:R-:W3:Y:S01]  /*3f940*/  LDL.LU.64 R22, [R1+0x1dd0] ;  /* 0x001dd00001167983 */ /* 0x000ee20000300a00 */
[C---:B--2---:R-:W-:Y:S01]  /*3f950*/  HMMA.16816.F32.BF16 R24, R4.reuse, R20, R24 ;  /* 0x000000140418723c */ /* 0x044fe20000041818 */
[----:B------:R-:W3:Y:S11]  /*3f960*/  LDL.LU.64 R20, [R1+0x1dc8] ;  /* 0x001dc80001147983 */ /* 0x000ef60000300a00 */
[----:B------:R-:W-:Y:S11]  /*3f970*/  @!UPT UIADD3 URZ, URZ, URZ, URZ ;  /* 0x0000003f3f3ff290 */ /* 0x000ff6000fffe03f */
[----:B------:R0:W-:Y:S01]  /*3f980*/  STL.64 [R1+0x120], R24 ;  /* 0x0001201801007387 */ /* 0x0001e20000100a00 */
[----:B------:R-:W-:Y:S03]  /*3f990*/  STL.64 [R1+0x128], R26 ;  /* 0x0001281a01007387 */ /* 0x000fe60000100a00 */
[----:B0-----:R-:W2:Y:S01]  /*3f9a0*/  LDL.LU R24, [R1+0x2f0] ;  /* 0x0002f00001187983 */ /* 0x001ea20000300800 */
[----:B------:R-:W2:Y:S02]  /*3f9b0*/  LDL.LU R25, [R1+0x2f4] ;  /* 0x0002f40001197983 */ /* 0x000ea40000300800 */
[----:B------:R-:W4:Y:S01]  /*3f9c0*/  LDL.LU.64 R18, [R1+0x1dc0] ;  /* 0x001dc00001127983 */ /* 0x000f220000300a00 */
[C---:B---3--:R-:W-:Y:S01]  /*3f9d0*/  HMMA.16816.F32.BF16 R20, R4.reuse, R16, R20 ;  /* 0x000000100414723c */ /* 0x048fe20000041814 */
[----:B------:R-:W4:Y:S11]  /*3f9e0*/  LDL.LU.64 R16, [R1+0x1db8] ;  /* 0x001db80001107983 */ /* 0x000f360000300a00 */
[----:B------:R-:W-:Y:S11]  /*3f9f0*/  @!UPT UIADD3 URZ, URZ, URZ, URZ ;  /* 0x0000003f3f3ff290 */ /* 0x000ff6000fffe03f */
[----:B------:R0:W-:Y:S01]  /*3fa00*/  STL.64 [R1+0x110], R20 ;  /* 0x0001101401007387 */ /* 0x0001e20000100a00 */
[----:B------:R-:W-:Y:S03]  /*3fa10*/  STL.64 [R1+0x118], R22 ;  /* 0x0001181601007387 */ /* 0x000fe60000100a00 */
[----:B0-----:R-:W3:Y:S01]  /*3fa20*/  LDL.LU R20, [R1+0x2e0] ;  /* 0x0002e00001147983 */ /* 0x001ee20000300800 */
[----:B------:R-:W3:Y:S02]  /*3fa30*/  LDL.LU R21, [R1+0x2e4] ;  /* 0x0002e40001157983 */ /* 0x000ee40000300800 */
[----:B------:R-:W2:Y:S01]  /*3fa40*/  LDL.LU.64 R10, [R1+0x1db0] ;  /* 0x001db000010a7983 */ /* 0x000ea20000300a00 */
[C---:B----4-:R-:W-:Y:S01]  /*3fa50*/  HMMA.16816.F32.BF16 R16, R4.reuse, R8, R16 ;  /* 0x000000080410723c */ /* 0x050fe20000041810 */
[----:B------:R-:W2:Y:S11]  /*3fa60*/  LDL.LU.64 R8, [R1+0x1da8] ;  /* 0x001da80001087983 */ /* 0x000eb60000300a00 */
[----:B------:R-:W-:Y:S11]  /*3fa70*/  @!UPT UIADD3 URZ, URZ, URZ, URZ ;  /* 0x0000003f3f3ff290 */ /* 0x000ff6000fffe03f */
[----:B------:R0:W-:Y:S01]  /*3fa80*/  STL.64 [R1+0x10], R16 ;  /* 0x0000101001007387 */ /* 0x0001e20000100a00 */
[----:B------:R1:W-:Y:S03]  /*3fa90*/  STL.64 [R1+0x18], R18 ;  /* 0x0000181201007387 */ /* 0x0003e60000100a00 */
[----:B0-----:R-:W3:Y:S01]  /*3faa0*/  LDL.LU R16, [R1+0x60] ;  /* 0x0000600001107983 */ /* 0x001ee20000300800 */
[----:B------:R-:W-:Y:S02]  /*3fab0*/  IMAD.MOV.U32 R17, RZ, RZ, R28 ;  /* 0x000000ffff117224 */ /* 0x000fe400078e001c */
[----:B-1----:R-:W-:Y:S02]  /*3fac0*/  IMAD.MOV.U32 R18, RZ, RZ, R2 ;  /* 0x000000ffff127224 */ /* 0x002fe400078e0002 */
[----:B------:R-:W-:Y:S01]  /*3fad0*/  IMAD.MOV.U32 R19, RZ, RZ, R0 ;  /* 0x000000ffff137224 */ /* 0x000fe200078e0000 */
[C---:B--2---:R-:W-:Y:S08]  /*3fae0*/  HMMA.16816.F32.BF16 R24, R4.reuse, R24, R8 ;  /* 0x000000180418723c */ /* 0x044ff00000041808 */
[----:B---3--:R-:W-:Y:S11]  /*3faf0*/  HMMA.16816.F32.BF16 R20, R4, R20, R16 ;  /* 0x000000140414723c */ /* 0x008ff60000041810 */
[----:B------:R-:W-:Y:S11]  /*3fb00*/  @!UPT UIADD3 URZ, URZ, URZ, URZ ;  /* 0x0000003f3f3ff290 */ /* 0x000ff6000fffe03f */
[----:B------:R-:W-:Y:S01]  /*3fb10*/  @!UPT UIADD3 URZ, URZ, URZ, URZ ;  /* 0x0000003f3f3ff290 */ /* 0x000fe2000fffe03f */
[----:B------:R-:W-:Y:S01]  /*3fb20*/  STL [R1], R20 ;  /* 0x0000001401007387 */ /* 0x000fe20000100800 */
        /* <DEDUP_REMOVED lines=11> */
[----:B--2---:R-:W-:Y:S01]  /*3fbe0*/  STL.64 [R1+0x1d18], R10 ;  /* 0x001d180a01007387 */ /* 0x004fe20000100a00 */
[----:B------:R-:W2:Y:S03]  /*3fbf0*/  LDL R7, [R1+0x508] ;  /* 0x0005080001077983 */ /* 0x000ea60000100800 */
[----:B--2---:R0:W-:Y:S01]  /*3fc00*/  STL [R1+0x1ce0], R7 ;  /* 0x001ce00701007387 */ /* 0x0041e20000100800 */
[----:B------:R-:W2:Y:S02]  /*3fc10*/  LDL.LU R4, [R1+0xb0] ;  /* 0x0000b00001047983 */ /* 0x000ea40000300800 */
[----:B------:R-:W2:Y:S02]  /*3fc20*/  LDL.LU R5, [R1+0xb4] ;  /* 0x0000b40001057983 */ /* 0x000ea40000300800 */
[----:B------:R-:W3:Y:S01]  /*3fc30*/  LDL.LU R6, [R1+0xb8] ;  /* 0x0000b80001067983 */ /* 0x000ee20000300800 */
[----:B0-----:R-:W3:Y:S01]  /*3fc40*/  LDL.LU R7, [R1+0xbc] ;  /* 0x0000bc0001077983 */ /* 0x001ee20000300800 */
[----:B------:R-:W4:Y:S02]  /*3fc50*/  LDL.LU R10, [R1+0x248] ;  /* 0x00024800010a7983 */ /* 0x000f240000300800 */
[----:B------:R-:W4:Y:S02]  /*3fc60*/  LDL.LU R11, [R1+0x24c] ;  /* 0x00024c00010b7983 */ /* 0x000f240000300800 */
[----:B----4-:R-:W-:Y:S01]  /*3fc70*/  STL.64 [R1+0x1d30], R10 ;  /* 0x001d300a01007387 */ /* 0x010fe20000100a00 */
[----:B---3--:R-:W-:Y:S02]  /*3fc80*/  STL.64 [R1+0x1cf8], R6 ;  /* 0x001cf80601007387 */ /* 0x008fe40000100a00 */
[----:B--2---:R0:W-:Y:S02]  /*3fc90*/  STL.64 [R1+0x1cf0], R4 ;  /* 0x001cf00401007387 */ /* 0x0041e40000100a00 */
[----:B0-----:R-:W-:-:S02]  /*3fca0*/  IMAD.MOV.U32 R4, RZ, RZ, R12 ;  /* 0x000000ffff047224 */ /* 0x001fc400078e000c */
[----:B------:R-:W-:Y:S01]  /*3fcb0*/  IMAD.MOV.U32 R5, RZ, RZ, R13 ;  /* 0x000000ffff057224 */ /* 0x000fe200078e000d */
[----:B------:R-:W2:Y:S01]  /*3fcc0*/  LDL.LU R12, [R1+0x1da4] ;  /* 0x001da400010c7983 */ /* 0x000ea20000300800 */
[----:B------:R-:W3:Y:S02]  /*3fcd0*/  LDL.LU R13, [R1+0x1da0] ;  /* 0x001da000010d7983 */ /* 0x000ee40000300800 */
[----:B------:R-:W-:Y:S02]  /*3fce0*/  IMAD.MOV.U32 R6, RZ, RZ, R14 ;  /* 0x000000ffff067224 */ /* 0x000fe400078e000e */
[----:B------:R-:W-:Y:S01]  /*3fcf0*/  IMAD.MOV.U32 R7, RZ, RZ, R15 ;  /* 0x000000ffff077224 */ /* 0x000fe200078e000f */
[----:B------:R-:W4:Y:S01]  /*3fd00*/  LDL.LU R14, [R1+0x1d9c] ;  /* 0x001d9c00010e7983 */ /* 0x000f220000300800 */
[----:B------:R-:W2:Y:S02]  /*3fd10*/  LDL.LU R15, [R1+0x1d98] ;  /* 0x001d9800010f7983 */ /* 0x000ea40000300800 */
[----:B------:R-:W2:Y:S02]  /*3fd20*/  LDL.LU R10, [R1+0x238] ;  /* 0x00023800010a7983 */ /* 0x000ea40000300800 */
[----:B------:R-:W2:Y:S02]  /*3fd30*/  LDL.LU R11, [R1+0x23c] ;  /* 0x00023c00010b7983 */ /* 0x000ea40000300800 */
[----:B--2---:R-:W-:Y:S01]  /*3fd40*/  STL.64 [R1+0x1d48], R10 ;  /* 0x001d480a01007387 */ /* 0x004fe20000100a00 */
[----:B------:R-:W-:Y:S02]  /*3fd50*/  STL.64 [R1+0x1d10], R6 ;  /* 0x001d100601007387 */ /* 0x000fe40000100a00 */
[----:B------:R0:W-:Y:S02]  /*3fd60*/  STL.64 [R1+0x1d08], R4 ;  /* 0x001d080401007387 */ /* 0x0001e40000100a00 */
[----:B0-----:R-:W2:Y:S01]  /*3fd70*/  LDL.LU R4, [R1+0xd0] ;  /* 0x0000d00001047983 */ /* 0x001ea20000300800 */
[----:B------:R-:W2:Y:S02]  /*3fd80*/  LDL.LU R5, [R1+0xd4] ;  /* 0x0000d40001057983 */ /* 0x000ea40000300800 */
[----:B------:R-:W2:Y:S02]  /*3fd90*/  LDL.LU R6, [R1+0xd8] ;  /* 0x0000d80001067983 */ /* 0x000ea40000300800 */
[----:B------:R-:W2:Y:S01]  /*3fda0*/  LDL.LU R7, [R1+0xdc] ;  /* 0x0000dc0001077983 */ /* 0x000ea20000300800 */
[----:B------:R-:W2:Y:S01]  /*3fdb0*/  LDL.LU R18, [R1+0x218] ;  /* 0x0002180001127983 */ /* 0x000ea20000300800 */
[----:B------:R-:W2:Y:S02]  /*3fdc0*/  LDL.LU R19, [R1+0x21c] ;  /* 0x00021c0001137983 */ /* 0x000ea40000300800 */
[----:B------:R-:W-:-:S02]  /*3fdd0*/  IMAD.MOV.U32 R2, RZ, RZ, R22 ;  /* 0x000000ffff027224 */ /* 0x000fc400078e0016 */
[----:B------:R-:W-:Y:S01]  /*3fde0*/  IMAD.MOV.U32 R0, RZ, RZ, R23 ;  /* 0x000000ffff007224 */ /* 0x000fe200078e0017 */
[----:B--2---:R0:W-:Y:S01]  /*3fdf0*/  STL.64 [R1+0x1d70], R18 ;  /* 0x001d701201007387 */ /* 0x0041e20000100a00 */
[----:B------:R-:W2:Y:S02]  /*3fe00*/  LDL.LU R22, [R1+0x1f8] ;  /* 0x0001f80001167983 */ /* 0x000ea40000300800 */
[----:B------:R-:W2:Y:S02]  /*3fe10*/  LDL.LU R23, [R1+0x1fc] ;  /* 0x0001fc0001177983 */ /* 0x000ea40000300800 */
[----:B------:R-:W2:Y:S01]  /*3fe20*/  LDL.LU R16, [R1+0x70] ;  /* 0x0000700001107983 */ /* 0x000ea20000300800 */
[----:B------:R-:W2:Y:S04]  /*3fe30*/  LDL.LU R17, [R1+0x74] ;  /* 0x0000740001117983 */ /* 0x000ea80000300800 */
[----:B0-----:R-:W2:Y:S01]  /*3fe40*/  LDL.LU R18, [R1+0x78] ;  /* 0x0000780001127983 */ /* 0x001ea20000300800 */
[----:B------:R-:W2:Y:S02]  /*3fe50*/  LDL.LU R19, [R1+0x7c] ;  /* 0x00007c0001137983 */ /* 0x000ea40000300800 */
[----:B------:R-:W2:Y:S02]  /*3fe60*/  LDL.LU R10, [R1+0x228] ;  /* 0x00022800010a7983 */ /* 0x000ea40000300800 */
[----:B------:R-:W2:Y:S02]  /*3fe70*/  LDL.LU R11, [R1+0x22c] ;  /* 0x00022c00010b7983 */ /* 0x000ea40000300800 */
[----:B--2---:R0:W-:Y:S01]  /*3fe80*/  STL.64 [R1+0x1d68], R10 ;  /* 0x001d680a01007387 */ /* 0x0041e20000100a00 */
[----:B------:R-:W2:Y:S02]  /*3fe90*/  LDL.LU R8, [R1+0x80] ;  /* 0x0000800001087983 */ /* 0x000ea40000300800 */
[----:B------:R-:W2:Y:S01]  /*3fea0*/  LDL.LU R9, [R1+0x84] ;  /* 0x0000840001097983 */ /* 0x000ea20000300800 */
[----:B0-----:R-:W2:Y:S01]  /*3feb0*/  LDL.LU R10, [R1+0x88] ;  /* 0x00008800010a7983 */ /* 0x001ea20000300800 */
[----:B------:R-:W2:Y:S02]  /*3fec0*/  LDL.LU R11, [R1+0x8c] ;  /* 0x00008c00010b7983 */ /* 0x000ea40000300800 */
[----:B------:R3:W-:Y:S02]  /*3fed0*/  STL.64 [R1+0x1d28], R6 ;  /* 0x001d280601007387 */ /* 0x0007e40000100a00 */
[----:B------:R0:W-:Y:S02]  /*3fee0*/  STL.64 [R1+0x1d20], R4 ;  /* 0x001d200401007387 */ /* 0x0001e40000100a00 */
[----:B---3--:R-:W-:-:S02]  /*3fef0*/  IMAD.MOV.U32 R6, RZ, RZ, R13 ;  /* 0x000000ffff067224 */ /* 0x008fc400078e000d */
[----:B0-----:R-:W-:Y:S02]  /*3ff00*/  IMAD.MOV.U32 R4, RZ, RZ, R15 ;  /* 0x000000ffff047224 */ /* 0x001fe400078e000f */
[----:B------:R-:W-:Y:S01]  /*3ff10*/  IMAD.MOV.U32 R7, RZ, RZ, R12 ;  /* 0x000000ffff077224 */ /* 0x000fe200078e000c */
[----:B------:R-:W3:Y:S01]  /*3ff20*/  LDL.LU R15, [R1+0x1d94] ;  /* 0x001d9400010f7983 */ /* 0x000ee20000300800 */
[----:B----4-:R-:W-:Y:S02]  /*3ff30*/  IMAD.MOV.U32 R5, RZ, RZ, R14 ;  /* 0x000000ffff057224 */ /* 0x010fe400078e000e */
[----:B------:R-:W4:Y:S02]  /*3ff40*/  LDL.LU R14, [R1+0x1d90] ;  /* 0x001d9000010e7983 */ /* 0x000f240000300800 */
[----:B------:R-:W2:Y:S01]  /*3ff50*/  LDL.LU R13, [R1+0x1d8c] ;  /* 0x001d8c00010d7983 */ /* 0x000ea20000300800 */
[----:B------:R-:W2:Y:S01]  /*3ff60*/  LDL.LU R12, [R1+0x1d88] ;  /* 0x001d8800010c7983 */ /* 0x000ea20000300800 */
[----:B------:R-:W-:Y:S02]  /*3ff70*/  STL.64 [R1+0x1d40], R6 ;  /* 0x001d400601007387 */ /* 0x000fe40000100a00 */
[----:B------:R0:W-:Y:S02]  /*3ff80*/  STL.64 [R1+0x1d38], R4 ;  /* 0x001d380401007387 */ /* 0x0001e40000100a00 */
[----:B0-----:R-:W2:Y:S01]  /*3ff90*/  LDL.LU R4, [R1+0xf0] ;  /* 0x0000f00001047983 */ /* 0x001ea20000300800 */
[----:B------:R-:W2:Y:S02]  /*3ffa0*/  LDL.LU R5, [R1+0xf4] ;  /* 0x0000f40001057983 */ /* 0x000ea40000300800 */
[----:B------:R-:W2:Y:S02]  /*3ffb0*/  LDL.LU R6, [R1+0xf8] ;  /* 0x0000f80001067983 */ /* 0x000ea40000300800 */
[----:B------:R-:W2:Y:S02]  /*3ffc0*/  LDL.LU R7, [R1+0xfc] ;  /* 0x0000fc0001077983 */ /* 0x000ea40000300800 */
[----:B--2---:R-:W-:Y:S01]  /*3ffd0*/  STL.64 [R1+0x1d58], R6 ;  /* 0x001d580601007387 */ /* 0x004fe20000100a00 */
[----:B------:R0:W-:Y:S02]  /*3ffe0*/  STL.64 [R1+0x1d50], R4 ;  /* 0x001d500401007387 */ /* 0x0001e40000100a00 */
[----:B0-----:R-:W-:-:S02]  /*3fff0*/  IMAD.MOV.U32 R4, RZ, RZ, R12 ;  /* 0x000000ffff047224 */ /* 0x001fc400078e000c */
[----:B------:R-:W-:Y:S01]  /*40000*/  IMAD.MOV.U32 R5, RZ, RZ, R13 ;  /* 0x000000ffff057224 */ /* 0x000fe200078e000d */
[----:B------:R-:W2:Y:S01]  /*40010*/  LDL.LU R12, [R1+0x1d84] ;  /* 0x001d8400010c7983 */ /* 0x000ea20000300800 */
[----:B------:R-:W2:Y:S02]  /*40020*/  LDL.LU R13, [R1+0x1d80] ;  /* 0x001d8000010d7983 */ /* 0x000ea40000300800 */
[----:B----4-:R-:W-:Y:S02]  /*40030*/  IMAD.MOV.U32 R6, RZ, RZ, R14 ;  /* 0x000000ffff067224 */ /* 0x010fe400078e000e */
[----:B---3--:R-:W-:Y:S01]  /*40040*/  IMAD.MOV.U32 R7, RZ, RZ, R15 ;  /* 0x000000ffff077224 */ /* 0x008fe200078e000f */
[----:B------:R-:W2:Y:S01]  /*40050*/  LDL.LU R14, [R1+0x1d7c] ;  /* 0x001d7c00010e7983 */ /* 0x000ea20000300800 */
[----:B------:R-:W2:Y:S02]  /*40060*/  LDL.LU R15, [R1+0x1d78] ;  /* 0x001d7800010f7983 */ /* 0x000ea40000300800 */
[----:B------:R-:W-:Y:S02]  /*40070*/  STL.64 [R1+0x1c68], R26 ;  /* 0x001c681a01007387 */ /* 0x000fe40000100a00 */
[----:B------:R0:W-:Y:S02]  /*40080*/  STL.64 [R1+0x1c60], R24 ;  /* 0x001c601801007387 */ /* 0x0001e40000100a00 */
[----:B------:R-:W-:Y:S01]  /*40090*/  IMAD.MOV.U32 R28, RZ, RZ, R21 ;  /* 0x000000ffff1c7224 */ /* 0x000fe200078e0015 */
[----:B0-----:R-:W3:Y:S01]  /*400a0*/  LDL.LU R24, [R1+0x20] ;  /* 0x0000200001187983 */ /* 0x001ee20000300800 */
[----:B------:R-:W3:Y:S02]  /*400b0*/  LDL.LU R25, [R1+0x24] ;  /* 0x0000240001197983 */ /* 0x000ee40000300800 */
[----:B------:R-:W3:Y:S02]  /*400c0*/  LDL.LU R26, [R1+0x28] ;  /* 0x00002800011a7983 */ /* 0x000ee40000300800 */
[----:B------:R-:W3:Y:S01]  /*400d0*/  LDL.LU R27, [R1+0x2c] ;  /* 0x00002c00011b7983 */ /* 0x000ee20000300800 */
[C---:B--2---:R-:W-:Y:S01]  /*400e0*/  HMMA.16816.F32.BF16 R20, R12.reuse, R22, R16 ;  /* 0x000000160c14723c */ /* 0x044fe20000041810 */
[----:B------:R-:W2:Y:S11]  /*400f0*/  LDL.LU.64 R18, [R1+0x1d70] ;  /* 0x001d700001127983 */ /* 0x000eb60000300a00 */
[----:B------:R-:W-:Y:S11]  /*40100*/  @!UPT UIADD3 URZ, URZ, URZ, URZ ;  /* 0x0000003f3f3ff290 */ /* 0x000ff6000fffe03f */
[----:B------:R0:W-:Y:S01]  /*40110*/  STL.64 [R1+0x1c78], R22 ;  /* 0x001c781601007387 */ /* 0x0001e20000100a00 */
[----:B------:R-:W-:Y:S03]  /*40120*/  STL.64 [R1+0x1c70], R20 ;  /* 0x001c701401007387 */ /* 0x000fe60000100a00 */
[----:B0-----:R-:W4:Y:S01]  /*40130*/  LDL.LU R22, [R1+0x288] ;  /* 0x0002880001167983 */ /* 0x001f220000300800 */
[----:B------:R-:W4:Y:S01]  /*40140*/  LDL.LU R23, [R1+0x28c] ;  /* 0x00028c0001177983 */ /* 0x000f220000300800 */
[C---:B--2---:R-:W-:Y:S02]  /*40150*/  HMMA.16816.F32.BF16 R16, R12.reuse, R18, R8 ;  /* 0x000000120c10723c */ /* 0x044fe40000041808 */
[----:B------:R-:W2:Y:S11]  /*40160*/  LDL.LU.64 R10, [R1+0x1d68] ;  /* 0x001d6800010a7983 */ /* 0x000eb60000300a00 */
[----:B------:R-:W-:Y:S10]  /*40170*/  @!UPT UIADD3 URZ, URZ, URZ, URZ ;  /* 0x0000003f3f3ff290 */ /* 0x000ff4000fffe03f */
[----:B------:R0:W-:Y:S01]  /*40180*/  STL [R1+0x1c5c], R16 ;  /* 0x001c5c1001007387 */ /* 0x0001e20000100800 */
[----:B------:R1:W-:Y:S02]  /*40190*/  STL [R1+0x1c58], R17 ;  /* 0x001c581101007387 */ /* 0x0003e40000100800 */
[----:B------:R3:W-:Y:S02]  /*401a0*/  STL [R1+0x1c54], R18 ;  /* 0x001c541201007387 */ /* 0x0007e40000100800 */
[----:B------:R-:W-:Y:S01]  /*401b0*/  STL [R1+0x1c50], R19 ;  /* 0x001c501301007387 */ /* 0x000fe20000100800 */
[----:B0-----:R-:W4:Y:S01]  /*401c0*/  LDL.LU R16, [R1+0xa0] ;  /* 0x0000a00001107983 */ /* 0x001f220000300800 */
[----:B-1----:R-:W4:Y:S02]  /*401d0*/  LDL.LU R17, [R1+0xa4] ;  /* 0x0000a40001117983 */ /* 0x002f240000300800 */
[----:B---3--:R-:W-:Y:S02]  /*401e0*/  IMAD.MOV.U32 R18, RZ, RZ, R29 ;  /* 0x000000ffff127224 */ /* 0x008fe400078e001d */
[----:B------:R-:W3:Y:S01]  /*401f0*/  LDL.LU R29, [R1+0x1d60] ;  /* 0x001d6000011d7983 */ /* 0x000ee20000300800 */
[C---:B--2---:R-:W-:Y:S03]  /*40200*/  HMMA.16816.F32.BF16 R8, R12.reuse, R10, R4 ;  /* 0x0000000a0c08723c */ /* 0x044fe60000041804 */
[----:B------:R-:W2:Y:S01]  /*40210*/  LDL.LU.64 R6, [R1+0x1d58] ;  /* 0x001d580001067983 */ /* 0x000ea20000300a00 */
[----:B------:R-:W2:Y:S11]  /*40220*/  LDL.LU.64 R4, [R1+0x1d50] ;  /* 0x001d500001047983 */ /* 0x000eb60000300a00 */
[----:B------:R-:W-:Y:S08]  /*40230*/  @!UPT UIADD3 URZ, URZ, URZ, URZ ;  /* 0x0000003f3f3ff290 */ /* 0x000ff0000fffe03f */
[----:B------:R-:W-:Y:S01]  /*40240*/  STL.64 [R1+0x30], R8 ;  /* 0x0000300801007387 */ /* 0x000fe20000100a00 */
[----:B------:R0:W-:Y:S03]  /*40250*/  STL.64 [R1+0x38], R10 ;  /* 0x0000380a01007387 */ /* 0x0001e60000100a00 */
[----:B0-----:R-:W2:Y:S02]  /*40260*/  LDL.LU.64 R10, [R1+0x1d48] ;  /* 0x001d4800010a7983 */ /* 0x001ea40000300a00 */
[C---:B--2---:R-:W-:Y:S02]  /*40270*/  HMMA.16816.F32.BF16 R8, R12.reuse, R10, R4 ;  /* 0x0000000a0c08723c */ /* 0x044fe40000041804 */
[----:B------:R-:W2:Y:S01]  /*40280*/  LDL.LU.64 R6, [R1+0x1d40] ;  /* 0x001d400001067983 */ /* 0x000ea20000300a00 */
[----:B------:R-:W2:Y:S11]  /*40290*/  LDL.LU.64 R4, [R1+0x1d38] ;  /* 0x001d380001047983 */ /* 0x000eb60000300a00 */
[----:B------:R-:W-:Y:S09]  /*402a0*/  @!UPT UIADD3 URZ, URZ, URZ, URZ ;  /* 0x0000003f3f3ff290 */ /* 0x000ff2000fffe03f */
        /* <DEDUP_REMOVED lines=24> */
[----:B--2---:R-:W-:Y:S02]  /*40430*/  HMMA.16816.F32.BF16 R8, R12, R10, R4 ;  /* 0x0000000a0c08723c */ /* 0x004fe40000041804 */
[----:B------:R-:W2:Y:S11]  /*40440*/  LDL.LU R7, [R1+0x1ce0] ;  /* 0x001ce00001077983 */ /* 0x000eb60000300800 */
[----:B------:R-:W-:Y:S10]  /*40450*/  @!UPT UIADD3 URZ, URZ, URZ, URZ ;  /* 0x0000003f3f3ff290 */ /* 0x000ff4000fffe03f */
[----:B------:R-:W-:Y:S01]  /*40460*/  STL.64 [R1+0xb0], R8 ;  /* 0x0000b00801007387 */ /* 0x000fe20000100a00 */
[----:B------:R0:W-:Y:S03]  /*40470*/  STL.64 [R1+0xb8], R10 ;  /* 0x0000b80a01007387 */ /* 0x0001e60000100a00 */
[----:B0-----:R-:W2:Y:S01]  /*40480*/  LDL.LU.64 R10, [R1+0x1cd8] ;  /* 0x001cd800010a7983 */ /* 0x001ea20000300a00 */
[----:B------:R-:W-:-:S07]  /*40490*/  IMAD.MOV.U32 R19, RZ, RZ, R3 ;  /* 0x000000ffff137224 */ /* 0x000fce00078e0003 */
[C---:B----4-:R-:W-:Y:S01]  /*404a0*/  HMMA.16816.F32.BF16 R16, R12.reuse, R22, R16 ;  /* 0x000000160c10723c */ /* 0x050fe20000041810 */
[----:B------:R-:W-:Y:S04]  /*404b0*/  STL.64 [R1+0x1cd0], R14 ;  /* 0x001cd00e01007387 */ /* 0x000fe80000100a00 */
[----:B---3--:R-:W-:Y:S11]  /*404c0*/  LDSM.16.M88.4 R20, [R29+0x80] ;  /* 0x000080001d14783b */ /* 0x008ff60000000200 */
[----:B------:R-:W-:Y:S07]  /*404d0*/  @!UPT UIADD3 URZ, URZ, URZ, URZ ;  /* 0x0000003f3f3ff290 */ /* 0x000fee000fffe03f */
[----:B------:R-:W-:Y:S01]  /*404e0*/  STL.64 [R1+0xa0], R16 ;  /* 0x0000a01001007387 */ /* 0x000fe20000100a00 */
[----:B------:R-:W-:Y:S02]  /*404f0*/  STL.64 [R1+0xa8], R18 ;  /* 0x0000a81201007387 */ /* 0x000fe40000100a00 */
[----:B------:R-:W-:Y:S01]  /*40500*/  STL.64 [R1+0x1cc8], R12 ;  /* 0x001cc80c01007387 */ /* 0x000fe20000100a00 */
[----:B--2---:R-:W-:Y:S01]  /*40510*/  HMMA.16816.F32.BF16 R8, R12, R10, R24 ;  /* 0x0000000a0c08723c */ /* 0x004fe20000041818 */
[----:B------:R-:W-:Y:S11]  /*40520*/  LDSM.16.M88.4 R12, [R29+0x4080] ;  /* 0x004080001d0c783b */ /* 0x000ff60000000200 */
[----:B------:R-:W-:Y:S11]  /*40530*/  @!UPT UIADD3 URZ, URZ, URZ, URZ ;  /* 0x0000003f3f3ff290 */ /* 0x000ff6000fffe03f */
[----:B------:R-:W-:Y:S01]  /*40540*/  STL.64 [R1+0x90], R8 ;  /* 0x0000900801007387 */ /* 0x000fe20000100a00 */
[----:B------:R-:W-:Y:S02]  /*40550*/  STL.64 [R1+0x98], R10 ;  /* 0x0000980a01007387 */ /* 0x000fe40000100a00 */
[----:B------:R-:W0:Y:S04]  /*40560*/  LDSM.16.MT88.4 R8, [R7+0x10800] ;  /* 0x010800000708783b */ /* 0x000e280000004200 */
[----:B------:R-:W-:Y:S02]  /*40570*/  STL [R1+0x1cb8], R7 ;  /* 0x001cb80701007387 */ /* 0x000fe40000100800 */
[----:B------:R-:W1:Y:S04]  /*40580*/  LDSM.16.M88.4 R4, [R29+0x1080] ;  /* 0x001080001d04783b */ /* 0x000e680000000200 */
[----:B0-----:R-:W-:Y:S01]  /*40590*/  STL.64 [R1+0x1c88], R10 ;  /* 0x001c880a01007387 */ /* 0x001fe20000100a00 */
[----:B------:R-:W-:Y:S02]  /*405a0*/  STL.64 [R1+0x1c80], R8 ;  /* 0x001c800801007387 */ /* 0x000fe40000100a00 */
[----:B------:R-:W-:Y:S02]  /*405b0*/  STL.64 [R1+0x148], R22 ;  /* 0x0001481601007387 */ /* 0x000fe40000100a00 */
[----:B-1----:R-:W-:Y:S01]  /*405c0*/  IMAD.MOV.U32 R18, RZ, RZ, R4 ;  /* 0x000000ffff127224 */ /* 0x002fe200078e0004 */
[----:B------:R-:W-:Y:S01]  /*405d0*/  STL.64 [R1+0x138], R6 ;  /* 0x0001380601007387 */ /* 0x000fe20000100a00 */
[----:B------:R-:W-:-:S02]  /*405e0*/  IMAD.MOV.U32 R3, RZ, RZ, R5 ;  /* 0x000000ffff037224 */ /* 0x000fc400078e0005 */
[----:B------:R-:W0:Y:S01]  /*405f0*/  LDSM.16.M88.4 R4, [R29+0x2080] ;  /* 0x002080001d04783b */ /* 0x000e220000000200 */
[----:B------:R-:W1:Y:S04]  /*40600*/  LDSM.16.M88.4 R8, [R29+0x3080] ;  /* 0x003080001d08783b */ /* 0x000e680000000200 */
[----:B0-----:R-:W-:Y:S01]  /*40610*/  STL.64 [R1+0x150], R4 ;  /* 0x0001500401007387 */ /* 0x001fe20000100a00 */
[----:B------:R-:W-:Y:S02]  /*40620*/  STL.64 [R1+0x158], R6 ;  /* 0x0001580601007387 */ /* 0x000fe40000100a00 */
[----:B------:R-:W0:Y:S04]  /*40630*/  LDSM.16.M88.4 R4, [R29+0x5080] ;  /* 0x005080001d04783b */ /* 0x000e280000000200 */
[----:B-1----:R-:W-:Y:S01]  /*40640*/  STL.64 [R1+0x160], R8 ;  /* 0x0001600801007387 */ /* 0x002fe20000100a00 */
[----:B------:R1:W-:Y:S04]  /*40650*/  STL.64 [R1+0x168], R10 ;  /* 0x0001680a01007387 */ /* 0x0003e80000100a00 */
[----:B-1----:R-:W2:Y:S01]  /*40660*/  LDL.LU R10, [R1+0x2d8] ;  /* 0x0002d800010a7983 */ /* 0x002ea20000300800 */
[----:B------:R-:W-:Y:S02]  /*40670*/  STL.64 [R1+0x170], R12 ;  /* 0x0001700c01007387 */ /* 0x000fe40000100a00 */
[----:B------:R-:W-:Y:S02]  /*40680*/  STL.64 [R1+0x178], R14 ;  /* 0x0001780e01007387 */ /* 0x000fe40000100a00 */
[----:B------:R-:W-:Y:S04]  /*40690*/  LDSM.16.M88.4 R12, [R29+0x7080] ;  /* 0x007080001d0c783b */ /* 0x000fe80000000200 */
[----:B0-----:R-:W-:Y:S01]  /*406a0*/  STL.64 [R1+0x180], R4 ;  /* 0x0001800401007387 */ /* 0x001fe20000100a00 */
[----:B------:R0:W-:Y:S02]  /*406b0*/  STL.64 [R1+0x188], R6 ;  /* 0x0001880601007387 */ /* 0x0001e40000100a00 */
[----:B------:R-:W2:Y:S01]  /*406c0*/  LDL.LU R11, [R1+0x2dc] ;  /* 0x0002dc00010b7983 */ /* 0x000ea20000300800 */
[----:B0-----:R-:W3:Y:S01]  /*406d0*/  LDL.LU R6, [R1+0x2a8] ;  /* 0x0002a80001067983 */ /* 0x001ee20000300800 */
[----:B------:R-:W3:Y:S03]  /*406e0*/  LDL.LU R7, [R1+0x2ac] ;  /* 0x0002ac0001077983 */ /* 0x000ee60000300800 */
[----:B--2---:R-:W-:Y:S02]  /*406f0*/  STL.64 [R1+0x1c90], R10 ;  /* 0x001c900a01007387 */ /* 0x004fe40000100a00 */
[----:B------:R-:W0:Y:S04]  /*40700*/  LDSM.16.M88.4 R8, [R29+0x6080] ;  /* 0x006080001d08783b */ /* 0x000e280000000200 */
[----:B------:R-:W2:Y:S01]  /*40710*/  LDL.LU R26, [R1+0x2e8] ;  /* 0x0002e800011a7983 */ /* 0x000ea20000300800 */
[----:B0-----:R-:W-:Y:S01]  /*40720*/  STL.64 [R1+0x190], R8 ;  /* 0x0001900801007387 */ /* 0x001fe20000100a00 */
[----:B------:R0:W-:Y:S02]  /*40730*/  STL.64 [R1+0x198], R10 ;  /* 0x0001980a01007387 */ /* 0x0001e40000100a00 */
[----:B------:R-:W2:Y:S02]  /*40740*/  LDL.LU R27, [R1+0x2ec] ;  /* 0x0002ec00011b7983 */ /* 0x000ea40000300800 */
[----:B--2---:R-:W-:Y:S01]  /*40750*/  STL.64 [R1+0x1c98], R26 ;  /* 0x001c981a01007387 */ /* 0x004fe20000100a00 */
[----:B0-----:R-:W2:Y:S02]  /*40760*/  LDL.LU R10, [R1+0x2c8] ;  /* 0x0002c800010a7983 */ /* 0x001ea40000300800 */
[----:B------:R-:W2:Y:S02]  /*40770*/  LDL.LU R11, [R1+0x2cc] ;  /* 0x0002cc00010b7983 */ /* 0x000ea40000300800 */
[----:B--2---:R0:W-:Y:S04]  /*40780*/  STL.64 [R1+0x1ca0], R10 ;  /* 0x001ca00a01007387 */ /* 0x0041e80000100a00 */
[----:B0-----:R-:W2:Y:S01]  /*40790*/  LDL.LU R10, [R1+0x2b8] ;  /* 0x0002b800010a7983 */ /* 0x001ea20000300800 */
[----:B------:R-:W2:Y:S03]  /*407a0*/  LDL.LU R11, [R1+0x2bc] ;  /* 0x0002bc00010b7983 */ /* 0x000ea60000300800 */
[----:B--2---:R0:W-:Y:S01]  /*407b0*/  STL.64 [R1+0x1cc0], R10 ;  /* 0x001cc00a01007387 */ /* 0x0041e20000100a00 */
[----:B------:R-:W3:Y:S02]  /*407c0*/  LDL.LU R8, [R1+0x100] ;  /* 0x0001000001087983 */ /* 0x000ee40000300800 */
[----:B------:R-:W3:Y:S01]  /*407d0*/  LDL.LU R9, [R1+0x104] ;  /* 0x0001040001097983 */ /* 0x000ee20000300800 */
[----:B0-----:R-:W3:Y:S01]  /*407e0*/  LDL.LU R10, [R1+0x108] ;  /* 0x00010800010a7983 */ /* 0x001ee20000300800 */
[----:B------:R-:W3:Y:S02]  /*407f0*/  LDL.LU R11, [R1+0x10c] ;  /* 0x00010c00010b7983 */ /* 0x000ee40000300800 */
[----:B------:R-:W2:Y:S02]  /*40800*/  LDL.LU R24, [R1+0x110] ;  /* 0x0001100001187983 */ /* 0x000ea40000300800 */
[----:B------:R-:W2:Y:S01]  /*40810*/  LDL.LU R25, [R1+0x114] ;  /* 0x0001140001197983 */ /* 0x000ea20000300800 */
[----:B------:R-:W4:Y:S01]  /*40820*/  LDL.LU R26, [R1+0x118] ;  /* 0x00011800011a7983 */ /* 0x000f220000300800 */
[----:B------:R-:W4:Y:S02]  /*40830*/  LDL.LU R27, [R1+0x11c] ;  /* 0x00011c00011b7983 */ /* 0x000f240000300800 */
[----:B------:R-:W-:Y:S01]  /*40840*/  IMAD.MOV.U32 R16, RZ, RZ, R20 ;  /* 0x000000ffff107224 */ /* 0x000fe200078e0014 */
[----:B----4-:R-:W-:Y:S01]  /*40850*/  STL.64 [R1+0x1cb0], R26 ;  /* 0x001cb01a01007387 */ /* 0x010fe20000100a00 */
[----:B--2---:R0:W-:Y:S03]  /*40860*/  STL.64 [R1+0x1ca8], R24 ;  /* 0x001ca81801007387 */ /* 0x0041e60000100a00 */
[----:B0-----:R-:W2:Y:S01]  /*40870*/  LDL.LU R24, [R1+0x120] ;  /* 0x0001200001187983 */ /* 0x001ea20000300800 */
[----:B------:R-:W2:Y:S02]  /*40880*/  LDL.LU R25, [R1+0x124] ;  /* 0x0001240001197983 */ /* 0x000ea40000300800 */
[----:B------:R-:W2:Y:S02]  /*40890*/  LDL.LU R26, [R1+0x128] ;  /* 0x00012800011a7983 */ /* 0x000ea40000300800 */
[----:B------:R-:W2:Y:S01]  /*408a0*/  LDL.LU R27, [R1+0x12c] ;  /* 0x00012c00011b7983 */ /* 0x000ea20000300800 */
[----:B------:R-:W4:Y:S01]  /*408b0*/  LDL.LU R20, [R1] ;  /* 0x0000000001147983 */ /* 0x000f220000300800 */
[----:B------:R-:W-:Y:S02]  /*408c0*/  STL.64 [R1+0x1a0], R12 ;  /* 0x0001a00c01007387 */ /* 0x000fe40000100a00 */
[----:B------:R-:W-:Y:S02]  /*408d0*/  STL.64 [R1+0x1a8], R14 ;  /* 0x0001a80e01007387 */ /* 0x000fe40000100a00 */
[----:B------:R-:W0:Y:S04]  /*408e0*/  LDSM.16.M88.4 R12, [R29+0x8080] ;  /* 0x008080001d0c783b */ /* 0x000e280000000200 */
[----:B0-----:R-:W-:Y:S01]  /*408f0*/  STL.64 [R1+0x1b0], R12 ;  /* 0x0001b00c01007387 */ /* 0x001fe20000100a00 */
[----:B------:R-:W-:Y:S02]  /*40900*/  STL.64 [R1+0x1b8], R14 ;  /* 0x0001b80e01007387 */ /* 0x000fe40000100a00 */
[----:B------:R-:W0:Y:S02]  /*40910*/  LDSM.16.M88.4 R12, [R29+0x9080] ;  /* 0x009080001d0c783b */ /* 0x000e240000000200 */
[----:B0-----:R-:W-:Y:S02]  /*40920*/  STL [R1+0x1c4], R13 ;  /* 0x0001c40d01007387 */ /* 0x001fe40000100800 */
[----:B------:R-:W-:Y:S02]  /*40930*/  STL.64 [R1+0x1c8], R14 ;  /* 0x0001c80e01007387 */ /* 0x000fe40000100a00 */
[----:B------:R-:W-:-:S02]  /*40940*/  IMAD.MOV.U32 R19, RZ, RZ, R12 ;  /* 0x000000ffff137224 */ /* 0x000fc400078e000c */
[----:B------:R-:W0:Y:S04]  /*40950*/  LDSM.16.M88.4 R12, [R29+0xa080] ;  /* 0x00a080001d0c783b */ /* 0x000e280000000200 */
[----:B0-----:R-:W-:Y:S01]  /*40960*/  STL.64 [R1+0x1d0], R12 ;  /* 0x0001d00c01007387 */ /* 0x001fe20000100a00 */
[----:B------:R-:W-:Y:S02]  /*40970*/  STL.64 [R1+0x1d8], R14 ;  /* 0x0001d80e01007387 */ /* 0x000fe40000100a00 */
[----:B------:R-:W0:Y:S02]  /*40980*/  LDSM.16.M88.4 R12, [R29+0xb080] ;  /* 0x00b080001d0c783b */ /* 0x000e240000000200 */
[----:B0-----:R-:W-:Y:S02]  /*40990*/  STL.64 [R1+0x1e0], R12 ;  /* 0x0001e00c01007387 */ /* 0x001fe40000100a00 */
[----:B------:R0:W-:Y:S02]  /*409a0*/  STL.64 [R1+0x1e8], R14 ;  /* 0x0001e80e01007387 */ /* 0x0001e40000100a00 */
[----:B0-----:R-:W3:Y:S01]  /*409b0*/  LDL.LU.64 R14, [R1+0x1cd0] ;  /* 0x001cd000010e7983 */ /* 0x001ee20000300a00 */
[----:B------:R-:W3:Y:S02]  /*409c0*/  LDL.LU.64 R12, [R1+0x1cc8] ;  /* 0x001cc800010c7983 */ /* 0x000ee40000300a00 */
[----:B------:R-:W-:-:S02]  /*409d0*/  IMAD.MOV.U32 R17, RZ, RZ, R21 ;  /* 0x000000ffff117224 */ /* 0x000fc400078e0015 */
[----:B------:R-:W-:Y:S02]  /*409e0*/  IMAD.MOV.U32 R21, RZ, RZ, R28 ;  /* 0x000000ffff157224 */ /* 0x000fe400078e001c */
[----:B------:R-:W-:Y:S02]  /*409f0*/  IMAD.MOV.U32 R22, RZ, RZ, R2 ;  /* 0x000000ffff167224 */ /* 0x000fe400078e0002 */
[----:B------:R-:W-:Y:S01]  /*40a00*/  IMAD.MOV.U32 R23, RZ, RZ, R0 ;  /* 0x000000ffff177224 */ /* 0x000fe200078e0000 */
[----:B---3--:R-:W-:Y:S01]  /*40a10*/  HMMA.16816.F32.BF16 R4, R12, R6, R8 ;  /* 0x000000060c04723c */ /* 0x008fe20000041808 */
[----:B------:R-:W2:Y:S11]  /*40a20*/  LDL.LU.64 R10, [R1+0x1cc0] ;  /* 0x001cc000010a7983 */ /* 0x000eb60000300a00 */
[----:B------:R-:W-:Y:S11]  /*40a30*/  @!UPT UIADD3 URZ, URZ, URZ, URZ ;  /* 0x0000003f3f3ff290 */ /* 0x000ff6000fffe03f */
[----:B------:R-:W-:Y:S01]  /*40a40*/  STL.64 [R1+0xd0], R4 ;  /* 0x0000d00401007387 */ /* 0x000fe20000100a00 */
[----:B------:R-:W-:Y:S02]  /*40a50*/  STL.64 [R1+0xd8], R6 ;  /* 0x0000d80601007387 */ /* 0x000fe40000100a00 */
[----:B------:R-:W0:Y:S02]  /*40a60*/  LDSM.16.M88.4 R4, [R29+0xc080] ;  /* 0x00c080001d04783b */ /* 0x000e240000000200 */
[----:B0-----:R-:W-:Y:S02]  /*40a70*/  STL.64 [R1+0x210], R4 ;  /* 0x0002100401007387 */ /* 0x001fe40000100a00 */
[----:B------:R-:W-:Y:S02]  /*40a80*/  STL [R1+0x218], R6 ;  /* 0x0002180601007387 */ /* 0x000fe40000100800 */
[----:B------:R-:W-:Y:S02]  /*40a90*/  IMAD.MOV.U32 R28, RZ, RZ, R7 ;  /* 0x000000ffff1c7224 */ /* 0x000fe400078e0007 */
[----:B------:R-:W0:Y:S04]  /*40aa0*/  LDSM.16.M88.4 R4, [R29+0xd080] ;  /* 0x00d080001d04783b */ /* 0x000e280000000200 */
[----:B------:R-:W-:Y:S01]  /*40ab0*/  STL [R1+0x1a70], R28 ;  /* 0x001a701c01007387 */ /* 0x000fe20000100800 */
[----:B0-----:R-:W-:-:S03]  /*40ac0*/  IMAD.MOV.U32 R2, RZ, RZ, R4 ;  /* 0x000000ffff027224 */ /* 0x001fc600078e0004 */
[----:B------:R-:W-:Y:S01]  /*40ad0*/  STL.64 [R1+0x228], R6 ;  /* 0x0002280601007387 */ /* 0x000fe20000100a00 */
[----:B------:R-:W-:Y:S02]  /*40ae0*/  IMAD.MOV.U32 R0, RZ, RZ, R5 ;  /* 0x000000ffff007224 */ /* 0x000fe400078e0005 */
[----:B------:R-:W0:Y:S03]  /*40af0*/  LDSM.16.M88.4 R4, [R29+0xe080] ;  /* 0x00e080001d04783b */ /* 0x000e260000000200 */
[----:B------:R-:W-:Y:S01]  /*40b00*/  STL [R1+0x1bd4], R0 ;  /* 0x001bd40001007387 */ /* 0x000fe20000100800 */
[----:B------:R-:W-:Y:S03]  /*40b10*/  STL [R1+0x1bd0], R2 ;  /* 0x001bd00201007387 */ /* 0x000fe60000100800 */
[----:B0-----:R-:W-:Y:S01]  /*40b20*/  STL.64 [R1+0x230], R4 ;  /* 0x0002300401007387 */ /* 0x001fe20000100a00 */
[----:B------:R-:W-:Y:S02]  /*40b30*/  STL.64 [R1+0x238], R6 ;  /* 0x0002380601007387 */ /* 0x000fe40000100a00 */
[----:B------:R-:W0:Y:S02]  /*40b40*/  LDSM.16.M88.4 R4, [R29+0xf080] ;  /* 0x00f080001d04783b */ /* 0x000e240000000200 */
[----:B0-----:R-:W-:Y:S02]  /*40b50*/  STL.64 [R1+0x240], R4 ;  /* 0x0002400401007387 */ /* 0x001fe40000100a00 */
[----:B------:R0:W-:Y:S02]  /*40b60*/  STL.64 [R1+0x248], R6 ;  /* 0x0002480601007387 */ /* 0x0001e40000100a00 */
[----:B0-----:R-:W3:Y:S01]  /*40b70*/  LDL.LU R7, [R1+0x1cb8] ;  /* 0x001cb80001077983 */ /* 0x001ee20000300800 */
[----:B------:R-:W-:Y:S01]  /*40b80*/  STL [R1+0x17c8], R29 ;  /* 0x0017c81d01007387 */ /* 0x000fe20000100800 */
[C---:B--2---:R-:W-:Y:S02]  /*40b90*/  HMMA.16816.F32.BF16 R8, R12.reuse, R10, R24 ;  /* 0x0000000a0c08723c */ /* 0x044fe40000041818 */
[----:B---3--:R-:W0:Y:S04]  /*40ba0*/  LDSM.16.MT88.4 R4, [R7+0x10a00] ;  /* 0x010a00000704783b */ /* 0x008e280000004200 */
[----:B0-----:R-:W-:Y:S01]  /*40bb0*/  STL.64 [R1+0x1b60], R6 ;  /* 0x001b600601007387 */ /* 0x001fe20000100a00 */
[----:B------:R0:W-:Y:S03]  /*40bc0*/  STL.64 [R1+0x1b58], R4 ;  /* 0x001b580401007387 */ /* 0x0001e60000100a00 */
[----:B0-----:R-:W2:Y:S01]  /*40bd0*/  LDL.LU R4, [R1+0x10] ;  /* 0x0000100001047983 */ /* 0x001ea20000300800 */
[----:B------:R-:W2:Y:S02]  /*40be0*/  LDL.LU R5, [R1+0x14] ;  /* 0x0000140001057983 */ /* 0x000ea40000300800 */
[----:B------:R-:W2:Y:S02]  /*40bf0*/  LDL.LU R6, [R1+0x18] ;  /* 0x0000180001067983 */ /* 0x000ea40000300800 */
[----:B------:R-:W2:Y:S01]  /*40c00*/  LDL.LU R7, [R1+0x1c] ;  /* 0x00001c0001077983 */ /* 0x000ea20000300800 */
[----:B------:R-:W3:Y:S01]  /*40c10*/  LDL.LU.64 R26, [R1+0x1cb0] ;  /* 0x001cb000011a7983 */ /* 0x000ee20000300a00 */
[----:B------:R-:W3:Y:S06]  /*40c20*/  LDL.LU.64 R24, [R1+0x1ca8] ;  /* 0x001ca80001187983 */ /* 0x000eec0000300a00 */
[----:B------:R-:W-:Y:S02]  /*40c30*/  STL.64 [R1+0xf0], R8 ;  /* 0x0000f00801007387 */ /* 0x000fe40000100a00 */
[----:B------:R0:W-:Y:S02]  /*40c40*/  STL.64 [R1+0xf8], R10 ;  /* 0x0000f80a01007387 */ /* 0x0001e40000100a00 */
[----:B0-----:R-:W3:Y:S02]  /*40c50*/  LDL.LU.64 R10, [R1+0x1ca0] ;  /* 0x001ca000010a7983 */ /* 0x001ee40000300a00 */
[C---:B---3--:R-:W-:Y:S02]  /*40c60*/  HMMA.16816.F32.BF16 R8, R12.reuse, R10, R24 ;  /* 0x0000000a0c08723c */ /* 0x048fe40000041818 */
[----:B------:R-:W4:Y:S11]  /*40c70*/  LDL.LU.64 R26, [R1+0x1c98] ;  /* 0x001c9800011a7983 */ /* 0x000f360000300a00 */
[----:B------:R-:W-:Y:S10]  /*40c80*/  @!UPT UIADD3 URZ, URZ, URZ, URZ ;  /* 0x0000003f3f3ff290 */ /* 0x000ff4000fffe03f */
[----:B------:R-:W-:Y:S01]  /*40c90*/  STL.64 [R1+0x100], R8 ;  /* 0x0001000801007387 */ /* 0x000fe20000100a00 */
[----:B------:R0:W-:Y:S03]  /*40ca0*/  STL.64 [R1+0x108], R10 ;  /* 0x0001080a01007387 */ /* 0x0001e60000100a00 */
[----:B0-----:R-:W2:Y:S01]  /*40cb0*/  LDL.LU.64 R10, [R1+0x1c90] ;  /* 0x001c9000010a7983 */ /* 0x001ea20000300a00 */
[C---:B----4-:R-:W-:Y:S08]  /*40cc0*/  HMMA.16816.F32.BF16 R24, R12.reuse, R26, R20 ;  /* 0x0000001a0c18723c */ /* 0x050ff00000041814 */
[C---:B--2---:R-:W-:Y:S11]  /*40cd0*/  HMMA.16816.F32.BF16 R8, R12.reuse, R10, R4 ;  /* 0x0000000a0c08723c */ /* 0x044ff60000041804 */
[----:B------:R-:W-:Y:S11]  /*40ce0*/  @!UPT UIADD3 URZ, URZ, URZ, URZ ;  /* 0x0000003f3f3ff290 */ /* 0x000ff6000fffe03f */
[----:B------:R-:W-:Y:S02]  /*40cf0*/  @!UPT UIADD3 URZ, URZ, URZ, URZ ;  /* 0x0000003f3f3ff290 */ /* 0x000fe4000fffe03f */
[----:B------:R-:W-:Y:S02]  /*40d00*/  IMAD.MOV.U32 R7, RZ, RZ, R11 ;  /* 0x000000ffff077224 */ /* 0x000fe400078e000b */
[----:B------:R-:W-:Y:S01]  /*40d10*/  IMAD.MOV.U32 R6, RZ, RZ, R10 ;  /* 0x000000ffff067224 */ /* 0x000fe200078e000a */
[----:B------:R0:W-:Y:S01]  /*40d20*/  STL.64 [R1+0xe0], R8 ;  /* 0x0000e00801007387 */ /* 0x0001e20000100a00 */
[----:B------:R-:W2:Y:S03]  /*40d30*/  LDL.LU.64 R10, [R1+0x1c88] ;  /* 0x001c8800010a7983 */ /* 0x000ea60000300a00 */
[----:B0-----:R-:W2:Y:S01]  /*40d40*/  LDL.LU.64 R8, [R1+0x1c80] ;  /* 0x001c800001087983 */ /* 0x001ea20000300a00 */
[----:B------:R-:W-:Y:S02]  /*40d50*/  STL [R1+0x1be8], R7 ;  /* 0x001be80701007387 */ /* 0x000fe40000100800 */
[----:B------:R0:W-:Y:S02]  /*40d60*/  STL [R1+0x1be4], R6 ;  /* 0x001be40601007387 */ /* 0x0001e40000100800 */
[----:B0-----:R-:W3:Y:S01]  /*40d70*/  LDL.LU R6, [R1+0x2f8] ;  /* 0x0002f80001067983 */ /* 0x001ee20000300800 */
[----:B------:R-:W3:Y:S02]  /*40d80*/  LDL.LU R7, [R1+0x2fc] ;  /* 0x0002fc0001077983 */ /* 0x000ee40000300800 */
[----:B------:R-:W2:Y:S02]  /*40d90*/  LDL.LU.64 R22, [R1+0x1c78] ;  /* 0x001c780001167983 */ /* 0x000ea40000300a00 */
[----:B------:R-:W2:Y:S01]  /*40da0*/  LDL.LU.64 R20, [R1+0x1c70] ;  /* 0x001c700001147983 */ /* 0x000ea20000300a00 */
[----:B------:R-:W-:Y:S01]  /*40db0*/  STL.64 [R1+0xc0], R24 ;  /* 0x0000c01801007387 */ /* 0x000fe20000100a00 */
[----:B------:R0:W-:Y:S03]  /*40dc0*/  STL.64 [R1+0xc8], R26 ;  /* 0x0000c81a01007387 */ /* 0x0001e60000100a00 */
[----:B0-----:R-:W3:Y:S01]  /*40dd0*/  LDL.LU.64 R26, [R1+0x1c68] ;  /* 0x001c6800011a7983 */ /* 0x001ee20000300a00 */
[----:B------:R-:W3:Y:S02]  /*40de0*/  LDL.LU.64 R24, [R1+0x1c60] ;  /* 0x001c600001187983 */ /* 0x000ee40000300a00 */
[----:B------:R-:W-:Y:S01]  /*40df0*/  IMAD.MOV.U32 R4, RZ, RZ, R19 ;  /* 0x000000ffff047224 */ /* 0x000fe200078e0013 */
[----:B---3--:R-:W-:Y:S07]  /*40e00*/  HMMA.16816.F32.BF16 R24, R12, R6, R24 ;  /* 0x000000060c18723c */ /* 0x008fee0000041818 */
[----:B------:R-:W-:-:S02]  /*40e10*/  IMAD.MOV.U32 R12, RZ, RZ, R16 ;  /* 0x000000ffff0c7224 */ /* 0x000fc400078e0010 */
[----:B------:R-:W-:-:S07]  /*40e20*/  IMAD.MOV.U32 R13, RZ, RZ, R17 ;  /* 0x000000ffff0d7224 */ /* 0x000fce00078e0011 */
[----:B--2---:R-:W-:Y:S07]  /*40e30*/  HMMA.16816.F32.BF16 R12, R8, R12, R20 ;  /* 0x0000000c080c723c */ /* 0x004fee0000041814 */
[----:B------:R0:W-:Y:S01]  /*40e40*/  STL.64 [R1+0x60], R24 ;  /* 0x0000601801007387 */ /* 0x0001e20000100a00 */
[----:B------:R-:W-:Y:S02]  /*40e50*/  IMAD.MOV.U32 R7, RZ, RZ, R26 ;  /* 0x000000ffff077224 */ /* 0x000fe400078e001a */
[----:B------:R-:W-:-:S02]  /*40e60*/  IMAD.MOV.U32 R6, RZ, RZ, R27 ;  /* 0x000000ffff067224 */ /* 0x000fc400078e001b */
[----:B------:R-:W2:Y:S01]  /*40e70*/  LDL.LU R16, [R1+0x1c5c] ;  /* 0x001c5c0001107983 */ /* 0x000ea20000300800 */
[----:B------:R-:W2:Y:S01]  /*40e80*/  LDL.LU R17, [R1+0x1c58] ;  /* 0x001c580001117983 */ /* 0x000ea20000300800 */
[----:B0-----:R-:W-:-:S03]  /*40e90*/  IMAD.MOV.U32 R24, RZ, RZ, R18 ;  /* 0x000000ffff187224 */ /* 0x001fc600078e0012 */
[----:B------:R-:W2:Y:S01]  /*40ea0*/  LDL.LU R18, [R1+0x1c54] ;  /* 0x001c540001127983 */ /* 0x000ea20000300800 */
[----:B------:R-:W-:Y:S05]  /*40eb0*/  STL.64 [R1+0x1bf0], R6 ;  /* 0x001bf00601007387 */ /* 0x000fea0000100a00 */
[----:B------:R-:W-:Y:S02]  /*40ec0*/  STL [R1+0x20], R12 ;  /* 0x0000200c01007387 */ /* 0x000fe40000100800 */
[----:B------:R-:W2:Y:S01]  /*40ed0*/  LDL.LU R19, [R1+0x1c50] ;  /* 0x001c500001137983 */ /* 0x000ea20000300800 */
[----:B------:R-:W3:Y:S01]  /*40ee0*/  LDL.LU R5, [R1+0x1c4] ;  /* 0x0001c40001057983 */ /* 0x000ee20000300800 */
[----:B------:R-:W-:-:S02]  /*40ef0*/  IMAD.MOV.U32 R25, RZ, RZ, R3 ;  /* 0x000000ffff197224 */ /* 0x000fc400078e0003 */
[----:B------:R-:W-:Y:S02]  /*40f00*/  IMAD.MOV.U32 R29, RZ, RZ, R13 ;  /* 0x000000ffff1d7224 */ /* 0x000fe400078e000d */
[----:B------:R-:W-:Y:S02]  /*40f10*/  IMAD.MOV.U32 R28, RZ, RZ, R14 ;  /* 0x000000ffff1c7224 */ /* 0x000fe400078e000e */
[----:B------:R-:W-:Y:S01]  /*40f20*/  IMAD.MOV.U32 R3, RZ, RZ, R15 ;  /* 0x000000ffff037224 */ /* 0x000fe200078e000f */
[----:B---3--:R0:W-:Y:S04]  /*40f30*/  STL.64 [R1+0x1c00], R4 ;  /* 0x001c000401007387 */ /* 0x0081e80000100a00 */
[----:B0-----:R-:W3:Y:S01]  /*40f40*/  LDL.LU R4, [R1+0x1b0] ;  /* 0x0001b00001047983 */ /* 0x001ee20000300800 */
[----:B------:R-:W3:Y:S01]  /*40f50*/  LDL.LU R5, [R1+0x1b4] ;  /* 0x0001b40001057983 */ /* 0x000ee20000300800 */
[----:B--2---:R-:W-:Y:S02]  /*40f60*/  HMMA.16816.F32.BF16 R12, R8, R24, R16 ;  /* 0x00000018080c723c */ /* 0x004fe40000041810 */
[----:B---3--:R-:W-:Y:S01]  /*40f70*/  STL.64 [R1+0x1c08], R4 ;  /* 0x001c080401007387 */ /* 0x008fe20000100a00 */
[----:B------:R-:W-:Y:S02]  /*40f80*/  STL [R1+0x1be0], R3 ;  /* 0x001be00301007387 */ /* 0x000fe40000100800 */
[----:B------:R-:W-:Y:S02]  /*40f90*/  STL [R1+0x1bdc], R28 ;  /* 0x001bdc1c01007387 */ /* 0x000fe40000100800 */
[----:B------:R-:W-:Y:S11]  /*40fa0*/  STL [R1+0x1bd8], R29 ;  /* 0x001bd81d01007387 */ /* 0x000ff60000100800 */
[----:B------:R-:W-:Y:S05]  /*40fb0*/  @!UPT UIADD3 URZ, URZ, URZ, URZ ;  /* 0x0000003f3f3ff290 */ /* 0x000fea000fffe03f */
[----:B------:R-:W-:Y:S01]  /*40fc0*/  STL.64 [R1+0x10], R12 ;  /* 0x0000100c01007387 */ /* 0x000fe20000100a00 */
[----:B------:R-:W2:Y:S02]  /*40fd0*/  LDL.LU R24, [R1+0x160] ;  /* 0x0001600001187983 */ /* 0x000ea40000300800 */
[----:B------:R-:W2:Y:S02]  /*40fe0*/  LDL.LU R25, [R1+0x164] ;  /* 0x0001640001197983 */ /* 0x000ea40000300800 */
[----:B--2---:R0:W-:Y:S04]  /*40ff0*/  STL.64 [R1+0x1c38], R24 ;  /* 0x001c381801007387 */ /* 0x0041e80000100a00 */
[----:B0-----:R-:W2:Y:S01]  /*41000*/  LDL.LU R24, [R1+0x150] ;  /* 0x0001500001187983 */ /* 0x001ea20000300800 */
[----:B------:R-:W2:Y:S02]  /*41010*/  LDL.LU R25, [R1+0x154] ;  /* 0x0001540001197983 */ /* 0x000ea40000300800 */
[----:B------:R-:W3:Y:S02]  /*41020*/  LDL.LU R20, [R1+0x170] ;  /* 0x0001700001147983 */ /* 0x000ee40000300800 */
[----:B------:R-:W3:Y:S02]  /*41030*/  LDL.LU R21, [R1+0x174] ;  /* 0x0001740001157983 */ /* 0x000ee40000300800 */
[----:B---3--:R0:W-:Y:S04]  /*41040*/  STL.64 [R1+0x1c30], R20 ;  /* 0x001c301401007387 */ /* 0x0081e80000100a00 */
[----:B0-----:R-:W3:Y:S01]  /*41050*/  LDL.LU R20, [R1+0x40] ;  /* 0x0000400001147983 */ /* 0x001ee20000300800 */
[----:B------:R-:W3:Y:S02]  /*41060*/  LDL.LU R21, [R1+0x44] ;  /* 0x0000440001157983 */ /* 0x000ee40000300800 */
[----:B------:R-:W4:Y:S02]  /*41070*/  LDL.LU R22, [R1+0x48] ;  /* 0x0000480001167983 */ /* 0x000f240000300800 */
[----:B------:R-:W4:Y:S02]  /*41080*/  LDL.LU R23, [R1+0x4c] ;  /* 0x00004c0001177983 */ /* 0x000f240000300800 */
[----:B----4-:R-:W-:Y:S01]  /*41090*/  STL.64 [R1+0x1c48], R22 ;  /* 0x001c481601007387 */ /* 0x010fe20000100a00 */
[----:B---3--:R0:W-:Y:S03]  /*410a0*/  STL.64 [R1+0x1c40], R20 ;  /* 0x001c401401007387 */ /* 0x0081e60000100a00 */
[----:B0-----:R-:W2:Y:S01]  /*410b0*/  LDL.LU R20, [R1+0x30] ;  /* 0x0000300001147983 */ /* 0x001ea20000300800 */
[----:B------:R-:W2:Y:S02]  /*410c0*/  LDL.LU R21, [R1+0x34] ;  /* 0x0000340001157983 */ /* 0x000ea40000300800 */
[----:B------:R-:W2:Y:S02]  /*410d0*/  LDL.LU R22, [R1+0x38] ;  /* 0x0000380001167983 */ /* 0x000ea40000300800 */
[----:B------:R-:W2:Y:S01]  /*410e0*/  LDL.LU R23, [R1+0x3c] ;  /* 0x00003c0001177983 */ /* 0x000ea20000300800 */
[----:B------:R-:W3:Y:S01]  /*410f0*/  LDL.LU R16, [R1+0x190] ;  /* 0x0001900001107983 */ /* 0x000ee20000300800 */
[----:B------:R-:W3:Y:S03]  /*41100*/  LDL.LU R17, [R1+0x194] ;  /* 0x0001940001117983 */ /* 0x000ee60000300800 */
[----:B---3--:R-:W-:Y:S01]  /*41110*/  STL.64 [R1+0x1c20], R16 ;  /* 0x001c201001007387 */ /* 0x008fe20000100a00 */
[----:B------:R-:W3:Y:S02]  /*41120*/  LDL.LU R12, [R1+0x180] ;  /* 0x00018000010c7983 */ /* 0x000ee40000300800 */
[----:B------:R-:W3:Y:S02]  /*41130*/  LDL.LU R13, [R1+0x184] ;  /* 0x00018400010d7983 */ /* 0x000ee40000300800 */
[----:B------:R-:W-:-:S02]  /*41140*/  IMAD.MOV.U32 R0, RZ, RZ, R14 ;  /* 0x000000ffff007224 */ /* 0x000fc400078e000e */
[----:B------:R-:W-:Y:S01]  /*41150*/  IMAD.MOV.U32 R2, RZ, RZ, R15 ;  /* 0x000000ffff027224 */ /* 0x000fe200078e000f */
[----:B--2---:R-:W-:Y:S01]  /*41160*/  HMMA.16816.F32.BF16 R24, R8, R24, R20 ;  /* 0x000000180818723c */ /* 0x004fe20000041814 */
[----:B---3--:R0:W-:Y:S04]  /*41170*/  STL.64 [R1+0x1c28], R12 ;  /* 0x001c280c01007387 */ /* 0x0081e80000100a00 */
[----:B0-----:R-:W2:Y:S01]  /*41180*/  LDL.LU R12, [R1+0x50] ;  /* 0x00005000010c7983 */ /* 0x001ea20000300800 */
[----:B------:R-:W2:Y:S02]  /*41190*/  LDL.LU R13, [R1+0x54] ;  /* 0x00005400010d7983 */ /* 0x000ea40000300800 */
[----:B------:R-:W2:Y:S02]  /*411a0*/  LDL.LU R14, [R1+0x58] ;  /* 0x00005800010e7983 */ /* 0x000ea40000300800 */
[----:B------:R-:W2:Y:S01]  /*411b0*/  LDL.LU R15, [R1+0x5c] ;  /* 0x00005c00010f7983 */ /* 0x000ea20000300800 */
[----:B------:R-:W3:Y:S01]  /*411c0*/  LDL.LU R16, [R1+0x70] ;  /* 0x0000700001107983 */ /* 0x000ee20000300800 */
[----:B------:R-:W3:Y:S02]  /*411d0*/  LDL.LU R17, [R1+0x74] ;  /* 0x0000740001117983 */ /* 0x000ee40000300800 */
[----:B------:R-:W3:Y:S02]  /*411e0*/  LDL.LU R18, [R1+0x78] ;  /* 0x0000780001127983 */ /* 0x000ee40000300800 */
[----:B------:R-:W3:Y:S01]  /*411f0*/  LDL.LU R19, [R1+0x7c] ;  /* 0x00007c0001137983 */ /* 0x000ee20000300800 */
[----:B------:R-:W4:Y:S01]  /*41200*/  LDL.LU R4, [R1+0xb0] ;  /* 0x0000b00001047983 */ /* 0x000f220000300800 */
[----:B------:R-:W4:Y:S02]  /*41210*/  LDL.LU R5, [R1+0xb4] ;  /* 0x0000b40001057983 */ /* 0x000f240000300800 */
[----:B------:R-:W2:Y:S02]  /*41220*/  LDL.LU R6, [R1+0xb8] ;  /* 0x0000b80001067983 */ /* 0x000ea40000300800 */
[----:B------:R-:W2:Y:S02]  /*41230*/  LDL.LU R7, [R1+0xbc] ;  /* 0x0000bc0001077983 */ /* 0x000ea40000300800 */
[----:B------:R-:W-:Y:S01]  /*41240*/  IMAD.MOV.U32 R3, RZ, RZ, R25 ;  /* 0x000000ffff037224 */ /* 0x000fe200078e0019 */
[----:B--2---:R-:W-:Y:S01]  /*41250*/  STL.64 [R1+0x1c18], R6 ;  /* 0x001c180601007387 */ /* 0x004fe20000100a00 */
[----:B----4-:R0:W-:Y:S03]  /*41260*/  STL.64 [R1+0x1c10], R4 ;  /* 0x001c100401007387 */ /* 0x0101e60000100a00 */
[----:B0-----:R-:W2:Y:S01]  /*41270*/  LDL.LU R4, [R1+0x80] ;  /* 0x0000800001047983 */ /* 0x001ea20000300800 */
[----:B------:R-:W2:Y:S02]  /*41280*/  LDL.LU R5, [R1+0x84] ;  /* 0x0000840001057983 */ /* 0x000ea40000300800 */
[----:B------:R-:W2:Y:S02]  /*41290*/  LDL.LU R6, [R1+0x88] ;  /* 0x0000880001067983 */ /* 0x000ea40000300800 */
[----:B------:R-:W2:Y:S01]  /*412a0*/  LDL.LU R7, [R1+0x8c] ;  /* 0x00008c0001077983 */ /* 0x000ea20000300800 */
[----:B------:R-:W4:Y:S01]  /*412b0*/  LDL.LU.64 R22, [R1+0x1c48] ;  /* 0x001c480001167983 */ /* 0x000f220000300a00 */
[----:B------:R-:W4:Y:S02]  /*412c0*/  LDL.LU.64 R20, [R1+0x1c40] ;  /* 0x001c400001147983 */ /* 0x000f240000300a00 */
[----:B------:R0:W-:Y:S02]  /*412d0*/  STL [R1], R24 ;  /* 0x0000001801007387 */ /* 0x0001e40000100800 */
[----:B0-----:R-:W4:Y:S01]  /*412e0*/  LDL.LU.64 R24, [R1+0x1c38] ;  /* 0x001c380001187983 */ /* 0x001f220000300a00 */
[----:B------:R-:W-:-:S02]  /*412f0*/  IMAD.MOV.U32 R28, RZ, RZ, R26 ;  /* 0x000000ffff1c7224 */ /* 0x000fc400078e001a */
[----:B------:R-:W-:Y:S02]  /*41300*/  IMAD.MOV.U32 R29, RZ, RZ, R27 ;  /* 0x000000ffff1d7224 */ /* 0x000fe400078e001b */
[C---:B----4-:R-:W-:Y:S01]  /*41310*/  HMMA.16816.F32.BF16 R24, R8.reuse, R24, R20 ;  /* 0x000000180818723c */ /* 0x050fe20000041814 */
[----:B------:R-:W4:Y:S11]  /*41320*/  LDL.LU.64 R20, [R1+0x1c30] ;  /* 0x001c300001147983 */ /* 0x000f360000300a00 */
[----:B------:R-:W-:Y:S11]  /*41330*/  @!UPT UIADD3 URZ, URZ, URZ, URZ ;  /* 0x0000003f3f3ff290 */ /* 0x000ff6000fffe03f */
[----:B------:R-:W-:Y:S01]  /*41340*/  STL.64 [R1+0x1b18], R26 ;  /* 0x001b181a01007387 */ /* 0x000fe20000100a00 */
[----:B------:R0:W-:Y:S03]  /*41350*/  STL.64 [R1+0x1b10], R24 ;  /* 0x001b101801007387 */ /* 0x0001e60000100a00 */
[----:B0-----:R-:W2:Y:S01]  /*41360*/  LDL.LU R24, [R1+0xa0] ;  /* 0x0000a00001187983 */ /* 0x001ea20000300800 */
[----:B------:R-:W2:Y:S02]  /*41370*/  LDL.LU R25, [R1+0xa4] ;  /* 0x0000a40001197983 */ /* 0x000ea40000300800 */
[----:B------:R-:W2:Y:S02]  /*41380*/  LDL.LU R26, [R1+0xa8] ;  /* 0x0000a800011a7983 */ /* 0x000ea40000300800 */
[----:B------:R-:W2:Y:S01]  /*41390*/  LDL.LU R27, [R1+0xac] ;  /* 0x0000ac00011b7983 */ /* 0x000ea20000300800 */
[C---:B----4-:R-:W-:Y:S01]  /*413a0*/  HMMA.16816.F32.BF16 R20, R8.reuse, R20, R12 ;  /* 0x000000140814723c */ /* 0x050fe2000004180c */
[----:B------:R-:W3:Y:S11]  /*413b0*/  LDL.LU.64 R12, [R1+0x1c28] ;  /* 0x001c2800010c7983 */ /* 0x000ef60000300a00 */
[----:B------:R-:W-:Y:S11]  /*413c0*/  @!UPT UIADD3 URZ, URZ, URZ, URZ ;  /* 0x0000003f3f3ff290 */ /* 0x000ff6000fffe03f */
[----:B------:R-:W-:Y:S01]  /*413d0*/  STL.64 [R1+0x1b08], R22 ;  /* 0x001b081601007387 */ /* 0x000fe20000100a00 */
[----:B------:R0:W-:Y:S03]  /*413e0*/  STL.64 [R1+0x1b00], R20 ;  /* 0x001b001401007387 */ /* 0x0001e60000100a00 */
[----:B0-----:R-:W4:Y:S01]  /*413f0*/  LDL.LU R20, [R1+0x1d0] ;  /* 0x0001d00001147983 */ /* 0x001f220000300800 */
[----:B------:R-:W4:Y:S01]  /*41400*/  LDL.LU R21, [R1+0x1d4] ;  /* 0x0001d40001157983 */ /* 0x000f220000300800 */
[C---:B---3--:R-:W-:Y:S02]  /*41410*/  HMMA.16816.F32.BF16 R12, R8.reuse, R12, R16 ;  /* 0x0000000c080c723c */ /* 0x048fe40000041810 */
[----:B----4-:R0:W-:Y:S04]  /*41420*/  STL.64 [R1+0x1bf8], R20 ;  /* 0x001bf81401007387 */ /* 0x0101e80000100a00 */
[----:B0-----:R-:W3:Y:S01]  /*41430*/  LDL.LU R20, [R1+0x90] ;  /* 0x0000900001147983 */ /* 0x001ee20000300800 */
[----:B------:R-:W3:Y:S02]  /*41440*/  LDL.LU R21, [R1+0x94] ;  /* 0x0000940001157983 */ /* 0x000ee40000300800 */
[----:B------:R-:W3:Y:S02]  /*41450*/  LDL.LU R22, [R1+0x98] ;  /* 0x0000980001167983 */ /* 0x000ee40000300800 */
[----:B------:R-:W3:Y:S01]  /*41460*/  LDL.LU R23, [R1+0x9c] ;  /* 0x00009c0001177983 */ /* 0x000ee20000300800 */
[----:B------:R-:W2:Y:S11]  /*41470*/  LDL.LU.64 R16, [R1+0x1c20] ;  /* 0x001c200001107983 */ /* 0x000eb60000300a00 */
[----:B------:R-:W-:Y:S02]  /*41480*/  STL [R1+0x1ae8], R13 ;  /* 0x001ae80d01007387 */ /* 0x000fe40000100800 */
[----:B------:R-:W-:Y:S02]  /*41490*/  STL [R1+0x1ae4], R14 ;  /* 0x001ae40e01007387 */ /* 0x000fe40000100800 */
[----:B------:R-:W-:Y:S01]  /*414a0*/  STL [R1+0x1ae0], R15 ;  /* 0x001ae00f01007387 */ /* 0x000fe20000100800 */
[C---:B--2---:R-:W-:Y:S01]  /*414b0*/  HMMA.16816.F32.BF16 R16, R8.reuse, R16, R4 ;  /* 0x000000100810723c */ /* 0x044fe20000041804 */
[----:B------:R-:W2:Y:S01]  /*414c0*/  LDL.LU.64 R6, [R1+0x1c18] ;  /* 0x001c180001067983 */ /* 0x000ea20000300a00 */
[----:B------:R-:W2:Y:S11]  /*414d0*/  LDL.LU.64 R4, [R1+0x1c10] ;  /* 0x001c100001047983 */ /* 0x000eb60000300a00 */
[----:B------:R-:W-:Y:S10]  /*414e0*/  @!UPT UIADD3 URZ, URZ, URZ, URZ ;  /* 0x0000003f3f3ff290 */ /* 0x000ff4000fffe03f */
[----:B------:R-:W-:Y:S01]  /*414f0*/  STL.64 [R1+0x1ad8], R18 ;  /* 0x001ad81201007387 */ /* 0x000fe20000100a00 */
[----:B------:R0:W-:Y:S03]  /*41500*/  STL.64 [R1+0x1ad0], R16 ;  /* 0x001ad01001007387 */ /* 0x0001e60000100a00 */
[----:B0-----:R-:W2:Y:S01]  /*41510*/  LDL.LU R16, [R1+0x1a0] ;  /* 0x0001a00001107983 */ /* 0x001ea20000300800 */
[----:B------:R-:W2:Y:S02]  /*41520*/  LDL.LU R17, [R1+0x1a4] ;  /* 0x0001a40001117983 */ /* 0x000ea40000300800 */
[C---:B--2---:R-:W-:Y:S01]  /*41530*/  HMMA.16816.F32.BF16 R16, R8.reuse, R16, R4 ;  /* 0x000000100810723c */ /* 0x044fe20000041804 */
[----:B------:R-:W2:Y:S11]  /*41540*/  LDL.LU.64 R4, [R1+0x1c08] ;  /* 0x001c080001047983 */ /* 0x000eb60000300a00 */
[----:B------:R-:W-:Y:S11]  /*41550*/  @!UPT UIADD3 URZ, URZ, URZ, URZ ;  /* 0x0000003f3f3ff290 */ /* 0x000ff6000fffe03f */
[----:B------:R-:W-:Y:S01]  /*41560*/  STL.64 [R1+0x40], R16 ;  /* 0x0000401001007387 */ /* 0x000fe20000100a00 */
[----:B------:R0:W-:Y:S01]  /*41570*/  STL.64 [R1+0x48], R18 ;  /* 0x0000481201007387 */ /* 0x0001e20000100a00 */
[C---:B--2---:R-:W-:Y:S11]  /*41580*/  HMMA.16816.F32.BF16 R4, R8.reuse, R4, R24 ;  /* 0x000000040804723c */ /* 0x044ff60000041818 */
[----:B------:R-:W-:Y:S11]  /*41590*/  @!UPT UIADD3 URZ, URZ, URZ, URZ ;  /* 0x0000003f3f3ff290 */ /* 0x000ff6000fffe03f */
[----:B------:R-:W-:Y:S02]  /*415a0*/  @!UPT UIADD3 URZ, URZ, URZ, URZ ;  /* 0x0000003f3f3ff290 */ /* 0x000fe4000fffe03f */
[----:B------:R-:W-:Y:S02]  /*415b0*/  IMAD.MOV.U32 R25, RZ, RZ, R4 ;  /* 0x000000ffff197224 */ /* 0x000fe400078e0004 */
[----:B------:R-:W-:Y:S02]  /*415c0*/  IMAD.MOV.U32 R24, RZ, RZ, R5 ;  /* 0x000000ffff187224 */ /* 0x000fe400078e0005 */
[----:B------:R-:W3:Y:S01]  /*415d0*/  LDL.LU.64 R4, [R1+0x1c00] ;  /* 0x001c000001047983 */ /* 0x000ee20000300a00 */
[----:B0-----:R-:W-:Y:S02]  /*415e0*/  IMAD.MOV.U32 R19, RZ, RZ, R6 ;  /* 0x000000ffff137224 */ /* 0x001fe400078e0006 */
[----:B------:R-:W-:Y:S02]  /*415f0*/  IMAD.MOV.U32 R18, RZ, RZ, R7 ;  /* 0x000000ffff127224 */ /* 0x000fe400078e0007 */
[C---:B---3--:R-:W-:Y:S01]  /*41600*/  HMMA.16816.F32.BF16 R4, R8.reuse, R4, R20 ;  /* 0x000000040804723c */ /* 0x048fe20000041814 */
[----:B------:R-:W2:Y:S11]  /*41610*/  LDL.LU.64 R20, [R1+0x1bf8] ;  /* 0x001bf80001147983 */ /* 0x000eb60000300a00 */
[----:B------:R-:W-:Y:S11]  /*41620*/  @!UPT UIADD3 URZ, URZ, URZ, URZ ;  /* 0x0000003f3f3ff290 */ /* 0x000ff6000fffe03f */
[----:B------:R-:W-:Y:S01]  /*41630*/  @!UPT UIADD3 URZ, URZ, URZ, URZ ;  /* 0x0000003f3f3ff290 */ /* 0x000fe2000fffe03f */
[----:B------:R-:W-:Y:S02]  /*41640*/  IMAD.MOV.U32 R17, RZ, RZ, R6 ;  /* 0x000000ffff117224 */ /* 0x000fe400078e0006 */
[----:B------:R-:W-:Y:S01]  /*41650*/  IMAD.MOV.U32 R16, RZ, RZ, R7 ;  /* 0x000000ffff107224 */ /* 0x000fe200078e0007 */
[----:B------:R-:W-:Y:S01]  /*41660*/  STL.64 [R1+0x80], R4 ;  /* 0x0000800401007387 */ /* 0x000fe20000100a00 */
[----:B------:R-:W3:Y:S02]  /*41670*/  LDL.LU.64 R6, [R1+0x1bf0] ;  /* 0x001bf00001067983 */ /* 0x000ee40000300a00 */
[----:B------:R-:W-:Y:S01]  /*41680*/  STL.64 [R1+0x1b70], R18 ;  /* 0x001b701201007387 */ /* 0x000fe20000100a00 */
[----:B------:R0:W-:Y:S04]  /*41690*/  STL.64 [R1+0x1b68], R16 ;  /* 0x001b681001007387 */ /* 0x0001e80000100a00 */
[----:B0-----:R-:W2:Y:S01]  /*416a0*/  LDL.LU R16, [R1+0xd0] ;  /* 0x0000d00001107983 */ /* 0x001ea20000300800 */
[----:B------:R-:W2:Y:S02]  /*416b0*/  LDL.LU R17, [R1+0xd4] ;  /* 0x0000d40001117983 */ /* 0x000ea40000300800 */
[----:B------:R-:W2:Y:S02]  /*416c0*/  LDL.LU R18, [R1+0xd8] ;  /* 0x0000d80001127983 */ /* 0x000ea40000300800 */
[----:B------:R-:W2:Y:S02]  /*416d0*/  LDL.LU R19, [R1+0xdc] ;  /* 0x0000dc0001137983 */ /* 0x000ea40000300800 */
[----:B--2---:R-:W-:Y:S11]  /*416e0*/  HMMA.16816.F32.BF16 R20, R8, R20, R16 ;  /* 0x000000140814723c */ /* 0x004ff60000041810 */
[----:B------:R-:W-:Y:S11]  /*416f0*/  @!UPT UIADD3 URZ, URZ, URZ, URZ ;  /* 0x0000003f3f3ff290 */ /* 0x000ff6000fffe03f */
[----:B------:R-:W-:Y:S01]  /*41700*/  @!UPT UIADD3 URZ, URZ, URZ, URZ ;  /* 0x0000003f3f3ff290 */ /* 0x000fe2000fffe03f */
[----:B------:R0:W-:Y:S01]  /*41710*/  STL [R1+0x9c], R23 ;  /* 0x00009c1701007387 */ /* 0x0001e20000100800 */
[----:B------:R-:W-:Y:S02]  /*41720*/  IMAD.MOV.U32 R15, RZ, RZ, R22 ;  /* 0x000000ffff0f7224 */ /* 0x000fe400078e0016 */
[----:B------:R-:W2:Y:S01]  /*41730*/  LDL.LU R22, [R1+0x168] ;  /* 0x0001680001167983 */ /* 0x000ea20000300800 */
[----:B0-----:R-:W2:Y:S04]  /*41740*/  LDL.LU R23, [R1+0x16c] ;  /* 0x00016c0001177983 */ /* 0x001ea80000300800 */
[----:B--2---:R-:W-:Y:S01]  /*41750*/  STL.64 [R1+0x1b20], R22 ;  /* 0x001b201601007387 */ /* 0x004fe20000100a00 */
[----:B------:R-:W2:Y:S02]  /*41760*/  LDL.LU R26, [R1+0x158] ;  /* 0x00015800011a7983 */ /* 0x000ea40000300800 */
[----:B------:R-:W2:Y:S02]  /*41770*/  LDL.LU R27, [R1+0x15c] ;  /* 0x00015c00011b7983 */ /* 0x000ea40000300800 */
[----:B------:R-:W4:Y:S01]  /*41780*/  LDL.LU R4, [R1+0x240] ;  /* 0x0002400001047983 */ /* 0x000f220000300800 */
[----:B------:R-:W4:Y:S01]  /*41790*/  LDL.LU R5, [R1+0x244] ;  /* 0x0002440001057983 */ /* 0x000f220000300800 */
[----:B---3--:R-:W-:-:S02]  /*417a0*/  IMAD.MOV.U32 R18, RZ, RZ, R7 ;  /* 0x000000ffff127224 */ /* 0x008fc400078e0007 */
[----:B------:R-:W-:Y:S01]  /*417b0*/  IMAD.MOV.U32 R19, RZ, RZ, R6 ;  /* 0x000000ffff137224 */ /* 0x000fe200078e0006 */
[----:B----4-:R0:W-:Y:S01]  /*417c0*/  STL.64 [R1+0x1b78], R4 ;  /* 0x001b780401007387 */ /* 0x0101e20000100a00 */
[----:B------:R-:W3:Y:S02]  /*417d0*/  LDL.LU R16, [R1+0x60] ;  /* 0x0000600001107983 */ /* 0x000ee40000300800 */
[----:B------:R-:W3:Y:S02]  /*417e0*/  LDL.LU R17, [R1+0x64] ;  /* 0x0000640001117983 */ /* 0x000ee40000300800 */
[----:B------:R-:W4:Y:S01]  /*417f0*/  LDL.LU R7, [R1+0x1be8] ;  /* 0x001be80001077983 */ /* 0x000f220000300800 */
[----:B------:R-:W4:Y:S01]  /*41800*/  LDL.LU R6, [R1+0x1be4] ;  /* 0x001be40001067983 */ /* 0x000f220000300800 */
[----:B------:R-:W-:Y:S03]  /*41810*/  STL.64 [R1+0x1b88], R18 ;  /* 0x001b881201007387 */ /* 0x000fe60000100a00 */
[----:B---3--:R1:W-:Y:S01]  /*41820*/  STL.64 [R1+0x1b80], R16 ;  /* 0x001b801001007387 */ /* 0x0083e20000100a00 */
[----:B0-----:R-:W3:Y:S02]  /*41830*/  LDL.LU R4, [R1+0x230] ;  /* 0x0002300001047983 */ /* 0x001ee40000300800 */
[----:B------:R-:W3:Y:S02]  /*41840*/  LDL.LU R5, [R1+0x234] ;  /* 0x0002340001057983 */ /* 0x000ee40000300800 */
[----:B---3--:R-:W-:Y:S01]  /*41850*/  STL.64 [R1+0x1b90], R4 ;  /* 0x001b900401007387 */ /* 0x008fe20000100a00 */
[----:B-1----:R-:W3:Y:S02]  /*41860*/  LDL.LU R16, [R1+0xc0] ;  /* 0x0000c00001107983 */ /* 0x002ee40000300800 */
[----:B------:R-:W3:Y:S02]  /*41870*/  LDL.LU R17, [R1+0xc4] ;  /* 0x0000c40001117983 */ /* 0x000ee40000300800 */
[----:B------:R-:W2:Y:S01]  /*41880*/  LDL.LU R18, [R1+0xc8] ;  /* 0x0000c80001127983 */ /* 0x000ea20000300800 */
[----:B------:R-:W2:Y:S04]  /*41890*/  LDL.LU R19, [R1+0xcc] ;  /* 0x0000cc0001137983 */ /* 0x000ea80000300800 */
[----:B--2---:R-:W-:Y:S01]  /*418a0*/  STL.64 [R1+0x1ba0], R18 ;  /* 0x001ba01201007387 */ /* 0x004fe20000100a00 */
[----:B---3--:R0:W-:Y:S03]  /*418b0*/  STL.64 [R1+0x1b98], R16 ;  /* 0x001b981001007387 */ /* 0x0081e60000100a00 */
[----:B0-----:R-:W2:Y:S01]  /*418c0*/  LDL.LU R16, [R1+0x210] ;  /* 0x0002100001107983 */ /* 0x001ea20000300800 */
[----:B------:R-:W2:Y:S03]  /*418d0*/  LDL.LU R17, [R1+0x214] ;  /* 0x0002140001117983 */ /* 0x000ea60000300800 */
[----:B--2---:R0:W-:Y:S01]  /*418e0*/  STL.64 [R1+0x1bb8], R16 ;  /* 0x001bb81001007387 */ /* 0x0041e20000100a00 */
[----:B------:R-:W2:Y:S02]  /*418f0*/  LDL.LU R4, [R1+0xe0] ;  /* 0x0000e00001047983 */ /* 0x000ea40000300800 */
[----:B------:R-:W2:Y:S01]  /*41900*/  LDL.LU R5, [R1+0xe4] ;  /* 0x0000e40001057983 */ /* 0x000ea20000300800 */
[----:B0-----:R-:W3:Y:S01]  /*41910*/  LDL.LU R16, [R1+0x1e0] ;  /* 0x0001e00001107983 */ /* 0x001ee20000300800 */
[----:B------:R-:W3:Y:S02]  /*41920*/  LDL.LU R17, [R1+0x1e4] ;  /* 0x0001e40001117983 */ /* 0x000ee40000300800 */
[----:B----4-:R-:W-:Y:S01]  /*41930*/  STL.64 [R1+0x1bb0], R6 ;  /* 0x001bb00601007387 */ /* 0x010fe20000100a00 */
[----:B--2---:R0:W-:Y:S04]  /*41940*/  STL.64 [R1+0x1ba8], R4 ;  /* 0x001ba80401007387 */ /* 0x0041e80000100a00 */
[----:B0-----:R-:W2:Y:S01]  /*41950*/  LDL.LU R4, [R1+0x100] ;  /* 0x0001000001047983 */ /* 0x001ea20000300800 */
[----:B------:R-:W2:Y:S02]  /*41960*/  LDL.LU R5, [R1+0x104] ;  /* 0x0001040001057983 */ /* 0x000ea40000300800 */
[----:B------:R-:W4:Y:S02]  /*41970*/  LDL.LU R6, [R1+0x108] ;  /* 0x0001080001067983 */ /* 0x000f240000300800 */
[----:B------:R-:W4:Y:S02]  /*41980*/  LDL.LU R7, [R1+0x10c] ;  /* 0x00010c0001077983 */ /* 0x000f240000300800 */
[----:B------:R-:W-:Y:S01]  /*41990*/  IMAD.MOV.U32 R13, RZ, RZ, R20 ;  /* 0x000000ffff0d7224 */ /* 0x000fe200078e0014 */
[----:B----4-:R-:W-:Y:S01]  /*419a0*/  STL.64 [R1+0x1bc8], R6 ;  /* 0x001bc80601007387 */ /* 0x010fe20000100a00 */
[----:B--2---:R0:W-:Y:S03]  /*419b0*/  STL.64 [R1+0x1bc0], R4 ;  /* 0x001bc00401007387 */ /* 0x0041e60000100a00 */
[----:B0-----:R-:W3:Y:S01]  /*419c0*/  LDL.LU R4, [R1+0xf0] ;  /* 0x0000f00001047983 */ /* 0x001ee20000300800 */
[----:B------:R-:W3:Y:S02]  /*419d0*/  LDL.LU R5, [R1+0xf4] ;  /* 0x0000f40001057983 */ /* 0x000ee40000300800 */
[----:B------:R-:W3:Y:S02]  /*419e0*/  LDL.LU R6, [R1+0xf8] ;  /* 0x0000f80001067983 */ /* 0x000ee40000300800 */
[----:B------:R-:W3:Y:S01]  /*419f0*/  LDL.LU R7, [R1+0xfc] ;  /* 0x0000fc0001077983 */ /* 0x000ee20000300800 */
[----:B------:R0:W-:Y:S01]  /*41a00*/  STL.64 [R1+0x1b28], R26 ;  /* 0x001b281a01007387 */ /* 0x0001e20000100a00 */
[----:B------:R-:W2:Y:S02]  /*41a10*/  LDL.LU R20, [R1] ;  /* 0x0000000001147983 */ /* 0x000ea40000300800 */
[----:B------:R-:W-:-:S02]  /*41a20*/  IMAD.MOV.U32 R14, RZ, RZ, R21 ;  /* 0x000000ffff0e7224 */ /* 0x000fc400078e0015 */
[----:B------:R-:W-:Y:S02]  /*41a30*/  IMAD.MOV.U32 R22, RZ, RZ, R28 ;  /* 0x000000ffff167224 */ /* 0x000fe400078e001c */
[----:B------:R-:W-:Y:S02]  /*41a40*/  IMAD.MOV.U32 R23, RZ, RZ, R29 ;  /* 0x000000ffff177224 */ /* 0x000fe400078e001d */
[----:B------:R-:W-:Y:S02]  /*41a50*/  IMAD.MOV.U32 R21, RZ, RZ, R3 ;  /* 0x000000ffff157224 */ /* 0x000fe400078e0003 */
[----:B------:R-:W4:Y:S01]  /*41a60*/  LDL.LU R3, [R1+0x1be0] ;  /* 0x001be00001037983 */ /* 0x000f220000300800 */
[----:B------:R-:W4:Y:S02]  /*41a70*/  LDL.LU R28, [R1+0x1bdc] ;  /* 0x001bdc00011c7983 */ /* 0x000f240000300800 */
[----:B------:R-:W4:Y:S02]  /*41a80*/  LDL.LU R29, [R1+0x1bd8] ;  /* 0x001bd800011d7983 */ /* 0x000f240000300800 */
[----:B------:R1:W-:Y:S01]  /*41a90*/  STL.64 [R1+0x1b38], R22 ;  /* 0x001b381601007387 */ /* 0x0003e20000100a00 */
[----:B--2---:R2:W-:Y:S01]  /*41aa0*/  STL.64 [R1+0x1b30], R20 ;  /* 0x001b301401007387 */ /* 0x0045e20000100a00 */
[----:B0-----:R-:W2:Y:S02]  /*41ab0*/  LDL.LU R26, [R1+0x138] ;  /* 0x00013800011a7983 */ /* 0x001ea40000300800 */
[----:B------:R-:W2:Y:S01]  /*41ac0*/  LDL.LU R27, [R1+0x13c] ;  /* 0x00013c00011b7983 */ /* 0x000ea20000300800 */
[----:B---3--:R-:W-:Y:S01]  /*41ad0*/  HMMA.16816.F32.BF16 R16, R8, R16, R4 ;  /* 0x000000100810723c */ /* 0x008fe20000041804 */
[----:B-1----:R-:W-:-:S02]  /*41ae0*/  IMAD.MOV.U32 R22, RZ, RZ, R0 ;  /* 0x000000ffff167224 */ /* 0x002fc400078e0000 */
[----:B------:R-:W-:Y:S01]  /*41af0*/  IMAD.MOV.U32 R23, RZ, RZ, R2 ;  /* 0x000000ffff177224 */ /* 0x000fe200078e0002 */
[----:B--2---:R0:W-:Y:S01]  /*41b00*/  STL.64 [R1+0x1b40], R26 ;  /* 0x001b401a01007387 */ /* 0x0041e20000100a00 */
[----:B------:R-:W2:Y:S02]  /*41b10*/  LDL.LU R20, [R1+0x10] ;  /* 0x0000100001147983 */ /* 0x000ea40000300800 */
[----:B------:R-:W2:Y:S02]  /*41b20*/  LDL.LU R21, [R1+0x14] ;  /* 0x0000140001157983 */ /* 0x000ea40000300800 */
[----:B------:R-:W3:Y:S01]  /*41b30*/  LDL.LU R0, [R1+0x1bd4] ;  /* 0x001bd40001007983 */ /* 0x000ee20000300800 */
[----:B------:R-:W3:Y:S01]  /*41b40*/  LDL.LU R2, [R1+0x1bd0] ;  /* 0x001bd00001027983 */ /* 0x000ee20000300800 */
[----:B------:R-:W-:Y:S03]  /*41b50*/  STL.64 [R1+0x1b50], R22 ;  /* 0x001b501601007387 */ /* 0x000fe60000100a00 */
[----:B--2---:R1:W-:Y:S01]  /*41b60*/  STL.64 [R1+0x1b48], R20 ;  /* 0x001b481401007387 */ /* 0x0043e20000100a00 */
[----:B0-----:R-:W2:Y:S02]  /*41b70*/  LDL.LU R26, [R1+0x148] ;  /* 0x00014800011a7983 */ /* 0x001ea40000300800 */
[----:B------:R-:W2:Y:S01]  /*41b80*/  LDL.LU R27, [R1+0x14c] ;  /* 0x00014c00011b7983 */ /* 0x000ea20000300800 */
[----:B-1----:R-:W2:Y:S01]  /*41b90*/  LDL.LU R20, [R1+0x20] ;  /* 0x0000200001147983 */ /* 0x002ea20000300800 */
[----:B------:R-:W-:Y:S02]  /*41ba0*/  STL.64 [R1+0x1af8], R14 ;  /* 0x001af80e01007387 */ /* 0x000fe40000100a00 */
[----:B------:R-:W-:Y:S02]  /*41bb0*/  STL.64 [R1+0x1af0], R12 ;  /* 0x001af00c01007387 */ /* 0x000fe40000100a00 */
[----:B------:R-:W2:Y:S01]  /*41bc0*/  LDL.LU.64 R6, [R1+0x1bc8] ;  /* 0x001bc80001067983 */ /* 0x000ea20000300a00 */
[----:B------:R-:W2:Y:S01]  /*41bd0*/  LDL.LU.64 R4, [R1+0x1bc0] ;  /* 0x001bc00001047983 */ /* 0x000ea20000300a00 */
[----:B------:R0:W-:Y:S03]  /*41be0*/  STL.64 [R1+0xb0], R16 ;  /* 0x0000b01001007387 */ /* 0x0001e60000100a00 */
[----:B0-----:R-:W2:Y:S01]  /*41bf0*/  LDL.LU.64 R16, [R1+0x1bb8] ;  /* 0x001bb80001107983 */ /* 0x001ea20000300a00 */
[----:B---3--:R-:W-:-:S02]  /*41c00*/  IMAD.MOV.U32 R12, RZ, RZ, R2 ;  /* 0x000000ffff0c7224 */ /* 0x008fc400078e0002 */
[----:B------:R-:W-:Y:S02]  /*41c10*/  IMAD.MOV.U32 R13, RZ, RZ, R0 ;  /* 0x000000ffff0d7224 */ /* 0x000fe400078e0000 */
[----:B------:R-:W-:Y:S02]  /*41c20*/  IMAD.MOV.U32 R2, RZ, RZ, R18 ;  /* 0x000000ffff027224 */ /* 0x000fe400078e0012 */
[----:B------:R-:W-:Y:S02]  /*41c30*/  IMAD.MOV.U32 R0, RZ, RZ, R19 ;  /* 0x000000ffff007224 */ /* 0x000fe400078e0013 */
[C---:B--2---:R-:W-:Y:S01]  /*41c40*/  HMMA.16816.F32.BF16 R16, R8.reuse, R16, R4 ;  /* 0x000000100810723c */ /* 0x044fe20000041804 */
[----:B------:R-:W2:Y:S01]  /*41c50*/  LDL.LU.64 R6, [R1+0x1bb0] ;  /* 0x001bb00001067983 */ /* 0x000ea20000300a00 */
[----:B------:R-:W2:Y:S02]  /*41c60*/  LDL.LU.64 R4, [R1+0x1ba8] ;  /* 0x001ba80001047983 */ /* 0x000ea40000300a00 */
[----:B----4-:R-:W-:Y:S11]  /*41c70*/  IMAD.MOV.U32 R23, RZ, RZ, R3 ;  /* 0x000000ffff177224 */ /* 0x010ff600078e0003 */
[----:B------:R-:W-:Y:S08]  /*41c80*/  @!UPT UIADD3 URZ, URZ, URZ, URZ ;  /* 0x0000003f3f3ff290 */ /* 0x000ff0000fffe03f */
[----:B------:R-:W-:Y:S01]  /*41c90*/  STL.64 [R1+0xd0], R16 ;  /* 0x0000d01001007387 */ /* 0x000fe20000100a00 */
[----:B------:R0:W-:Y:S02]  /*41ca0*/  STL [R1+0xd8], R18 ;  /* 0x0000d81201007387 */ /* 0x0001e40000100800 */
[----:B------:R-:W-:Y:S02]  /*41cb0*/  IMAD.MOV.U32 R3, RZ, RZ, R19 ;  /* 0x000000ffff037224 */ /* 0x000fe400078e0013 */
[----:B0-----:R-:W3:Y:S01]  /*41cc0*/  LDL.LU.64 R18, [R1+0x1ba0] ;  /* 0x001ba00001127983 */ /* 0x001ee20000300a00 */
[----:B------:R-:W3:Y:S01]  /*41cd0*/  LDL.LU.64 R16, [R1+0x1b98] ;  /* 0x001b980001107983 */ /* 0x000ee20000300a00 */
[C---:B--2---:R-:W-:Y:S02]  /*41ce0*/  HMMA.16816.F32.BF16 R12, R8.reuse, R12, R4 ;  /* 0x0000000c080c723c */ /* 0x044fe40000041804 */
[----:B------:R-:W3:Y:S11]  /*41cf0*/  LDL.LU.64 R4, [R1+0x1b90] ;  /* 0x001b900001047983 */ /* 0x000ef60000300a00 */
[----:B------:R-:W-:Y:S10]  /*41d00*/  @!UPT UIADD3 URZ, URZ, URZ, URZ ;  /* 0x0000003f3f3ff290 */ /* 0x000ff4000fffe03f */
[----:B------:R-:W-:Y:S01]  /*41d10*/  STL [R1+0xe4], R13 ;  /* 0x0000e40d01007387 */ /* 0x000fe20000100800 */
[----:B------:R0:W-:Y:S03]  /*41d20*/  STL.64 [R1+0xe8], R14 ;  /* 0x0000e80e01007387 */ /* 0x0001e60000100a00 */
[----:B0-----:R-:W2:Y:S01]  /*41d30*/  LDL.LU R14, [R1+0x178] ;  /* 0x00017800010e7983 */ /* 0x001ea20000300800 */
[----:B------:R-:W2:Y:S01]  /*41d40*/  LDL.LU R15, [R1+0x17c] ;  /* 0x00017c00010f7983 */ /* 0x000ea20000300800 */
[C---:B---3--:R-:W-:Y:S02]  /*41d50*/  HMMA.16816.F32.BF16 R4, R8.reuse, R4, R16 ;  /* 0x000000040804723c */ /* 0x048fe40000041810 */
[----:B------:R-:W3:Y:S01]  /*41d60*/  LDL.LU.64 R18, [R1+0x1b88] ;  /* 0x001b880001127983 */ /* 0x000ee20000300a00 */
[----:B------:R-:W3:Y:S11]  /*41d70*/  LDL.LU.64 R16, [R1+0x1b80] ;  /* 0x001b800001107983 */ /* 0x000ef60000300a00 */
[----:B------:R-:W-:Y:S09]  /*41d80*/  @!UPT UIADD3 URZ, URZ, URZ, URZ ;  /* 0x0000003f3f3ff290 */ /* 0x000ff2000fffe03f */
[----:B------:R0:W-:Y:S01]  /*41d90*/  STL.64 [R1+0x200], R4 ;  /* 0x0002000401007387 */ /* 0x0001e20000100a00 */
[----:B------:R1:W-:Y:S03]  /*41da0*/  STL.64 [R1+0x208], R6 ;  /* 0x0002080601007387 */ /* 0x0003e60000100a00 */
[----:B0-----:R-:W3:Y:S01]  /*41db0*/  LDL.LU.64 R4, [R1+0x1b78] ;  /* 0x001b780001047983 */ /* 0x001ee20000300a00 */
[----:B------:R-:W-:Y:S01]  /*41dc0*/  IMAD.MOV.U32 R21, RZ, RZ, R29 ;  /* 0x000000ffff157224 */ /* 0x000fe200078e001d */
[----:B---3--:R-:W-:Y:S02]  /*41dd0*/  HMMA.16816.F32.BF16 R8, R8, R4, R16 ;  /* 0x000000040808723c */ /* 0x008fe40000041810 */
[----:B------:R-:W3:Y:S01]  /*41de0*/  LDL.LU.64 R18, [R1+0x1b70] ;  /* 0x001b700001127983 */ /* 0x000ee20000300a00 */
[----:B------:R-:W4:Y:S02]  /*41df0*/  LDL.LU.64 R16, [R1+0x1b68] ;  /* 0x001b680001107983 */ /* 0x000f240000300a00 */
[----:B-1----:R-:W2:Y:S02]  /*41e00*/  LDL.LU.64 R6, [R1+0x1b60] ;  /* 0x001b600001067983 */ /* 0x002ea40000300a00 */
[----:B------:R-:W2:Y:S11]  /*41e10*/  LDL.LU.64 R4, [R1+0x1b58] ;  /* 0x001b580001047983 */ /* 0x000eb60000300a00 */
[----:B------:R-:W-:Y:S05]  /*41e20*/  @!UPT UIADD3 URZ, URZ, URZ, URZ ;  /* 0x0000003f3f3ff290 */ /* 0x000fea000fffe03f */
[----:B------:R-:W-:Y:S01]  /*41e30*/  STL.64 [R1+0xf0], R8 ;  /* 0x0000f00801007387 */ /* 0x000fe20000100a00 */
[----:B------:R0:W-:Y:S02]  /*41e40*/  STL [R1+0xf8], R10 ;  /* 0x0000f80a01007387 */ /* 0x0001e40000100800 */
[----:B------:R-:W-:Y:S01]  /*41e50*/  IMAD.MOV.U32 R29, RZ, RZ, R11 ;  /* 0x000000ffff1d7224 */ /* 0x000fe200078e000b */
[----:B0-----:R-:W2:Y:S01]  /*41e60*/  LDL.LU R10, [R1+0x1c8] ;  /* 0x0001c800010a7983 */ /* 0x001ea20000300800 */
[----:B------:R-:W2:Y:S02]  /*41e70*/  LDL.LU R11, [R1+0x1cc] ;  /* 0x0001cc00010b7983 */ /* 0x000ea40000300800 */
[----:B------:R-:W-:Y:S02]  /*41e80*/  IMAD.MOV.U32 R8, RZ, RZ, R25 ;  /* 0x000000ffff087224 */ /* 0x000fe400078e0019 */
[----:B------:R-:W-:Y:S02]  /*41e90*/  IMAD.MOV.U32 R9, RZ, RZ, R24 ;  /* 0x000000ffff097224 */ /* 0x000fe400078e0018 */
[----:B------:R-:W-:Y:S01]  /*41ea0*/  IMAD.MOV.U32 R22, RZ, RZ, R28 ;  /* 0x000000ffff167224 */ /* 0x000fe200078e001c */
[----:B--2---:R3:W-:Y:S02]  /*41eb0*/  STL.64 [R1+0x1aa8], R10 ;  /* 0x001aa80a01007387 */ /* 0x0047e40000100a00 */
[----:B---3--:R-:W-:-:S02]  /*41ec0*/  IMAD.MOV.U32 R10, RZ, RZ, R19 ;  /* 0x000000ffff0a7224 */ /* 0x008fc400078e0013 */
[----:B------:R-:W-:Y:S02]  /*41ed0*/  IMAD.MOV.U32 R11, RZ, RZ, R18 ;  /* 0x000000ffff0b7224 */ /* 0x000fe400078e0012 */
[----:B------:R-:W2:Y:S01]  /*41ee0*/  LDL.LU R18, [R1+0x188] ;  /* 0x0001880001127983 */ /* 0x000ea20000300800 */
[----:B------:R-:W2:Y:S02]  /*41ef0*/  LDL.LU R19, [R1+0x18c] ;  /* 0x00018c0001137983 */ /* 0x000ea40000300800 */
[----:B------:R0:W-:Y:S02]  /*41f00*/  STL.64 [R1+0x1ab8], R10 ;  /* 0x001ab80a01007387 */ /* 0x0001e40000100a00 */
[----:B------:R-:W-:Y:S01]  /*41f10*/  STL.64 [R1+0x1ab0], R8 ;  /* 0x001ab00801007387 */ /* 0x000fe20000100a00 */
[----:B0-----:R-:W3:Y:S01]  /*41f20*/  LDL.LU R10, [R1+0x1a8] ;  /* 0x0001a800010a7983 */ /* 0x001ee20000300800 */
[----:B------:R-:W3:Y:S01]  /*41f30*/  LDL.LU R11, [R1+0x1ac] ;  /* 0x0001ac00010b7983 */ /* 0x000ee20000300800 */
[C---:B------:R-:W-:Y:S02]  /*41f40*/  HMMA.16816.F32.BF16 R24, R4.reuse, R26, R20 ;  /* 0x0000001a0418723c */ /* 0x040fe40000041814 */
[----:B---3--:R0:W-:Y:S04]  /*41f50*/  STL.64 [R1+0x1ac8], R10 ;  /* 0x001ac80a01007387 */ /* 0x0081e80000100a00 */
[----:B0-----:R-:W3:Y:S01]  /*41f60*/  LDL.LU R10, [R1+0x198] ;  /* 0x00019800010a7983 */ /* 0x001ee20000300800 */
[----:B------:R-:W3:Y:S02]  /*41f70*/  LDL.LU R11, [R1+0x19c] ;  /* 0x00019c00010b7983 */ /* 0x000ee40000300800 */
[----:B------:R-:W2:Y:S02]  /*41f80*/  LDL.LU.64 R22, [R1+0x1b50] ;  /* 0x001b500001167983 */ /* 0x000ea40000300a00 */
[----:B------:R-:W2:Y:S11]  /*41f90*/  LDL.LU.64 R20, [R1+0x1b48] ;  /* 0x001b480001147983 */ /* 0x000eb60000300a00 */
[----:B------:R-:W-:Y:S01]  /*41fa0*/  @!UPT UIADD3 URZ, URZ, URZ, URZ ;  /* 0x0000003f3f3ff290 */ /* 0x000fe2000fffe03f */
        /* <DEDUP_REMOVED lines=17> */
[C---:B--2---:R-:W-:Y:S01]  /*420c0*/  HMMA.16816.F32.BF16 R24, R4.reuse, R22, R24 ;  /* 0x000000160418723c */ /* 0x044fe20000041818 */
[----:B------:R-:W2:Y:S01]  /*420d0*/  LDL.LU.64 R22, [R1+0x1b08] ;  /* 0x001b080001167983 */ /* 0x000ea20000300a00 */
[----:B------:R-:W2:Y:S11]  /*420e0*/  LDL.LU.64 R20, [R1+0x1b00] ;  /* 0x001b000001147983 */ /* 0x000eb60000300a00 */
[----:B------:R-:W-:Y:S10]  /*420f0*/  @!UPT UIADD3 URZ, URZ, URZ, URZ ;  /* 0x0000003f3f3ff290 */ /* 0x000ff4000fffe03f */
[----:B------:R-:W-:Y:S01]  /*42100*/  STL.64 [R1+0x60], R24 ;  /* 0x0000601801007387 */ /* 0x000fe20000100a00 */
[----:B------:R0:W-:Y:S03]  /*42110*/  STL.64 [R1+0x68], R26 ;  /* 0x0000681a01007387 */ /* 0x0001e60000100a00 */
[----:B0-----:R-:W3:Y:S01]  /*42120*/  LDL.LU R26, [R1+0x1b8] ;  /* 0x0001b800011a7983 */ /* 0x001ee20000300800 */
[----:B------:R-:W3:Y:S02]  /*42130*/  LDL.LU R27, [R1+0x1bc] ;  /* 0x0001bc00011b7983 */ /* 0x000ee40000300800 */
[----:B------:R-:W-:Y:S01]  /*42140*/  IMAD.MOV.U32 R28, RZ, RZ, R12 ;  /* 0x000000ffff1c7224 */ /* 0x000fe200078e000c */
[C---:B--2---:R-:W-:Y:S01]  /*42150*/  HMMA.16816.F32.BF16 R20, R4.reuse, R14, R20 ;  /* 0x0000000e0414723c */ /* 0x044fe20000041814 */
[----:B---3--:R0:W-:Y:S01]  /*42160*/  STL.64 [R1+0x1ac0], R26 ;  /* 0x001ac01a01007387 */ /* 0x0081e20000100a00 */
[----:B------:R-:W2:Y:S02]  /*42170*/  LDL.LU R24, [R1+0x40] ;  /* 0x0000400001187983 */ /* 0x000ea40000300800 */
[----:B------:R-:W2:Y:S01]  /*42180*/  LDL.LU R25, [R1+0x44] ;  /* 0x0000440001197983 */ /* 0x000ea20000300800 */
[----:B0-----:R-:W2:Y:S01]  /*42190*/  LDL.LU R26, [R1+0x48] ;  /* 0x00004800011a7983 */ /* 0x001ea20000300800 */
[----:B------:R-:W2:Y:S02]  /*421a0*/  LDL.LU R27, [R1+0x4c] ;  /* 0x00004c00011b7983 */ /* 0x000ea40000300800 */
[----:B------:R-:W3:Y:S02]  /*421b0*/  LDL.LU.64 R14, [R1+0x1af8] ;  /* 0x001af800010e7983 */ /* 0x000ee40000300a00 */
[----:B------:R-:W2:Y:S11]  /*421c0*/  LDL.LU.64 R12, [R1+0x1af0] ;  /* 0x001af000010c7983 */ /* 0x000eb60000300a00 */
[----:B------:R-:W-:Y:S02]  /*421d0*/  @!UPT UIADD3 URZ, URZ, URZ, URZ ;  /* 0x0000003f3f3ff290 */ /* 0x000fe4000fffe03f */
[----:B------:R-:W-:Y:S01]  /*421e0*/  STL.64 [R1+0x30], R20 ;  /* 0x0000301401007387 */ /* 0x000fe20000100a00 */
[----:B------:R0:W-:Y:S03]  /*421f0*/  STL.64 [R1+0x38], R22 ;  /* 0x0000381601007387 */ /* 0x0001e60000100a00 */
[----:B0-----:R-:W4:Y:S01]  /*42200*/  LDL R23, [R1+0x508] ;  /* 0x0005080001177983 */ /* 0x001f220000100800 */
[----:B---3--:R-:W-:Y:S02]  /*42210*/  IMAD.MOV.U32 R21, RZ, RZ, R14 ;  /* 0x000000ffff157224 */ /* 0x008fe400078e000e */
[----:B--2---:R-:W-:Y:S02]  /*42220*/  IMAD.MOV.U32 R20, RZ, RZ, R13 ;  /* 0x000000ffff147224 */ /* 0x004fe400078e000d */
[----:B------:R-:W-:Y:S01]  /*42230*/  IMAD.MOV.U32 R22, RZ, RZ, R15 ;  /* 0x000000ffff167224 */ /* 0x000fe200078e000f */
[----:B----4-:R0:W-:Y:S01]  /*42240*/  STL [R1+0x1a88], R23 ;  /* 0x001a881701007387 */ /* 0x0101e20000100800 */
[----:B------:R-:W2:Y:S02]  /*42250*/  LDL.LU R13, [R1+0x1ae8] ;  /* 0x001ae800010d7983 */ /* 0x000ea40000300800 */
[----:B------:R-:W2:Y:S02]  /*42260*/  LDL.LU R14, [R1+0x1ae4] ;  /* 0x001ae400010e7983 */ /* 0x000ea40000300800 */
[----:B------:R-:W2:Y:S01]  /*42270*/  LDL.LU R15, [R1+0x1ae0] ;  /* 0x001ae000010f7983 */ /* 0x000ea20000300800 */
[----:B0-----:R-:W3:Y:S01]  /*42280*/  LDL.LU R23, [R1+0x9c] ;  /* 0x00009c0001177983 */ /* 0x001ee20000300800 */
[----:B--2---:R-:W-:Y:S03]  /*42290*/  HMMA.16816.F32.BF16 R12, R4, R18, R12 ;  /* 0x00000012040c723c */ /* 0x004fe6000004180c */
[----:B---3--:R-:W-:Y:S01]  /*422a0*/  STL.64 [R1+0x1a98], R22 ;  /* 0x001a981601007387 */ /* 0x008fe20000100a00 */
[----:B------:R0:W-:Y:S03]  /*422b0*/  STL.64 [R1+0x1a90], R20 ;  /* 0x001a901401007387 */ /* 0x0001e60000100a00 */
[----:B0-----:R-:W2:Y:S01]  /*422c0*/  LDL.LU R20, [R1+0x80] ;  /* 0x0000800001147983 */ /* 0x001ea20000300800 */
[----:B------:R-:W2:Y:S02]  /*422d0*/  LDL.LU R21, [R1+0x84] ;  /* 0x0000840001157983 */ /* 0x000ea40000300800 */
[----:B------:R-:W-:-:S02]  /*422e0*/  IMAD.MOV.U32 R22, RZ, RZ, R17 ;  /* 0x000000ffff167224 */ /* 0x000fc400078e0011 */
[----:B------:R-:W-:Y:S01]  /*422f0*/  IMAD.MOV.U32 R23, RZ, RZ, R16 ;  /* 0x000000ffff177224 */ /* 0x000fe200078e0010 */
[----:B------:R-:W3:Y:S01]  /*42300*/  LDL.LU.64 R18, [R1+0x1ad8] ;  /* 0x001ad80001127983 */ /* 0x000ee20000300a00 */
[----:B------:R-:W3:Y:S09]  /*42310*/  LDL.LU.64 R16, [R1+0x1ad0] ;  /* 0x001ad00001107983 */ /* 0x000ef20000300a00 */
[----:B------:R-:W-:Y:S02]  /*42320*/  STL.64 [R1+0x20], R12 ;  /* 0x0000200c01007387 */ /* 0x000fe40000100a00 */
[----:B------:R0:W-:Y:S02]  /*42330*/  STL.64 [R1+0x28], R14 ;  /* 0x0000280e01007387 */ /* 0x0001e40000100a00 */
[----:B0-----:R-:W4:Y:S01]  /*42340*/  LDL.LU R14, [R1+0x1d8] ;  /* 0x0001d800010e7983 */ /* 0x001f220000300800 */
[----:B------:R-:W4:Y:S01]  /*42350*/  LDL.LU R15, [R1+0x1dc] ;  /* 0x0001dc00010f7983 */ /* 0x000f220000300800 */
[C---:B---3--:R-:W-:Y:S02]  /*42360*/  HMMA.16816.F32.BF16 R16, R4.reuse, R10, R16 ;  /* 0x0000000a0410723c */ /* 0x048fe40000041810 */
[----:B------:R-:W3:Y:S11]  /*42370*/  LDL.LU.64 R10, [R1+0x1ac8] ;  /* 0x001ac800010a7983 */ /* 0x000ef60000300a00 */
[----:B------:R-:W-:Y:S10]  /*42380*/  @!UPT UIADD3 URZ, URZ, URZ, URZ ;  /* 0x0000003f3f3ff290 */ /* 0x000ff4000fffe03f */
[----:B------:R-:W-:Y:S01]  /*42390*/  STL.64 [R1+0x10], R16 ;  /* 0x0000101001007387 */ /* 0x000fe20000100a00 */
[----:B------:R0:W-:Y:S03]  /*423a0*/  STL.64 [R1+0x18], R18 ;  /* 0x0000181201007387 */ /* 0x0001e60000100a00 */
[----:B0-----:R-:W2:Y:S01]  /*423b0*/  LDL.LU R18, [R1+0x1e8] ;  /* 0x0001e80001127983 */ /* 0x001ea20000300800 */
[----:B------:R-:W2:Y:S01]  /*423c0*/  LDL.LU R19, [R1+0x1ec] ;  /* 0x0001ec0001137983 */ /* 0x000ea20000300800 */
[C---:B---3--:R-:W-:Y:S02]  /*423d0*/  HMMA.16816.F32.BF16 R8, R4.reuse, R10, R24 ;  /* 0x0000000a0408723c */ /* 0x048fe40000041818 */
[----:B------:R-:W3:Y:S11]  /*423e0*/  LDL.LU.64 R26, [R1+0x1ac0] ;  /* 0x001ac000011a7983 */ /* 0x000ef60000300a00 */
[----:B------:R-:W-:Y:S10]  /*423f0*/  @!UPT UIADD3 URZ, URZ, URZ, URZ ;  /* 0x0000003f3f3ff290 */ /* 0x000ff4000fffe03f */
[----:B------:R-:W-:Y:S01]  /*42400*/  STL.64 [R1], R8 ;  /* 0x0000000801007387 */ /* 0x000fe20000100a00 */
[----:B------:R0:W-:Y:S03]  /*42410*/  STL.64 [R1+0x8], R10 ;  /* 0x0000080a01007387 */ /* 0x0001e60000100a00 */
[----:B0-----:R-:W3:Y:S01]  /*42420*/  LDL.LU.64 R10, [R1+0x1ab8] ;  /* 0x001ab800010a7983 */ /* 0x001ee20000300a00 */
[----:B------:R-:W3:Y:S02]  /*42430*/  LDL.LU.64 R8, [R1+0x1ab0] ;  /* 0x001ab00001087983 */ /* 0x000ee40000300a00 */
[C---:B---3--:R-:W-:Y:S01]  /*42440*/  HMMA.16816.F32.BF16 R24, R4.reuse, R26, R8 ;  /* 0x0000001a0418723c */ /* 0x048fe20000041808 */
[----:B------:R-:W2:Y:S11]  /*42450*/  LDL.LU.64 R10, [R1+0x1aa8] ;  /* 0x001aa800010a7983 */ /* 0x000eb60000300a00 */
[----:B------:R-:W-:Y:S11]  /*42460*/  @!UPT UIADD3 URZ, URZ, URZ, URZ ;  /* 0x0000003f3f3ff290 */ /* 0x000ff6000fffe03f */
[----:B------:R0:W-:Y:S01]  /*42470*/  STL.64 [R1+0x1a10], R26 ;  /* 0x001a101a01007387 */ /* 0x0001e20000100a00 */
[----:B------:R1:W-:Y:S02]  /*42480*/  STL.64 [R1+0x1a08], R24 ;  /* 0x001a081801007387 */ /* 0x0003e40000100a00 */
[----:B0-----:R-:W-:Y:S01]  /*42490*/  IMAD.MOV.U32 R26, RZ, RZ, R2 ;  /* 0x000000ffff1a7224 */ /* 0x001fe200078e0002 */
[----:B-1----:R-:W3:Y:S01]  /*424a0*/  LDL.LU R24, [R1+0xb0] ;  /* 0x0000b00001187983 */ /* 0x002ee20000300800 */
[----:B------:R-:W3:Y:S02]  /*424b0*/  LDL.LU R25, [R1+0xb4] ;  /* 0x0000b40001197983 */ /* 0x000ee40000300800 */
[----:B------:R-:W3:Y:S01]  /*424c0*/  LDL.LU R2, [R1+0x1aa0] ;  /* 0x001aa00001027983 */ /* 0x000ee20000300800 */
[C---:B--2---:R-:W-:Y:S01]  /*424d0*/  HMMA.16816.F32.BF16 R8, R4.reuse, R10, R20 ;  /* 0x0000000a0408723c */ /* 0x044fe20000041814 */
[----:B------:R-:W4:Y:S01]  /*424e0*/  LDL.LU.64 R22, [R1+0x1a98] ;  /* 0x001a980001167983 */ /* 0x000f220000300a00 */
[----:B------:R-:W4:Y:S11]  /*424f0*/  LDL.LU.64 R20, [R1+0x1a90] ;  /* 0x001a900001147983 */ /* 0x000f360000300a00 */
[----:B------:R-:W-:Y:S10]  /*42500*/  @!UPT UIADD3 URZ, URZ, URZ, URZ ;  /* 0x0000003f3f3ff290 */ /* 0x000ff4000fffe03f */
[----:B------:R-:W-:Y:S01]  /*42510*/  STL [R1+0x19f4], R10 ;  /* 0x0019f40a01007387 */ /* 0x000fe20000100800 */
[----:B------:R-:W-:Y:S02]  /*42520*/  STL [R1+0x19f0], R11 ;  /* 0x0019f00b01007387 */ /* 0x000fe40000100800 */
[----:B------:R-:W-:Y:S01]  /*42530*/  IMAD.MOV.U32 R27, RZ, RZ, R0 ;  /* 0x000000ffff1b7224 */ /* 0x000fe200078e0000 */
[C---:B----4-:R-:W-:Y:S01]  /*42540*/  HMMA.16816.F32.BF16 R12, R4.reuse, R14, R20 ;  /* 0x0000000e040c723c */ /* 0x050fe20000041814 */
[----:B------:R-:W2:Y:S11]  /*42550*/  LDL.LU R23, [R1+0x1a88] ;  /* 0x001a880001177983 */ /* 0x000eb60000300800 */
[----:B------:R-:W-:Y:S11]  /*42560*/  @!UPT UIADD3 URZ, URZ, URZ, URZ ;  /* 0x0000003f3f3ff290 */ /* 0x000ff6000fffe03f */
[----:B------:R-:W-:Y:S01]  /*42570*/  STL.64 [R1+0x19e8], R14 ;  /* 0x0019e80e01007387 */ /* 0x000fe20000100a00 */
[----:B------:R3:W-:Y:S02]  /*42580*/  STL.64 [R1+0x19e0], R12 ;  /* 0x0019e00c01007387 */ /* 0x0007e40000100a00 */
[----:B---3--:R-:W-:Y:S01]  /*42590*/  HMMA.16816.F32.BF16 R12, R4, R18, R24 ;  /* 0x00000012040c723c */ /* 0x008fe20000041818 */
[----:B------:R-:W-:Y:S01]  /*425a0*/  STL.64 [R1+0x1a80], R6 ;  /* 0x001a800601007387 */ /* 0x000fe20000100a00 */
[----:B------:R-:W-:Y:S02]  /*425b0*/  STL.64 [R1+0x1a78], R4 ;  /* 0x001a780401007387 */ /* 0x000fe40000100a00 */
[----:B------:R-:W0:Y:S01]  /*425c0*/  LDSM.16.M88.4 R4, [R2+0x1080] ;  /* 0x001080000204783b */ /* 0x000e220000000200 */
[----:B------:R-:W-:Y:S11]  /*425d0*/  LDSM.16.M88.4 R24, [R2+0x4080] ;  /* 0x004080000218783b */ /* 0x000ff60000000200 */
[----:B------:R-:W-:Y:S07]  /*425e0*/  @!UPT UIADD3 URZ, URZ, URZ, URZ ;  /* 0x0000003f3f3ff290 */ /* 0x000fee000fffe03f */
[----:B------:R-:W-:Y:S01]  /*425f0*/  STL.64 [R1+0x40], R12 ;  /* 0x0000400c01007387 */ /* 0x000fe20000100a00 */
[----:B------:R-:W-:Y:S02]  /*42600*/  STL.64 [R1+0x48], R14 ;  /* 0x0000480e01007387 */ /* 0x000fe40000100a00 */
[----:B------:R-:W1:Y:S04]  /*42610*/  LDSM.16.M88.4 R12, [R2+0x80] ;  /* 0x00008000020c783b */ /* 0x000e680000000200 */
[----:B0-----:R-:W-:Y:S02]  /*42620*/  IMAD.MOV.U32 R21, RZ, RZ, R4 ;  /* 0x000000ffff157224 */ /* 0x001fe400078e0004 */
[----:B------:R-:W-:Y:S02]  /*42630*/  IMAD.MOV.U32 R20, RZ, RZ, R5 ;  /* 0x000000ffff147224 */ /* 0x000fe400078e0005 */
[----:B-1----:R-:W-:Y:S01]  /*42640*/  IMAD.MOV.U32 R0, RZ, RZ, R13 ;  /* 0x000000ffff007224 */ /* 0x002fe200078e000d */
[----:B--2---:R-:W0:Y:S04]  /*42650*/  LDSM.16.MT88.4 R16, [R23+0x10c00] ;  /* 0x010c00001710783b */ /* 0x004e280000004200 */
[----:B------:R-:W-:Y:S04]  /*42660*/  STL [R1+0x1a50], R23 ;  /* 0x001a501701007387 */ /* 0x000fe80000100800 */
[----:B0-----:R0:W-:Y:S01]  /*42670*/  STL.64 [R1+0x1a40], R18 ;  /* 0x001a401201007387 */ /* 0x0011e20000100a00 */
[----:B------:R-:W-:Y:S02]  /*42680*/  STL.64 [R1+0x1a38], R16 ;  /* 0x001a381001007387 */ /* 0x000fe40000100a00 */
[----:B------:R-:W-:Y:S02]  /*42690*/  STL.64 [R1+0x1f8], R14 ;  /* 0x0001f80e01007387 */ /* 0x000fe40000100a00 */
[----:B------:R-:W-:Y:S02]  /*426a0*/  STL.64 [R1+0x1e8], R6 ;  /* 0x0001e80601007387 */ /* 0x000fe40000100a00 */
[----:B------:R-:W1:Y:S01]  /*426b0*/  LDSM.16.M88.4 R4, [R2+0x2080] ;  /* 0x002080000204783b */ /* 0x000e620000000200 */
[----:B0-----:R-:W-:-:S03]  /*426c0*/  IMAD.MOV.U32 R18, RZ, RZ, R12 ;  /* 0x000000ffff127224 */ /* 0x001fc600078e000c */
[----:B------:R-:W0:Y:S01]  /*426d0*/  LDSM.16.M88.4 R12, [R2+0x3080] ;  /* 0x00308000020c783b */ /* 0x000e220000000200 */
[----:B-1----:R-:W-:-:S03]  /*426e0*/  IMAD.MOV.U32 R17, RZ, RZ, R4 ;  /* 0x000000ffff117224 */ /* 0x002fc600078e0004 */
[----:B------:R-:W-:Y:S01]  /*426f0*/  STL.64 [R1+0x1d8], R6 ;  /* 0x0001d80601007387 */ /* 0x000fe20000100a00 */
[----:B------:R-:W-:Y:S02]  /*42700*/  IMAD.MOV.U32 R16, RZ, RZ, R5 ;  /* 0x000000ffff107224 */ /* 0x000fe400078e0005 */
[----:B------:R-:W1:Y:S01]  /*42710*/  LDSM.16.M88.4 R4, [R2+0x5080] ;  /* 0x005080000204783b */ /* 0x000e620000000200 */
[----:B0-----:R-:W-:Y:S03]  /*42720*/  STL.64 [R1+0x1c0], R12 ;  /* 0x0001c00c01007387 */ /* 0x001fe60000100a00 */
[----:B------:R-:W-:Y:S02]  /*42730*/  STL.64 [R1+0x1c8], R14 ;  /* 0x0001c80e01007387 */ /* 0x000fe40000100a00 */
[----:B------:R-:W-:Y:S02]  /*42740*/  STL.64 [R1+0x1b0], R24 ;  /* 0x0001b01801007387 */ /* 0x000fe40000100a00 */
[----:B------:R-:W-:Y:S01]  /*42750*/  STL.64 [R1+0x1b8], R26 ;  /* 0x0001b81a01007387 */ /* 0x000fe20000100a00 */
[----:B------:R-:W0:Y:S04]  /*42760*/  LDSM.16.M88.4 R12, [R2+0x6080] ;  /* 0x00608000020c783b */ /* 0x000e280000000200 */
[----:B------:R-:W-:Y:S04]  /*42770*/  LDSM.16.M88.4 R24, [R2+0x7080] ;  /* 0x007080000218783b */ /* 0x000fe80000000200 */
[----:B-1----:R-:W-:Y:S01]  /*42780*/  STL.64 [R1+0x1a0], R4 ;  /* 0x0001a00401007387 */ /* 0x002fe20000100a00 */
[----:B------:R-:W-:Y:S02]  /*42790*/  STL.64 [R1+0x1a8], R6 ;  /* 0x0001a80601007387 */ /* 0x000fe40000100a00 */
[----:B------:R-:W1:Y:S01]  /*427a0*/  LDSM.16.M88.4 R4, [R2+0x8080] ;  /* 0x008080000204783b */ /* 0x000e620000000200 */
[----:B0-----:R-:W-:Y:S03]  /*427b0*/  STL.64 [R1+0x190], R12 ;  /* 0x0001900c01007387 */ /* 0x001fe60000100a00 */
[----:B------:R-:W-:Y:S02]  /*427c0*/  STL.64 [R1+0x198], R14 ;  /* 0x0001980e01007387 */ /* 0x000fe40000100a00 */
[----:B------:R-:W-:Y:S01]  /*427d0*/  LDSM.16.M88.4 R12, [R2+0x9080] ;  /* 0x00908000020c783b */ /* 0x000fe20000000200 */
[----:B-1----:R-:W-:Y:S03]  /*427e0*/  STL.64 [R1+0x170], R4 ;  /* 0x0001700401007387 */ /* 0x002fe60000100a00 */
[----:B------:R-:W-:Y:S02]  /*427f0*/  STL.64 [R1+0x178], R6 ;  /* 0x0001780601007387 */ /* 0x000fe40000100a00 */
[----:B------:R-:W0:Y:S04]  /*42800*/  LDSM.16.M88.4 R4, [R2+0xa080] ;  /* 0x00a080000204783b */ /* 0x000e280000000200 */
[----:B0-----:R-:W-:Y:S01]  /*42810*/  IMAD.MOV.U32 R10, RZ, RZ, R4 ;  /* 0x000000ffff0a7224 */ /* 0x001fe200078e0004 */
[----:B------:R0:W-:Y:S01]  /*42820*/  STL.64 [R1+0x158], R6 ;  /* 0x0001580601007387 */ /* 0x0001e20000100a00 */
[----:B------:R-:W-:-:S03]  /*42830*/  IMAD.MOV.U32 R11, RZ, RZ, R5 ;  /* 0x000000ffff0b7224 */ /* 0x000fc600078e0005 */
[----:B0-----:R-:W2:Y:S01]  /*42840*/  LDL.LU.64 R6, [R1+0x1a80] ;  /* 0x001a800001067983 */ /* 0x001ea20000300a00 */
[----:B------:R-:W2:Y:S02]  /*42850*/  LDL.LU.64 R4, [R1+0x1a78] ;  /* 0x001a780001047983 */ /* 0x000ea40000300a00 */
[----:B------:R-:W-:Y:S02]  /*42860*/  STL.64 [R1+0x188], R26 ;  /* 0x0001881a01007387 */ /* 0x000fe40000100a00 */
[----:B------:R-:W-:Y:S01]  /*42870*/  STL.64 [R1+0x1a18], R24 ;  /* 0x001a181801007387 */ /* 0x000fe20000100a00 */
[----:B------:R-:W-:Y:S01]  /*42880*/  STL.64 [R1+0x1a00], R10 ;  /* 0x001a000a01007387 */ /* 0x000fe20000100a00 */
[----:B------:R-:W-:Y:S02]  /*42890*/  STL.64 [R1+0x19f8], R8 ;  /* 0x0019f80801007387 */ /* 0x000fe40000100a00 */
[----:B------:R-:W0:Y:S04]  /*428a0*/  LDSM.16.M88.4 R8, [R2+0xb080] ;  /* 0x00b080000208783b */ /* 0x000e280000000200 */
[----:B------:R-:W3:Y:S01]  /*428b0*/  LDL.LU R22, [R1+0x228] ;  /* 0x0002280001167983 */ /* 0x000ee20000300800 */
[----:B0-----:R-:W-:Y:S01]  /*428c0*/  STL.64 [R1+0x140], R8 ;  /* 0x0001400801007387 */ /* 0x001fe20000100a00 */
[----:B------:R-:W-:Y:S02]  /*428d0*/  STL.64 [R1+0x148], R10 ;  /* 0x0001480a01007387 */ /* 0x000fe40000100a00 */
[----:B------:R-:W3:Y:S02]  /*428e0*/  LDL.LU R23, [R1+0x22c] ;  /* 0x00022c0001177983 */ /* 0x000ee40000300800 */
[----:B------:R-:W0:Y:S01]  /*428f0*/  LDSM.16.M88.4 R8, [R2+0xc080] ;  /* 0x00c080000208783b */ /* 0x000e220000000200 */
[----:B---3--:R-:W-:Y:S03]  /*42900*/  STL.64 [R1+0x1a68], R22 ;  /* 0x001a681601007387 */ /* 0x008fe60000100a00 */
[----:B------:R1:W-:Y:S02]  /*42910*/  STL.64 [R1+0x1a60], R20 ;  /* 0x001a601401007387 */ /* 0x0003e40000100a00 */
[----:B-1----:R-:W2:Y:S01]  /*42920*/  LDL.LU R20, [R1+0xd0] ;  /* 0x0000d00001147983 */ /* 0x002ea20000300800 */
[----:B------:R-:W2:Y:S02]  /*42930*/  LDL.LU R21, [R1+0xd4] ;  /* 0x0000d40001157983 */ /* 0x000ea40000300800 */
[----:B------:R-:W2:Y:S02]  /*42940*/  LDL.LU R22, [R1+0xd8] ;  /* 0x0000d80001167983 */ /* 0x000ea40000300800 */
[----:B0-----:R-:W-:Y:S01]  /*42950*/  STL.64 [R1+0x130], R8 ;  /* 0x0001300801007387 */ /* 0x001fe20000100a00 */
[----:B------:R-:W-:Y:S01]  /*42960*/  STL [R1+0x138], R10 ;  /* 0x0001380a01007387 */ /* 0x000fe20000100800 */
[----:B------:R-:W3:Y:S02]  /*42970*/  LDL.LU R26, [R1+0x238] ;  /* 0x00023800011a7983 */ /* 0x000ee40000300800 */
[----:B------:R-:W3:Y:S02]  /*42980*/  LDL.LU R27, [R1+0x23c] ;  /* 0x00023c00011b7983 */ /* 0x000ee40000300800 */
[----:B------:R-:W-:-:S02]  /*42990*/  IMAD.MOV.U32 R24, RZ, RZ, R28 ;  /* 0x000000ffff187224 */ /* 0x000fc400078e001c */
[----:B------:R-:W-:Y:S02]  /*429a0*/  IMAD.MOV.U32 R23, RZ, RZ, R3 ;  /* 0x000000ffff177224 */ /* 0x000fe400078e0003 */
[----:B------:R-:W-:Y:S02]  /*429b0*/  IMAD.MOV.U32 R3, RZ, RZ, R11 ;  /* 0x000000ffff037224 */ /* 0x000fe400078e000b */
[----:B------:R-:W0:Y:S04]  /*429c0*/  LDSM.16.M88.4 R8, [R2+0xd080] ;  /* 0x00d080000208783b */ /* 0x000e280000000200 */
[----:B---3--:R1:W-:Y:S01]  /*429d0*/  STL.64 [R1+0x1a58], R26 ;  /* 0x001a581a01007387 */ /* 0x0083e20000100a00 */
[----:B------:R-:W3:Y:S02]  /*429e0*/  LDL.LU R28, [R1+0x1a70] ;  /* 0x001a7000011c7983 */ /* 0x000ee40000300800 */
[----:B------:R-:W4:Y:S01]  /*429f0*/  LDL.LU R25, [R1+0xe4] ;  /* 0x0000e40001197983 */ /* 0x000f220000300800 */
[----:B-1----:R-:W4:Y:S01]  /*42a00*/  LDL.LU R26, [R1+0xe8] ;  /* 0x0000e800011a7983 */ /* 0x002f220000300800 */
[----:B------:R-:W4:Y:S02]  /*42a10*/  LDL.LU R27, [R1+0xec] ;  /* 0x0000ec00011b7983 */ /* 0x000f240000300800 */
[----:B------:R1:W-:Y:S02]  /*42a20*/  STL.64 [R1+0x168], R14 ;  /* 0x0001680e01007387 */ /* 0x0003e40000100a00 */
[----:B------:R-:W-:Y:S01]  /*42a30*/  STL.64 [R1+0x1a20], R12 ;  /* 0x001a200c01007387 */ /* 0x000fe20000100a00 */
[----:B-1----:R-:W2:Y:S01]  /*42a40*/  LDL.LU R14, [R1+0x218] ;  /* 0x00021800010e7983 */ /* 0x002ea20000300800 */
[----:B------:R-:W-:Y:S02]  /*42a50*/  STL [R1+0x1944], R3 ;  /* 0x0019440301007387 */ /* 0x000fe40000100800 */
[----:B0-----:R0:W-:Y:S02]  /*42a60*/  STL.64 [R1+0x120], R8 ;  /* 0x0001200801007387 */ /* 0x0011e40000100a00 */
[----:B------:R-:W-:Y:S02]  /*42a70*/  STL.64 [R1+0x128], R10 ;  /* 0x0001280a01007387 */ /* 0x000fe40000100a00 */
[----:B0-----:R-:W-:-:S02]  /*42a80*/  IMAD.MOV.U32 R8, RZ, RZ, R18 ;  /* 0x000000ffff087224 */ /* 0x001fc400078e0012 */
[----:B------:R-:W-:-:S05]  /*42a90*/  IMAD.MOV.U32 R9, RZ, RZ, R0 ;  /* 0x000000ffff097224 */ /* 0x000fca00078e0000 */
[----:B------:R-:W-:Y:S02]  /*42aa0*/  STL.64 [R1+0x1a48], R8 ;  /* 0x001a480801007387 */ /* 0x000fe40000100a00 */
[----:B------:R-:W0:Y:S02]  /*42ab0*/  LDSM.16.M88.4 R8, [R2+0xe080] ;  /* 0x00e080000208783b */ /* 0x000e240000000200 */
[----:B0-----:R0:W-:Y:S02]  /*42ac0*/  STL.64 [R1+0x110], R8 ;  /* 0x0001100801007387 */ /* 0x0011e40000100a00 */
[----:B------:R-:W4:Y:S02]  /*42ad0*/  LDL.LU R18, [R1+0x248] ;  /* 0x0002480001127983 */ /* 0x000f240000300800 */
[----:B------:R-:W-:Y:S02]  /*42ae0*/  IMAD.MOV.U32 R0, RZ, RZ, R10 ;  /* 0x000000ffff007224 */ /* 0x000fe400078e000a */
[----:B------:R-:W4:Y:S01]  /*42af0*/  LDL.LU R19, [R1+0x24c] ;  /* 0x00024c0001137983 */ /* 0x000f220000300800 */
[----:B0-----:R-:W4:Y:S01]  /*42b00*/  LDL.LU R8, [R1+0xf0] ;  /* 0x0000f00001087983 */ /* 0x001f220000300800 */
[----:B------:R-:W4:Y:S02]  /*42b10*/  LDL.LU R9, [R1+0xf4] ;  /* 0x0000f40001097983 */ /* 0x000f240000300800 */
[----:B------:R-:W4:Y:S02]  /*42b20*/  LDL.LU R10, [R1+0xf8] ;  /* 0x0000f800010a7983 */ /* 0x000f240000300800 */
[----:B---3--:R-:W-:-:S02]  /*42b30*/  IMAD.MOV.U32 R15, RZ, RZ, R28 ;  /* 0x000000ffff0f7224 */ /* 0x008fc400078e001c */
[----:B------:R-:W-:-:S05]  /*42b40*/  IMAD.MOV.U32 R28, RZ, RZ, R11 ;  /* 0x000000ffff1c7224 */ /* 0x000fca00078e000b */
[----:B------:R-:W-:Y:S01]  /*42b50*/  STL [R1+0x1948], R28 ;  /* 0x0019481c01007387 */ /* 0x000fe20000100800 */
[----:B------:R-:W-:Y:S01]  /*42b60*/  STL [R1+0x1940], R0 ;  /* 0x0019400001007387 */ /* 0x000fe20000100800 */
[----:B--2---:R-:W-:Y:S02]  /*42b70*/  HMMA.16816.F32.BF16 R12, R4, R14, R20 ;  /* 0x0000000e040c723c */ /* 0x004fe40000041814 */
[----:B------:R-:W4:Y:S01]  /*42b80*/  LDL.LU.64 R22, [R1+0x1a68] ;  /* 0x001a680001167983 */ /* 0x000f220000300a00 */
[----:B------:R-:W2:Y:S11]  /*42b90*/  LDL.LU.64 R20, [R1+0x1a60] ;  /* 0x001a600001147983 */ /* 0x000eb60000300a00 */
[----:B------:R-:W-:Y:S09]  /*42ba0*/  @!UPT UIADD3 URZ, URZ, URZ, URZ ;  /* 0x0000003f3f3ff290 */ /* 0x000ff2000fffe03f */
[----:B------:R-:W-:Y:S01]  /*42bb0*/  STL.64 [R1+0x80], R12 ;  /* 0x0000800c01007387 */ /* 0x000fe20000100a00 */
[----:B------:R-:W-:Y:S02]  /*42bc0*/  STL.64 [R1+0x88], R14 ;  /* 0x0000880e01007387 */ /* 0x000fe40000100a00 */
[----:B------:R-:W0:Y:S04]  /*42bd0*/  LDSM.16.M88.4 R12, [R2+0xf080] ;  /* 0x00f08000020c783b */ /* 0x000e280000000200 */
[----:B------:R-:W-:Y:S01]  /*42be0*/  IMAD.MOV.U32 R11, RZ, RZ, R29 ;  /* 0x000000ffff0b7224 */ /* 0x000fe200078e001d */
[----:B0-----:R2:W-:Y:S01]  /*42bf0*/  STL.64 [R1+0x100], R12 ;  /* 0x0001000c01007387 */ /* 0x0015e20000100a00 */
[----:B------:R-:W-:Y:S02]  /*42c00*/  IMAD.MOV.U32 R2, RZ, RZ, R15 ;  /* 0x000000ffff027224 */ /* 0x000fe400078e000f */
[----:B------:R-:W-:-:S03]  /*42c10*/  IMAD.MOV.U32 R29, RZ, RZ, R14 ;  /* 0x000000ffff1d7224 */ /* 0x000fc600078e000e */
[----:B------:R-:W-:Y:S02]  /*42c20*/  STL [R1+0x1950], R2 ;  /* 0x0019500201007387 */ /* 0x000fe40000100800 */
[----:B------:R-:W-:Y:S02]  /*42c30*/  STL [R1+0x194c], R29 ;  /* 0x00194c1d01007387 */ /* 0x000fe40000100800 */
[----:B--2---:R-:W-:Y:S02]  /*42c40*/  IMAD.MOV.U32 R12, RZ, RZ, R21 ;  /* 0x000000ffff0c7224 */ /* 0x004fe400078e0015 */
[----:B------:R-:W-:Y:S02]  /*42c50*/  IMAD.MOV.U32 R13, RZ, RZ, R20 ;  /* 0x000000ffff0d7224 */ /* 0x000fe400078e0014 */
[C---:B----4-:R-:W-:Y:S01]  /*42c60*/  HMMA.16816.F32.BF16 R20, R4.reuse, R22, R24 ;  /* 0x000000160414723c */ /* 0x050fe20000041818 */
[----:B------:R-:W2:Y:S11]  /*42c70*/  LDL.LU.64 R26, [R1+0x1a58] ;  /* 0x001a5800011a7983 */ /* 0x000eb60000300a00 */
[----:B------:R-:W-:Y:S11]  /*42c80*/  @!UPT UIADD3 URZ, URZ, URZ, URZ ;  /* 0x0000003f3f3ff290 */ /* 0x000ff6000fffe03f */
[----:B------:R-:W-:Y:S01]  /*42c90*/  STL.64 [R1+0xb0], R20 ;  /* 0x0000b01401007387 */ /* 0x000fe20000100a00 */
[----:B------:R0:W-:Y:S03]  /*42ca0*/  STL.64 [R1+0xb8], R22 ;  /* 0x0000b81601007387 */ /* 0x0001e60000100a00 */
[----:B0-----:R-:W3:Y:S04]  /*42cb0*/  LDL.LU R23, [R1+0x1a50] ;  /* 0x001a500001177983 */ /* 0x001ee80000300800 */
[----:B---3--:R-:W0:Y:S04]  /*42cc0*/  LDSM.16.MT88.4 R20, [R23+0x10e00] ;  /* 0x010e00001714783b */ /* 0x008e280000004200 */
[----:B0-----:R-:W-:Y:S01]  /*42cd0*/  STL.64 [R1+0x1920], R22 ;  /* 0x0019201601007387 */ /* 0x001fe20000100a00 */
[----:B------:R0:W-:Y:S03]  /*42ce0*/  STL.64 [R1+0x1918], R20 ;  /* 0x0019181401007387 */ /* 0x0001e60000100a00 */
[----:B0-----:R-:W2:Y:S01]  /*42cf0*/  LDL.LU R20, [R1+0x200] ;  /* 0x0002000001147983 */ /* 0x001ea20000300800 */
[----:B------:R-:W2:Y:S02]  /*42d00*/  LDL.LU R21, [R1+0x204] ;  /* 0x0002040001157983 */ /* 0x000ea40000300800 */
[----:B------:R-:W2:Y:S02]  /*42d10*/  LDL.LU R22, [R1+0x208] ;  /* 0x0002080001167983 */ /* 0x000ea40000300800 */
[----:B------:R-:W2:Y:S02]  /*42d20*/  LDL.LU R23, [R1+0x20c] ;  /* 0x00020c0001177983 */ /* 0x000ea40000300800 */
[C---:B--2---:R-:W-:Y:S08]  /*42d30*/  HMMA.16816.F32.BF16 R24, R4.reuse, R26, R20 ;  /* 0x0000001a0418723c */ /* 0x044ff00000041814 */
[----:B------:R-:W-:Y:S11]  /*42d40*/  HMMA.16816.F32.BF16 R4, R4, R18, R8 ;  /* 0x000000120404723c */ /* 0x000ff60000041808 */
[----:B------:R-:W-:Y:S04]  /*42d50*/  @!UPT UIADD3 URZ, URZ, URZ, URZ ;  /* 0x0000003f3f3ff290 */ /* 0x000fe8000fffe03f */
[----:B------:R0:W-:Y:S01]  /*42d60*/  STL.64 [R1+0xe0], R24 ;  /* 0x0000e01801007387 */ /* 0x0001e20000100a00 */
[----:B------:R-:W-:Y:S02]  /*42d70*/  IMAD.MOV.U32 R23, RZ, RZ, R27 ;  /* 0x000000ffff177224 */ /* 0x000fe400078e001b */
[----:B------:R-:W-:Y:S02]  /*42d80*/  IMAD.MOV.U32 R22, RZ, RZ, R26 ;  /* 0x000000ffff167224 */ /* 0x000fe400078e001a */
[----:B0-----:R-:W-:Y:S02]  /*42d90*/  IMAD.MOV.U32 R24, RZ, RZ, R17 ;  /* 0x000000ffff187224 */ /* 0x001fe400078e0011 */
[----:B------:R-:W-:-:S05]  /*42da0*/  IMAD.MOV.U32 R25, RZ, RZ, R16 ;  /* 0x000000ffff197224 */ /* 0x000fca00078e0010 */
[----:B------:R0:W-:Y:S04]  /*42db0*/  STL.64 [R1+0x1a30], R24 ;  /* 0x001a301801007387 */ /* 0x0001e80000100a00 */
[----:B0-----:R-:W2:Y:S01]  /*42dc0*/  LDL.LU R24, [R1+0xa0] ;  /* 0x0000a00001187983 */ /* 0x001ea20000300800 */
[----:B------:R-:W2:Y:S02]  /*42dd0*/  LDL.LU R25, [R1+0xa4] ;  /* 0x0000a40001197983 */ /* 0x000ea40000300800 */
[----:B------:R-:W2:Y:S02]  /*42de0*/  LDL.LU R26, [R1+0xa8] ;  /* 0x0000a800011a7983 */ /* 0x000ea40000300800 */
[----:B------:R-:W2:Y:S01]  /*42df0*/  LDL.LU R27, [R1+0xac] ;  /* 0x0000ac00011b7983 */ /* 0x000ea20000300800 */
[----:B------:R-:W-:Y:S01]  /*42e00*/  STL [R1+0x1974], R23 ;  /* 0x0019741701007387 */ /* 0x000fe20000100800 */
[----:B------:R0:W-:Y:S02]  /*42e10*/  STL [R1+0x1970], R22 ;  /* 0x0019701601007387 */ /* 0x0001e40000100800 */
[----:B------:R-:W3:Y:S02]  /*42e20*/  LDL.LU R20, [R1+0xc0] ;  /* 0x0000c00001147983 */ /* 0x000ee40000300800 */
[----:B------:R-:W3:Y:S01]  /*42e30*/  LDL.LU R21, [R1+0xc4] ;  /* 0x0000c40001157983 */ /* 0x000ee20000300800 */
[----:B0-----:R-:W3:Y:S01]  /*42e40*/  LDL.LU R22, [R1+0xc8] ;  /* 0x0000c80001167983 */ /* 0x001ee20000300800 */
[----:B------:R-:W3:Y:S02]  /*42e50*/  LDL.LU R23, [R1+0xcc] ;  /* 0x0000cc0001177983 */ /* 0x000ee40000300800 */
[----:B------:R-:W3:Y:S02]  /*42e60*/  LDL.LU.64 R8, [R1+0x1a48] ;  /* 0x001a480001087983 */ /* 0x000ee40000300a00 */
[----:B------:R-:W3:Y:S01]  /*42e70*/  LDL.LU.64 R18, [R1+0x1a40] ;  /* 0x001a400001127983 */ /* 0x000ee20000300a00 */
[----:B------:R-:W3:Y:S01]  /*42e80*/  LDL.LU.64 R16, [R1+0x1a38] ;  /* 0x001a380001107983 */ /* 0x000ee20000300a00 */
[----:B------:R-:W-:Y:S02]  /*42e90*/  STL.64 [R1+0xd0], R4 ;  /* 0x0000d00401007387 */ /* 0x000fe40000100a00 */
[----:B------:R0:W-:Y:S01]  /*42ea0*/  STL.64 [R1+0xd8], R6 ;  /* 0x0000d80601007387 */ /* 0x0001e20000100a00 */
[C---:B---3--:R-:W-:Y:S01]  /*42eb0*/  HMMA.16816.F32.BF16 R8, R16.reuse, R8, R20 ;  /* 0x000000081008723c */ /* 0x048fe20000041814 */
[----:B------:R-:W3:Y:S01]  /*42ec0*/  LDL.LU R20, [R1+0x1b0] ;  /* 0x0001b00001147983 */ /* 0x000ee20000300800 */
[----:B------:R-:W3:Y:S06]  /*42ed0*/  LDL.LU R21, [R1+0x1b4] ;  /* 0x0001b40001157983 */ /* 0x000eec0000300800 */
[----:B--2---:R-:W-:Y:S11]  /*42ee0*/  HMMA.16816.F32.BF16 R12, R16, R12, R24 ;  /* 0x0000000c100c723c */ /* 0x004ff60000041818 */
[----:B------:R-:W-:Y:S05]  /*42ef0*/  @!UPT UIADD3 URZ, URZ, URZ, URZ ;  /* 0x0000003f3f3ff290 */ /* 0x000fea000fffe03f */
[----:B0-----:R-:W-:Y:S02]  /*42f00*/  IMAD.MOV.U32 R6, RZ, RZ, R11 ;  /* 0x000000ffff067224 */ /* 0x001fe400078e000b */
[----:B------:R-:W-:Y:S02]  /*42f10*/  IMAD.MOV.U32 R7, RZ, RZ, R10 ;  /* 0x000000ffff077224 */ /* 0x000fe400078e000a */
[----:B------:R-:W-:Y:S02]  /*42f20*/  IMAD.MOV.U32 R3, RZ, RZ, R8 ;  /* 0x000000ffff037224 */ /* 0x000fe400078e0008 */
[----:B------:R-:W-:Y:S01]  /*42f30*/  IMAD.MOV.U32 R0, RZ, RZ, R9 ;  /* 0x000000ffff007224 */ /* 0x000fe200078e0009 */
[----:B------:R-:W2:Y:S01]  /*42f40*/  LDL.LU R8, [R1+0x1c0] ;  /* 0x0001c00001087983 */ /* 0x000ea20000300800 */
[----:B------:R-:W2:Y:S02]  /*42f50*/  LDL.LU R9, [R1+0x1c4] ;  /* 0x0001c40001097983 */ /* 0x000ea40000300800 */
[----:B------:R0:W-:Y:S02]  /*42f60*/  STL [R1+0x1960], R6 ;  /* 0x0019600601007387 */ /* 0x0001e40000100800 */
[----:B------:R1:W-:Y:S01]  /*42f70*/  STL [R1+0x195c], R7 ;  /* 0x00195c0701007387 */ /* 0x0003e20000100800 */
[----:B------:R-:W4:Y:S01]  /*42f80*/  LDL.LU R4, [R1+0x70] ;  /* 0x0000700001047983 */ /* 0x000f220000300800 */
[----:B------:R-:W4:Y:S03]  /*42f90*/  LDL.LU R5, [R1+0x74] ;  /* 0x0000740001057983 */ /* 0x000f260000300800 */
[----:B0-----:R-:W4:Y:S01]  /*42fa0*/  LDL.LU R6, [R1+0x78] ;  /* 0x0000780001067983 */ /* 0x001f220000300800 */
[----:B-1----:R-:W4:Y:S02]  /*42fb0*/  LDL.LU R7, [R1+0x7c] ;  /* 0x00007c0001077983 */ /* 0x002f240000300800 */
[----:B------:R-:W-:Y:S02]  /*42fc0*/  STL [R1+0x1958], R0 ;  /* 0x0019580001007387 */ /* 0x000fe40000100800 */
[----:B------:R-:W-:Y:S01]  /*42fd0*/  STL [R1+0x1954], R3 ;  /* 0x0019540301007387 */ /* 0x000fe20000100800 */
[----:B------:R-:W4:Y:S01]  /*42fe0*/  LDL.LU.64 R24, [R1+0x1a30] ;  /* 0x001a300001187983 */ /* 0x000f220000300a00 */
[----:B------:R0:W-:Y:S02]  /*42ff0*/  STL [R1+0xc0], R12 ;  /* 0x0000c00c01007387 */ /* 0x0001e40000100800 */
[----:B------:R-:W-:Y:S01]  /*43000*/  IMAD.MOV.U32 R2, RZ, RZ, R13 ;  /* 0x000000ffff027224 */ /* 0x000fe200078e000d */
[----:B0-----:R-:W2:Y:S01]  /*43010*/  LDL.LU R12, [R1+0x1a0] ;  /* 0x0001a000010c7983 */ /* 0x001ea20000300800 */
[----:B------:R-:W2:Y:S02]  /*43020*/  LDL.LU R13, [R1+0x1a4] ;  /* 0x0001a400010d7983 */ /* 0x000ea40000300800 */
[----:B------:R-:W-:-:S02]  /*43030*/  IMAD.MOV.U32 R28, RZ, RZ, R15 ;  /* 0x000000ffff1c7224 */ /* 0x000fc400078e000f */
[----:B------:R-:W-:Y:S01]  /*43040*/  IMAD.MOV.U32 R29, RZ, RZ, R14 ;  /* 0x000000ffff1d7224 */ /* 0x000fe200078e000e */
[----:B----4-:R-:W-:Y:S01]  /*43050*/  HMMA.16816.F32.BF16 R24, R16, R24, R4 ;  /* 0x000000181018723c */ /* 0x010fe20000041804 */
[----:B--2---:R0:W-:Y:S04]  /*43060*/  STL.64 [R1+0x1a28], R12 ;  /* 0x001a280c01007387 */ /* 0x0041e80000100a00 */
[----:B0-----:R-:W3:Y:S01]  /*43070*/  LDL.LU R12, [R1+0x30] ;  /* 0x00003000010c7983 */ /* 0x001ee20000300800 */
[----:B------:R-:W3:Y:S02]  /*43080*/  LDL.LU R13, [R1+0x34] ;  /* 0x00003400010d7983 */ /* 0x000ee40000300800 */
[----:B------:R-:W3:Y:S02]  /*43090*/  LDL.LU R14, [R1+0x38] ;  /* 0x00003800010e7983 */ /* 0x000ee40000300800 */
[----:B------:R-:W3:Y:S01]  /*430a0*/  LDL.LU R15, [R1+0x3c] ;  /* 0x00003c00010f7983 */ /* 0x000ee20000300800 */
[----:B------:R-:W-:Y:S01]  /*430b0*/  STL [R1+0x196c], R28 ;  /* 0x00196c1c01007387 */ /* 0x000fe20000100800 */
[----:B------:R-:W-:Y:S02]  /*430c0*/  STL [R1+0x1968], R29 ;  /* 0x0019681d01007387 */ /* 0x000fe40000100800 */
[----:B------:R-:W-:Y:S10]  /*430d0*/  STL [R1+0x1964], R2 ;  /* 0x0019640201007387 */ /* 0x000ff40000100800 */
[----:B------:R-:W-:-:S02]  /*430e0*/  IMAD.MOV.U32 R6, RZ, RZ, R24 ;  /* 0x000000ffff067224 */ /* 0x000fc400078e0018 */
[----:B------:R-:W-:Y:S02]  /*430f0*/  IMAD.MOV.U32 R3, RZ, RZ, R27 ;  /* 0x000000ffff037224 */ /* 0x000fe400078e001b */
[----:B------:R-:W-:Y:S02]  /*43100*/  IMAD.MOV.U32 R7, RZ, RZ, R25 ;  /* 0x000000ffff077224 */ /* 0x000fe400078e0019 */
[----:B------:R-:W-:Y:S01]  /*43110*/  IMAD.MOV.U32 R0, RZ, RZ, R26 ;  /* 0x000000ffff007224 */ /* 0x000fe200078e001a */
[----:B------:R-:W2:Y:S01]  /*43120*/  LDL.LU R24, [R1+0x10] ;  /* 0x0000100001187983 */ /* 0x000ea20000300800 */
[----:B------:R-:W2:Y:S02]  /*43130*/  LDL.LU R25, [R1+0x14] ;  /* 0x0000140001197983 */ /* 0x000ea40000300800 */
[----:B------:R-:W2:Y:S02]  /*43140*/  LDL.LU R26, [R1+0x18] ;  /* 0x00001800011a7983 */ /* 0x000ea40000300800 */
[----:B------:R-:W2:Y:S01]  /*43150*/  LDL.LU R27, [R1+0x1c] ;  /* 0x00001c00011b7983 */ /* 0x000ea20000300800 */
[----:B------:R-:W-:Y:S01]  /*43160*/  STL [R1+0x1984], R3 ;  /* 0x0019840301007387 */ /* 0x000fe20000100800 */
[----:B------:R-:W-:Y:S02]  /*43170*/  STL [R1+0x1980], R0 ;  /* 0x0019800001007387 */ /* 0x000fe40000100800 */
[----:B------:R-:W-:Y:S02]  /*43180*/  STL [R1+0x197c], R7 ;  /* 0x00197c0701007387 */ /* 0x000fe40000100800 */
[----:B------:R0:W-:Y:S01]  /*43190*/  STL [R1+0x1978], R6 ;  /* 0x0019780601007387 */ /* 0x0001e20000100800 */
[----:B------:R-:W4:Y:S01]  /*431a0*/  LDL.LU R4, [R1+0x60] ;  /* 0x0000600001047983 */ /* 0x000f220000300800 */
[----:B------:R-:W4:Y:S03]  /*431b0*/  LDL.LU R5, [R1+0x64] ;  /* 0x0000640001057983 */ /* 0x000f260000300800 */
[----:B0-----:R-:W4:Y:S01]  /*431c0*/  LDL.LU R6, [R1+0x68] ;  /* 0x0000680001067983 */ /* 0x001f220000300800 */
[----:B------:R-:W4:Y:S01]  /*431d0*/  LDL.LU R7, [R1+0x6c] ;  /* 0x00006c0001077983 */ /* 0x000f220000300800 */
[C---:B---3--:R-:W-:Y:S08]  /*431e0*/  HMMA.16816.F32.BF16 R12, R16.reuse, R20, R12 ;  /* 0x00000014100c723c */ /* 0x048ff0000004180c */
[----:B----4-:R-:W-:Y:S11]  /*431f0*/  HMMA.16816.F32.BF16 R8, R16, R8, R4 ;  /* 0x000000081008723c */ /* 0x010ff60000041804 */
[----:B------:R-:W-:Y:S05]  /*43200*/  @!UPT UIADD3 URZ, URZ, URZ, URZ ;  /* 0x0000003f3f3ff290 */ /* 0x000fea000fffe03f */
[----:B------:R-:W-:Y:S02]  /*43210*/  IMAD.MOV.U32 R21, RZ, RZ, R12 ;  /* 0x000000ffff157224 */ /* 0x000fe400078e000c */
[----:B------:R-:W-:Y:S02]  /*43220*/  IMAD.MOV.U32 R20, RZ, RZ, R13 ;  /* 0x000000ffff147224 */ /* 0x000fe400078e000d */
[----:B------:R-:W-:Y:S02]  /*43230*/  IMAD.MOV.U32 R4, RZ, RZ, R15 ;  /* 0x000000ffff047224 */ /* 0x000fe400078e000f */
[----:B------:R-:W-:Y:S02]  /*43240*/  IMAD.MOV.U32 R5, RZ, RZ, R14 ;  /* 0x000000ffff057224 */ /* 0x000fe400078e000e */
[----:B------:R-:W-:Y:S02]  /*43250*/  IMAD.MOV.U32 R2, RZ, RZ, R11 ;  /* 0x000000ffff027224 */ /* 0x000fe400078e000b */
[----:B------:R-:W-:-:S02]  /*43260*/  IMAD.MOV.U32 R29, RZ, RZ, R10 ;  /* 0x000000ffff1d7224 */ /* 0x000fc400078e000a */
[----:B------:R-:W-:Y:S01]  /*43270*/  IMAD.MOV.U32 R28, RZ, RZ, R9 ;  /* 0x000000ffff1c7224 */ /* 0x000fe200078e0009 */
[----:B------:R0:W-:Y:S04]  /*43280*/  STL [R1+0x90], R8 ;  /* 0x0000900801007387 */ /* 0x0001e80000100800 */
[----:B0-----:R-:W3:Y:S01]  /*43290*/  LDL.LU R8, [R1+0x170] ;  /* 0x0001700001087983 */ /* 0x001ee20000300800 */
[----:B------:R-:W3:Y:S02]  /*432a0*/  LDL.LU R9, [R1+0x174] ;  /* 0x0001740001097983 */ /* 0x000ee40000300800 */
[----:B------:R-:W-:Y:S02]  /*432b0*/  STL [R1+0x1990], R2 ;  /* 0x0019900201007387 */ /* 0x000fe40000100800 */
[----:B------:R-:W-:Y:S01]  /*432c0*/  STL [R1+0x198c], R29 ;  /* 0x00198c1d01007387 */ /* 0x000fe20000100800 */
[----:B------:R-:W-:Y:S01]  /*432d0*/  STL [R1+0x1988], R28 ;  /* 0x0019881c01007387 */ /* 0x000fe20000100800 */
[----:B------:R-:W4:Y:S02]  /*432e0*/  LDL.LU.64 R12, [R1+0x1a28] ;  /* 0x001a2800010c7983 */ /* 0x000f240000300a00 */
[----:B------:R0:W-:Y:S02]  /*432f0*/  STL [R1+0x19a0], R4 ;  /* 0x0019a00401007387 */ /* 0x0001e40000100800 */
[----:B------:R1:W-:Y:S01]  /*43300*/  STL [R1+0x199c], R5 ;  /* 0x00199c0501007387 */ /* 0x0003e20000100800 */
[----:B0-----:R-:W4:Y:S01]  /*43310*/  LDL.LU R4, [R1+0x20] ;  /* 0x0000200001047983 */ /* 0x001f220000300800 */
[----:B-1----:R-:W4:Y:S02]  /*43320*/  LDL.LU R5, [R1+0x24] ;  /* 0x0000240001057983 */ /* 0x002f240000300800 */
[----:B------:R-:W4:Y:S02]  /*43330*/  LDL.LU R6, [R1+0x28] ;  /* 0x0000280001067983 */ /* 0x000f240000300800 */
[----:B------:R-:W4:Y:S01]  /*43340*/  LDL.LU R7, [R1+0x2c] ;  /* 0x00002c0001077983 */ /* 0x000f220000300800 */
[----:B------:R0:W-:Y:S01]  /*43350*/  STL [R1+0x1998], R20 ;  /* 0x0019981401007387 */ /* 0x0001e20000100800 */
[----:B------:R1:W-:Y:S01]  /*43360*/  STL [R1+0x1994], R21 ;  /* 0x0019941501007387 */ /* 0x0003e20000100800 */
[C---:B----4-:R-:W-:Y:S11]  /*43370*/  HMMA.16816.F32.BF16 R12, R16.reuse, R12, R4 ;  /* 0x0000000c100c723c */ /* 0x050ff60000041804 */
[----:B------:R-:W-:Y:S11]  /*43380*/  @!UPT UIADD3 URZ, URZ, URZ, URZ ;  /* 0x0000003f3f3ff290 */ /* 0x000ff6000fffe03f */
[----:B------:R-:W-:Y:S02]  /*43390*/  @!UPT UIADD3 URZ, URZ, URZ, URZ ;  /* 0x0000003f3f3ff290 */ /* 0x000fe4000fffe03f */
[----:B------:R-:W-:Y:S02]  /*433a0*/  IMAD.MOV.U32 R22, RZ, RZ, R15 ;  /* 0x000000ffff167224 */ /* 0x000fe400078e000f */
[----:B------:R-:W-:Y:S02]  /*433b0*/  IMAD.MOV.U32 R23, RZ, RZ, R14 ;  /* 0x000000ffff177224 */ /* 0x000fe400078e000e */
[----:B------:R-:W-:Y:S02]  /*433c0*/  IMAD.MOV.U32 R7, RZ, RZ, R12 ;  /* 0x000000ffff077224 */ /* 0x000fe400078e000c */
[----:B------:R-:W-:Y:S02]  /*433d0*/  IMAD.MOV.U32 R6, RZ, RZ, R13 ;  /* 0x000000ffff067224 */ /* 0x000fe400078e000d */
[----:B------:R-:W4:Y:S01]  /*433e0*/  LDL.LU.64 R12, [R1+0x1a20] ;  /* 0x001a2000010c7983 */ /* 0x000f220000300a00 */
[----:B------:R2:W-:Y:S02]  /*433f0*/  STL [R1+0x19b0], R22 ;  /* 0x0019b01601007387 */ /* 0x0005e40000100800 */
[----:B------:R3:W-:Y:S02]  /*43400*/  STL [R1+0x19ac], R23 ;  /* 0x0019ac1701007387 */ /* 0x0007e40000100800 */
[----:B0-----:R-:W4:Y:S01]  /*43410*/  LDL.LU R20, [R1] ;  /* 0x0000000001147983 */ /* 0x001f220000300800 */
[----:B-1----:R-:W4:Y:S04]  /*43420*/  LDL.LU R21, [R1+0x4] ;  /* 0x0000040001157983 */ /* 0x002f280000300800 */
[----:B--2---:R-:W4:Y:S01]  /*43430*/  LDL.LU R22, [R1+0x8] ;  /* 0x0000080001167983 */ /* 0x004f220000300800 */
[----:B---3--:R-:W4:Y:S02]  /*43440*/  LDL.LU R23, [R1+0xc] ;  /* 0x00000c0001177983 */ /* 0x008f240000300800 */
[----:B------:R-:W-:Y:S02]  /*43450*/  STL [R1+0x19a8], R6 ;  /* 0x0019a80601007387 */ /* 0x000fe40000100800 */
[----:B------:R0:W-:Y:S01]  /*43460*/  STL [R1+0x19a4], R7 ;  /* 0x0019a40701007387 */ /* 0x0001e20000100800 */
[----:B------:R-:W0:Y:S01]  /*43470*/  LDL.LU R4, [R1+0x190] ;  /* 0x0001900001047983 */ /* 0x000e220000300800 */
[----:B------:R-:W0:Y:S02]  /*43480*/  LDL.LU R5, [R1+0x194] ;  /* 0x0001940001057983 */ /* 0x000e240000300800 */
[C---:B0-----:R-:W-:Y:S01]  /*43490*/  HMMA.16816.F32.BF16 R4, R16.reuse, R4, R24 ;  /* 0x000000041004723c */ /* 0x041fe20000041818 */
[----:B------:R-:W4:Y:S11]  /*434a0*/  LDL.LU.64 R24, [R1+0x1a18] ;  /* 0x001a180001187983 */ /* 0x000f360000300a00 */
[----:B------:R-:W-:Y:S11]  /*434b0*/  @!UPT UIADD3 URZ, URZ, URZ, URZ ;  /* 0x0000003f3f3ff290 */ /* 0x000ff6000fffe03f */
[----:B------:R-:W-:Y:S01]  /*434c0*/  @!UPT UIADD3 URZ, URZ, URZ, URZ ;  /* 0x0000003f3f3ff290 */ /* 0x000fe2000fffe03f */
[----:B------:R-:W-:Y:S02]  /*434d0*/  IMAD.MOV.U32 R3, RZ, RZ, R6 ;  /* 0x000000ffff037224 */ /* 0x000fe400078e0006 */
[----:B------:R-:W-:Y:S02]  /*434e0*/  IMAD.MOV.U32 R28, RZ, RZ, R5 ;  /* 0x000000ffff1c7224 */ /* 0x000fe400078e0005 */
[----:B------:R-:W-:Y:S01]  /*434f0*/  IMAD.MOV.U32 R29, RZ, RZ, R4 ;  /* 0x000000ffff1d7224 */ /* 0x000fe200078e0004 */
[----:B------:R-:W-:Y:S02]  /*43500*/  STL [R1+0x19bc], R3 ;  /* 0x0019bc0301007387 */ /* 0x000fe40000100800 */
[----:B------:R-:W-:Y:S02]  /*43510*/  STL [R1+0x19b8], R28 ;  /* 0x0019b81c01007387 */ /* 0x000fe40000100800 */
[----:B------:R-:W-:Y:S01]  /*43520*/  STL [R1+0x19b4], R29 ;  /* 0x0019b41d01007387 */ /* 0x000fe20000100800 */
[C---:B----4-:R-:W-:Y:S11]  /*43530*/  HMMA.16816.F32.BF16 R24, R16.reuse, R24, R20 ;  /* 0x000000181018723c */ /* 0x050ff60000041814 */
[----:B------:R-:W-:Y:S11]  /*43540*/  @!UPT UIADD3 URZ, URZ, URZ, URZ ;  /* 0x0000003f3f3ff290 */ /* 0x000ff6000fffe03f */
[----:B------:R-:W-:Y:S02]  /*43550*/  @!UPT UIADD3 URZ, URZ, URZ, URZ ;  /* 0x0000003f3f3ff290 */ /* 0x000fe4000fffe03f */
[----:B------:R-:W-:Y:S02]  /*43560*/  IMAD.MOV.U32 R21, RZ, RZ, R26 ;  /* 0x000000ffff157224 */ /* 0x000fe400078e001a */
[----:B------:R-:W-:Y:S02]  /*43570*/  IMAD.MOV.U32 R2, RZ, RZ, R27 ;  /* 0x000000ffff027224 */ /* 0x000fe400078e001b */
[----:B------:R-:W-:Y:S02]  /*43580*/  IMAD.MOV.U32 R5, RZ, RZ, R24 ;  /* 0x000000ffff057224 */ /* 0x000fe400078e0018 */
[----:B------:R-:W-:Y:S01]  /*43590*/  IMAD.MOV.U32 R20, RZ, RZ, R25 ;  /* 0x000000ffff147224 */ /* 0x000fe200078e0019 */
[----:B------:R-:W2:Y:S01]  /*435a0*/  LDL.LU.64 R26, [R1+0x1a10] ;  /* 0x001a1000011a7983 */ /* 0x000ea20000300a00 */
[----:B------:R-:W2:Y:S02]  /*435b0*/  LDL.LU.64 R24, [R1+0x1a08] ;  /* 0x001a080001187983 */ /* 0x000ea40000300a00 */
[----:B------:R-:W3:Y:S01]  /*435c0*/  LDL.LU.64 R10, [R1+0x1a00] ;  /* 0x001a0000010a7983 */ /* 0x000ee20000300a00 */
[----:B--2---:R-:W-:Y:S01]  /*435d0*/  HMMA.16816.F32.BF16 R24, R16, R8, R24 ;  /* 0x000000081018723c */ /* 0x004fe20000041818 */
[----:B------:R-:W2:Y:S11]  /*435e0*/  LDL.LU.64 R8, [R1+0x19f8] ;  /* 0x0019f80001087983 */ /* 0x000eb60000300a00 */
[----:B------:R-:W-:Y:S11]  /*435f0*/  @!UPT UIADD3 URZ, URZ, URZ, URZ ;  /* 0x0000003f3f3ff290 */ /* 0x000ff6000fffe03f */
[----:B------:R-:W-:Y:S01]  /*43600*/  @!UPT UIADD3 URZ, URZ, URZ, URZ ;  /* 0x0000003f3f3ff290 */ /* 0x000fe2000fffe03f */
[----:B------:R-:W-:-:S05]  /*43610*/  IMAD.MOV.U32 R23, RZ, RZ, R24 ;  /* 0x000000ffff177224 */ /* 0x000fca00078e0018 */
[----:B------:R-:W-:Y:S01]  /*43620*/  STL [R1+0x19d8], R23 ;  /* 0x0019d81701007387 */ /* 0x000fe20000100800 */
[----:B------:R3:W-:Y:S02]  /*43630*/  STL.64 [R1+0x19d0], R20 ;  /* 0x0019d01401007387 */ /* 0x0007e40000100a00 */
[----:B---3--:R-:W-:Y:S02]  /*43640*/  IMAD.MOV.U32 R20, RZ, RZ, R10 ;  /* 0x000000ffff147224 */ /* 0x008fe400078e000a */
[----:B------:R-:W-:Y:S01]  /*43650*/  IMAD.MOV.U32 R21, RZ, RZ, R11 ;  /* 0x000000ffff157224 */ /* 0x000fe200078e000b */
[----:B------:R-:W2:Y:S01]  /*43660*/  LDL.LU R10, [R1+0x19f4] ;  /* 0x0019f400010a7983 */ /* 0x000ea20000300800 */
[----:B------:R-:W2:Y:S02]  /*43670*/  LDL.LU R11, [R1+0x19f0] ;  /* 0x0019f000010b7983 */ /* 0x000ea40000300800 */
[----:B------:R-:W-:Y:S02]  /*43680*/  IMAD.MOV.U32 R0, RZ, RZ, R7 ;  /* 0x000000ffff007224 */ /* 0x000fe400078e0007 */
[----:B------:R-:W-:-:S02]  /*43690*/  IMAD.MOV.U32 R6, RZ, RZ, R25 ;  /* 0x000000ffff067224 */ /* 0x000fc400078e0019 */
[----:B------:R-:W-:Y:S02]  /*436a0*/  IMAD.MOV.U32 R7, RZ, RZ, R26 ;  /* 0x000000ffff077224 */ /* 0x000fe400078e001a */
[----:B------:R-:W-:-:S03]  /*436b0*/  IMAD.MOV.U32 R4, RZ, RZ, R27 ;  /* 0x000000ffff047224 */ /* 0x000fc600078e001b */
[----:B------:R-:W-:Y:S02]  /*436c0*/  STL.64 [R1+0x19c8], R6 ;  /* 0x0019c80601007387 */ /* 0x000fe40000100a00 */
[----:B------:R0:W-:Y:S02]  /*436d0*/  STL.64 [R1+0x19c0], R4 ;  /* 0x0019c00401007387 */ /* 0x0001e40000100a00 */
[----:B0-----:R-:W3:Y:S01]  /*436e0*/  LDL.LU R4, [R1+0x40] ;  /* 0x0000400001047983 */ /* 0x001ee20000300800 */
[----:B------:R-:W3:Y:S02]  /*436f0*/  LDL.LU R5, [R1+0x44] ;  /* 0x0000440001057983 */ /* 0x000ee40000300800 */
[----:B------:R-:W3:Y:S02]  /*43700*/  LDL.LU R6, [R1+0x48] ;  /* 0x0000480001067983 */ /* 0x000ee40000300800 */
[----:B------:R-:W3:Y:S01]  /*43710*/  LDL.LU R7, [R1+0x4c] ;  /* 0x00004c0001077983 */ /* 0x000ee20000300800 */
[----:B------:R-:W3:Y:S01]  /*43720*/  LDL.LU R24, [R1+0x140] ;  /* 0x0001400001187983 */ /* 0x000ee20000300800 */
[----:B------:R-:W3:Y:S01]  /*43730*/  LDL.LU R25, [R1+0x144] ;  /* 0x0001440001197983 */ /* 0x000ee20000300800 */
[C---:B--2---:R-:W-:Y:S11]  /*43740*/  HMMA.16816.F32.BF16 R12, R16.reuse, R12, R8 ;  /* 0x0000000c100c723c */ /* 0x044ff60000041808 */
[----:B------:R-:W-:Y:S11]  /*43750*/  @!UPT UIADD3 URZ, URZ, URZ, URZ ;  /* 0x0000003f3f3ff290 */ /* 0x000ff6000fffe03f */
[----:B------:R-:W-:Y:S02]  /*43760*/  @!UPT UIADD3 URZ, URZ, URZ, URZ ;  /* 0x0000003f3f3ff290 */ /* 0x000fe4000fffe03f */
[----:B------:R-:W-:Y:S02]  /*43770*/  IMAD.MOV.U32 R9, RZ, RZ, R14 ;  /* 0x000000ffff097224 */ /* 0x000fe400078e000e */
[----:B------:R-:W-:Y:S02]  /*43780*/  IMAD.MOV.U32 R8, RZ, RZ, R15 ;  /* 0x000000ffff087224 */ /* 0x000fe400078e000f */
[----:B------:R-:W-:Y:S02]  /*43790*/  IMAD.MOV.U32 R11, RZ, RZ, R12 ;  /* 0x000000ffff0b7224 */ /* 0x000fe400078e000c */
[----:B------:R-:W-:Y:S01]  /*437a0*/  IMAD.MOV.U32 R10, RZ, RZ, R13 ;  /* 0x000000ffff0a7224 */ /* 0x000fe200078e000d */
[----:B------:R-:W2:Y:S01]  /*437b0*/  LDL.LU.64 R14, [R1+0x19e8] ;  /* 0x0019e800010e7983 */ /* 0x000ea20000300a00 */
[----:B------:R-:W2:Y:S01]  /*437c0*/  LDL.LU.64 R12, [R1+0x19e0] ;  /* 0x0019e000010c7983 */ /* 0x000ea20000300a00 */
[C---:B---3--:R-:W-:Y:S01]  /*437d0*/  HMMA.16816.F32.BF16 R24, R16.reuse, R24, R4 ;  /* 0x000000181018723c */ /* 0x048fe20000041804 */
[----:B------:R-:W3:Y:S07]  /*437e0*/  LDL.LU R23, [R1+0x19d8] ;  /* 0x0019d80001177983 */ /* 0x000eee0000300800 */
[----:B--2---:R-:W-:Y:S01]  /*437f0*/  HMMA.16816.F32.BF16 R12, R16, R20, R12 ;  /* 0x00000014100c723c */ /* 0x004fe2000004180c */
[----:B------:R-:W2:Y:S11]  /*43800*/  LDL.LU.64 R20, [R1+0x19d0] ;  /* 0x0019d00001147983 */ /* 0x000eb60000300a00 */
[----:B------:R-:W-:Y:S11]  /*43810*/  @!UPT UIADD3 URZ, URZ, URZ, URZ ;  /* 0x0000003f3f3ff290 */ /* 0x000ff6000fffe03f */
[----:B------:R-:W-:Y:S01]  /*43820*/  @!UPT UIADD3 URZ, URZ, URZ, URZ ;  /* 0x0000003f3f3ff290 */ /* 0x000fe2000fffe03f */
[----:B------:R-:W-:Y:S02]  /*43830*/  IMAD.MOV.U32 R3, RZ, RZ, R12 ;  /* 0x000000ffff037224 */ /* 0x000fe400078e000c */
[----:B------:R-:W-:Y:S01]  /*43840*/  IMAD.MOV.U32 R28, RZ, RZ, R13 ;  /* 0x000000ffff1c7224 */ /* 0x000fe200078e000d */
[----:B------:R-:W4:Y:S01]  /*43850*/  LDL.LU R12, [R1+0x130] ;  /* 0x00013000010c7983 */ /* 0x000f220000300800 */
[----:B------:R-:W4:Y:S02]  /*43860*/  LDL.LU R13, [R1+0x134] ;  /* 0x00013400010d7983 */ /* 0x000f240000300800 */
[----:B------:R-:W2:Y:S02]  /*43870*/  LDL.LU.64 R6, [R1+0x19c8] ;  /* 0x0019c80001067983 */ /* 0x000ea40000300a00 */
[----:B------:R-:W2:Y:S01]  /*43880*/  LDL.LU.64 R4, [R1+0x19c0] ;  /* 0x0019c00001047983 */ /* 0x000ea20000300a00 */
[----:B------:R0:W-:Y:S01]  /*43890*/  STL.64 [R1+0x1818], R26 ;  /* 0x0018181a01007387 */ /* 0x0001e20000100a00 */
[----:B------:R-:W-:Y:S03]  /*438a0*/  STL.64 [R1+0x1810], R24 ;  /* 0x0018101801007387 */ /* 0x000fe60000100a00 */
[----:B0-----:R-:W2:Y:S01]  /*438b0*/  LDL.LU R26, [R1+0x158] ;  /* 0x00015800011a7983 */ /* 0x001ea20000300800 */
[----:B------:R-:W2:Y:S03]  /*438c0*/  LDL.LU R27, [R1+0x15c] ;  /* 0x00015c00011b7983 */ /* 0x000ea60000300800 */
[----:B--2---:R0:W-:Y:S04]  /*438d0*/  STL.64 [R1+0x1828], R26 ;  /* 0x0018281a01007387 */ /* 0x0041e80000100a00 */
[----:B0-----:R-:W2:Y:S01]  /*438e0*/  LDL.LU R26, [R1+0x168] ;  /* 0x00016800011a7983 */ /* 0x001ea20000300800 */
[----:B------:R-:W2:Y:S03]  /*438f0*/  LDL.LU R27, [R1+0x16c] ;  /* 0x00016c00011b7983 */ /* 0x000ea60000300800 */
[----:B--2---:R0:W-:Y:S01]  /*43900*/  STL.64 [R1+0x1840], R26 ;  /* 0x0018401a01007387 */ /* 0x0041e20000100a00 */
[----:B------:R-:W4:Y:S02]  /*43910*/  LDL.LU R24, [R1+0x80] ;  /* 0x0000800001187983 */ /* 0x000f240000300800 */
[----:B------:R-:W4:Y:S01]  /*43920*/  LDL.LU R25, [R1+0x84] ;  /* 0x0000840001197983 */ /* 0x000f220000300800 */
[----:B0-----:R-:W4:Y:S01]  /*43930*/  LDL.LU R26, [R1+0x88] ;  /* 0x00008800011a7983 */ /* 0x001f220000300800 */
[----:B------:R-:W4:Y:S02]  /*43940*/  LDL.LU R27, [R1+0x8c] ;  /* 0x00008c00011b7983 */ /* 0x000f240000300800 */
[----:B------:R-:W-:-:S02]  /*43950*/  IMAD.MOV.U32 R29, RZ, RZ, R14 ;  /* 0x000000ffff1d7224 */ /* 0x000fc400078e000e */
[----:B------:R-:W-:Y:S02]  /*43960*/  IMAD.MOV.U32 R22, RZ, RZ, R15 ;  /* 0x000000ffff167224 */ /* 0x000fe400078e000f */
[----:B----4-:R-:W-:Y:S01]  /*43970*/  HMMA.16816.F32.BF16 R12, R16, R12, R24 ;  /* 0x0000000c100c723c */ /* 0x010fe20000041818 */
[----:B------:R-:W2:Y:S01]  /*43980*/  LDL.LU R26, [R1+0x178] ;  /* 0x00017800011a7983 */ /* 0x000ea20000300800 */
[----:B------:R-:W2:Y:S03]  /*43990*/  LDL.LU R27, [R1+0x17c] ;  /* 0x00017c00011b7983 */ /* 0x000ea60000300800 */
[----:B--2---:R-:W-:Y:S11]  /*439a0*/  STL.64 [R1+0x1858], R26 ;  /* 0x0018581a01007387 */ /* 0x004ff60000100a00 */
[----:B------:R-:W-:Y:S07]  /*439b0*/  @!UPT UIADD3 URZ, URZ, URZ, URZ ;  /* 0x0000003f3f3ff290 */ /* 0x000fee000fffe03f */
[----:B------:R0:W-:Y:S02]  /*439c0*/  STL.64 [R1+0x1808], R14 ;  /* 0x0018080e01007387 */ /* 0x0001e40000100a00 */
[----:B------:R1:W-:Y:S01]  /*439d0*/  STL.64 [R1+0x1800], R12 ;  /* 0x0018000c01007387 */ /* 0x0003e20000100a00 */
[----:B0-----:R-:W2:Y:S01]  /*439e0*/  LDL.LU R14, [R1+0x148] ;  /* 0x00014800010e7983 */ /* 0x001ea20000300800 */
[----:B------:R-:W2:Y:S02]  /*439f0*/  LDL.LU R15, [R1+0x14c] ;  /* 0x00014c00010f7983 */ /* 0x000ea40000300800 */
[----:B------:R-:W4:Y:S02]  /*43a00*/  LDL.LU R26, [R1+0x188] ;  /* 0x00018800011a7983 */ /* 0x000f240000300800 */
[----:B------:R-:W4:Y:S02]  /*43a10*/  LDL.LU R27, [R1+0x18c] ;  /* 0x00018c00011b7983 */ /* 0x000f240000300800 */
[----:B-1----:R-:W-:-:S02]  /*43a20*/  IMAD.MOV.U32 R12, RZ, RZ, R3 ;  /* 0x000000ffff0c7224 */ /* 0x002fc400078e0003 */
[----:B------:R-:W-:Y:S01]  /*43a30*/  IMAD.MOV.U32 R13, RZ, RZ, R28 ;  /* 0x000000ffff0d7224 */ /* 0x000fe200078e001c */
[----:B----4-:R-:W-:Y:S01]  /*43a40*/  STL.64 [R1+0x1870], R26 ;  /* 0x0018701a01007387 */ /* 0x010fe20000100a00 */
[----:B--2---:R0:W-:Y:S02]  /*43a50*/  STL.64 [R1+0x1820], R14 ;  /* 0x0018200e01007387 */ /* 0x0041e40000100a00 */
[----:B------:R-:W2:Y:S02]  /*43a60*/  LDL.LU R3, [R1+0x19bc] ;  /* 0x0019bc0001037983 */ /* 0x000ea40000300800 */
[----:B------:R-:W4:Y:S02]  /*43a70*/  LDL.LU R28, [R1+0x19b8] ;  /* 0x0019b800011c7983 */ /* 0x000f240000300800 */
[----:B0-----:R-:W-:Y:S02]  /*43a80*/  IMAD.MOV.U32 R14, RZ, RZ, R29 ;  /* 0x000000ffff0e7224 */ /* 0x001fe400078e001d */
[----:B------:R-:W-:Y:S01]  /*43a90*/  IMAD.MOV.U32 R15, RZ, RZ, R22 ;  /* 0x000000ffff0f7224 */ /* 0x000fe200078e0016 */
[----:B------:R-:W2:Y:S01]  /*43aa0*/  LDL.LU R29, [R1+0x19b4] ;  /* 0x0019b400011d7983 */ /* 0x000ea20000300800 */
[----:B------:R-:W2:Y:S02]  /*43ab0*/  LDL.LU R22, [R1+0x19b0] ;  /* 0x0019b00001167983 */ /* 0x000ea40000300800 */
[----:B------:R-:W2:Y:S02]  /*43ac0*/  LDL.LU R26, [R1+0x198] ;  /* 0x00019800011a7983 */ /* 0x000ea40000300800 */
[----:B------:R-:W2:Y:S02]  /*43ad0*/  LDL.LU R27, [R1+0x19c] ;  /* 0x00019c00011b7983 */ /* 0x000ea40000300800 */
[----:B--2---:R0:W-:Y:S01]  /*43ae0*/  STL.64 [R1+0x1888], R26 ;  /* 0x0018881a01007387 */ /* 0x0041e20000100a00 */
[----:B------:R1:W-:Y:S02]  /*43af0*/  STL.64 [R1+0x1838], R14 ;  /* 0x0018380e01007387 */ /* 0x0003e40000100a00 */
[----:B------:R2:W-:Y:S01]  /*43b00*/  STL.64 [R1+0x1830], R12 ;  /* 0x0018300c01007387 */ /* 0x0005e20000100a00 */
[----:B0-----:R-:W3:Y:S01]  /*43b10*/  LDL.LU R26, [R1+0x1a8] ;  /* 0x0001a800011a7983 */ /* 0x001ee20000300800 */
[----:B------:R-:W3:Y:S02]  /*43b20*/  LDL.LU R27, [R1+0x1ac] ;  /* 0x0001ac00011b7983 */ /* 0x000ee40000300800 */
[----:B-1----:R-:W-:-:S02]  /*43b30*/  IMAD.MOV.U32 R14, RZ, RZ, R9 ;  /* 0x000000ffff0e7224 */ /* 0x002fc400078e0009 */
[----:B------:R-:W-:Y:S02]  /*43b40*/  IMAD.MOV.U32 R15, RZ, RZ, R8 ;  /* 0x000000ffff0f7224 */ /* 0x000fe400078e0008 */
[----:B--2---:R-:W-:Y:S02]  /*43b50*/  IMAD.MOV.U32 R12, RZ, RZ, R11 ;  /* 0x000000ffff0c7224 */ /* 0x004fe400078e000b */
[----:B------:R-:W-:Y:S01]  /*43b60*/  IMAD.MOV.U32 R13, RZ, RZ, R10 ;  /* 0x000000ffff0d7224 */ /* 0x000fe200078e000a */
[----:B---3--:R-:W-:Y:S01]  /*43b70*/  STL.64 [R1+0x18a0], R26 ;  /* 0x0018a01a01007387 */ /* 0x008fe20000100a00 */
[----:B------:R-:W-:Y:S03]  /*43b80*/  STL.64 [R1+0x1850], R14 ;  /* 0x0018500e01007387 */ /* 0x000fe60000100a00 */
[----:B------:R0:W-:Y:S02]  /*43b90*/  STL.64 [R1+0x1848], R12 ;  /* 0x0018480c01007387 */ /* 0x0001e40000100a00 */
[----:B0-----:R-:W-:-:S02]  /*43ba0*/  IMAD.MOV.U32 R12, RZ, RZ, R23 ;  /* 0x000000ffff0c7224 */ /* 0x001fc400078e0017 */
[----:B------:R-:W-:Y:S01]  /*43bb0*/  IMAD.MOV.U32 R13, RZ, RZ, R6 ;  /* 0x000000ffff0d7224 */ /* 0x000fe200078e0006 */
[----:B------:R-:W2:Y:S01]  /*43bc0*/  LDL.LU R23, [R1+0x19ac] ;  /* 0x0019ac0001177983 */ /* 0x000ea20000300800 */
[----:B------:R-:W3:Y:S02]  /*43bd0*/  LDL.LU R6, [R1+0x19a8] ;  /* 0x0019a80001067983 */ /* 0x000ee40000300800 */
[----:B------:R-:W-:Y:S02]  /*43be0*/  IMAD.MOV.U32 R14, RZ, RZ, R7 ;  /* 0x000000ffff0e7224 */ /* 0x000fe400078e0007 */
[----:B------:R-:W-:Y:S01]  /*43bf0*/  IMAD.MOV.U32 R15, RZ, RZ, R4 ;  /* 0x000000ffff0f7224 */ /* 0x000fe200078e0004 */
[----:B------:R-:W2:Y:S01]  /*43c00*/  LDL.LU R7, [R1+0x19a4] ;  /* 0x0019a40001077983 */ /* 0x000ea20000300800 */
[----:B------:R-:W2:Y:S02]  /*43c10*/  LDL.LU R4, [R1+0x19a0] ;  /* 0x0019a00001047983 */ /* 0x000ea40000300800 */
[----:B------:R-:W2:Y:S02]  /*43c20*/  LDL.LU R26, [R1+0x1b8] ;  /* 0x0001b800011a7983 */ /* 0x000ea40000300800 */
[----:B------:R-:W2:Y:S02]  /*43c30*/  LDL.LU R27, [R1+0x1bc] ;  /* 0x0001bc00011b7983 */ /* 0x000ea40000300800 */
[----:B--2---:R-:W-:Y:S01]  /*43c40*/  STL.64 [R1+0x18b8], R26 ;  /* 0x0018b81a01007387 */ /* 0x004fe20000100a00 */
[----:B------:R-:W-:Y:S02]  /*43c50*/  STL.64 [R1+0x1868], R14 ;  /* 0x0018680e01007387 */ /* 0x000fe40000100a00 */
[----:B------:R0:W-:Y:S02]  /*43c60*/  STL.64 [R1+0x1860], R12 ;  /* 0x0018600c01007387 */ /* 0x0001e40000100a00 */
[----:B0-----:R-:W-:-:S02]  /*43c70*/  IMAD.MOV.U32 R12, RZ, RZ, R5 ;  /* 0x000000ffff0c7224 */ /* 0x001fc400078e0005 */
[----:B------:R-:W-:Y:S01]  /*43c80*/  IMAD.MOV.U32 R13, RZ, RZ, R20 ;  /* 0x000000ffff0d7224 */ /* 0x000fe200078e0014 */
[----:B------:R-:W2:Y:S01]  /*43c90*/  LDL.LU R5, [R1+0x199c] ;  /* 0x00199c0001057983 */ /* 0x000ea20000300800 */
[----:B------:R-:W2:Y:S02]  /*43ca0*/  LDL.LU R20, [R1+0x1998] ;  /* 0x0019980001147983 */ /* 0x000ea40000300800 */
[----:B------:R-:W-:Y:S02]  /*43cb0*/  IMAD.MOV.U32 R14, RZ, RZ, R21 ;  /* 0x000000ffff0e7224 */ /* 0x000fe400078e0015 */
[----:B------:R-:W-:Y:S01]  /*43cc0*/  IMAD.MOV.U32 R15, RZ, RZ, R2 ;  /* 0x000000ffff0f7224 */ /* 0x000fe200078e0002 */
[----:B------:R-:W2:Y:S01]  /*43cd0*/  LDL.LU R21, [R1+0x1994] ;  /* 0x0019940001157983 */ /* 0x000ea20000300800 */
[----:B------:R-:W2:Y:S02]  /*43ce0*/  LDL.LU R2, [R1+0x1990] ;  /* 0x0019900001027983 */ /* 0x000ea40000300800 */
[----:B------:R-:W2:Y:S02]  /*43cf0*/  LDL.LU R26, [R1+0x1c8] ;  /* 0x0001c800011a7983 */ /* 0x000ea40000300800 */
[----:B------:R-:W2:Y:S02]  /*43d00*/  LDL.LU R27, [R1+0x1cc] ;  /* 0x0001cc00011b7983 */ /* 0x000ea40000300800 */
[----:B--2---:R0:W-:Y:S04]  /*43d10*/  STL.64 [R1+0x18d0], R26 ;  /* 0x0018d01a01007387 */ /* 0x0041e80000100a00 */
[----:B0-----:R-:W2:Y:S01]  /*43d20*/  LDL.LU R26, [R1+0x1d8] ;  /* 0x0001d800011a7983 */ /* 0x001ea20000300800 */
[----:B------:R-:W2:Y:S03]  /*43d30*/  LDL.LU R27, [R1+0x1dc] ;  /* 0x0001dc00011b7983 */ /* 0x000ea60000300800 */
[----:B--2---:R-:W-:Y:S01]  /*43d40*/  STL.64 [R1+0x18e8], R26 ;  /* 0x0018e81a01007387 */ /* 0x004fe20000100a00 */
[----:B------:R-:W-:Y:S02]  /*43d50*/  STL.64 [R1+0x1880], R14 ;  /* 0x0018800e01007387 */ /* 0x000fe40000100a00 */
[----:B------:R0:W-:Y:S02]  /*43d60*/  STL.64 [R1+0x1878], R12 ;  /* 0x0018780c01007387 */ /* 0x0001e40000100a00 */
[----:B0-----:R-:W-:-:S02]  /*43d70*/  IMAD.MOV.U32 R12, RZ, RZ, R29 ;  /* 0x000000ffff0c7224 */ /* 0x001fc400078e001d */
[----:B----4-:R-:W-:Y:S01]  /*43d80*/  IMAD.MOV.U32 R13, RZ, RZ, R28 ;  /* 0x000000ffff0d7224 */ /* 0x010fe200078e001c */
[----:B------:R-:W2:Y:S01]  /*43d90*/  LDL.LU R29, [R1+0x198c] ;  /* 0x00198c00011d7983 */ /* 0x000ea20000300800 */
[----:B------:R-:W4:Y:S02]  /*43da0*/  LDL.LU R28, [R1+0x1988] ;  /* 0x00198800011c7983 */ /* 0x000f240000300800 */
        /* <DEDUP_REMOVED lines=10> */
[----:B---3--:R-:W-:Y:S01]  /*43e50*/  IMAD.MOV.U32 R13, RZ, RZ, R6 ;  /* 0x000000ffff0d7224 */ /* 0x008fe200078e0006 */
        /* <DEDUP_REMOVED lines=14> */
[----:B------:R-:W2:Y:S03]  /*43f40*/  LDL.LU R21, [R1+0x104] ;  /* 0x0001040001157983 */ /* 0x000ea60000300800 */
[----:B--2---:R-:W-:Y:S01]  /*43f50*/  STL.64 [R1+0x1930], R20 ;  /* 0x0019301401007387 */ /* 0x004fe20000100a00 */
[----:B------:R-:W2:Y:S02]  /*43f60*/  LDL.LU R8, [R1+0x110] ;  /* 0x0001100001087983 */ /* 0x000ea40000300800 */
[----:B------:R-:W2:Y:S02]  /*43f70*/  LDL.LU R9, [R1+0x114] ;  /* 0x0001140001097983 */ /* 0x000ea40000300800 */
[----:B------:R-:W-:-:S02]  /*43f80*/  IMAD.MOV.U32 R15, RZ, RZ, R4 ;  /* 0x000000ffff0f7224 */ /* 0x000fc400078e0004 */
[----:B------:R-:W-:Y:S01]  /*43f90*/  IMAD.MOV.U32 R14, RZ, RZ, R5 ;  /* 0x000000ffff0e7224 */ /* 0x000fe200078e0005 */
[----:B--2---:R0:W-:Y:S01]  /*43fa0*/  STL.64 [R1+0x1938], R8 ;  /* 0x0019380801007387 */ /* 0x0041e20000100a00 */
[----:B------:R-:W2:Y:S02]  /*43fb0*/  LDL.LU R4, [R1+0x120] ;  /* 0x0001200001047983 */ /* 0x000ea40000300800 */
[----:B------:R-:W2:Y:S01]  /*43fc0*/  LDL.LU R5, [R1+0x124] ;  /* 0x0001240001057983 */ /* 0x000ea20000300800 */
        /* <DEDUP_REMOVED lines=10> */
[----:B------:R-:W-:Y:S02]  /*44070*/  STL.64 [R1+0x18c8], R14 ;  /* 0x0018c80e01007387 */ /* 0x000fe40000100a00 */
[----:B------:R0:W-:Y:S02]  /*44080*/  STL.64 [R1+0x18c0], R12 ;  /* 0x0018c00c01007387 */ /* 0x0001e40000100a00 */
[----:B0-----:R-:W2:Y:S01]  /*44090*/  LDL.LU R12, [R1+0x90] ;  /* 0x00009000010c7983 */ /* 0x001ea20000300800 */
[----:B------:R-:W-:-:S02]  /*440a0*/  IMAD.MOV.U32 R14, RZ, RZ, R29 ;  /* 0x000000ffff0e7224 */ /* 0x000fc400078e001d */
[----:B------:R-:W-:Y:S02]  /*440b0*/  IMAD.MOV.U32 R15, RZ, RZ, R2 ;  /* 0x000000ffff0f7224 */ /* 0x000fe400078e0002 */
[----:B----4-:R-:W-:Y:S02]  /*440c0*/  IMAD.MOV.U32 R13, RZ, RZ, R28 ;  /* 0x000000ffff0d7224 */ /* 0x010fe400078e001c */
[----:B------:R-:W4:Y:S01]  /*440d0*/  LDL.LU R28, [R1+0x196c] ;  /* 0x00196c00011c7983 */ /* 0x000f220000300800 */
[----:B------:R-:W3:Y:S02]  /*440e0*/  LDL.LU R29, [R1+0x1968] ;  /* 0x00196800011d7983 */ /* 0x000ee40000300800 */
[----:B------:R-:W3:Y:S02]  /*440f0*/  LDL.LU R2, [R1+0x1964] ;  /* 0x0019640001027983 */ /* 0x000ee40000300800 */
[----:B------:R0:W-:Y:S02]  /*44100*/  STL.64 [R1+0x18e0], R14 ;  /* 0x0018e00e01007387 */ /* 0x0001e40000100a00 */
[----:B0-----:R-:W-:-:S02]  /*44110*/  IMAD.MOV.U32 R14, RZ, RZ, R0 ;  /* 0x000000ffff0e7224 */ /* 0x001fc400078e0000 */
[----:B------:R-:W-:Y:S01]  /*44120*/  IMAD.MOV.U32 R15, RZ, RZ, R3 ;  /* 0x000000ffff0f7224 */ /* 0x000fe200078e0003 */
[----:B--2---:R3:W-:Y:S02]  /*44130*/  STL.64 [R1+0x18d8], R12 ;  /* 0x0018d80c01007387 */ /* 0x0047e40000100a00 */
[----:B---3--:R-:W-:Y:S02]  /*44140*/  IMAD.MOV.U32 R12, RZ, RZ, R6 ;  /* 0x000000ffff0c7224 */ /* 0x008fe400078e0006 */
[----:B------:R-:W-:Y:S01]  /*44150*/  IMAD.MOV.U32 R13, RZ, RZ, R7 ;  /* 0x000000ffff0d7224 */ /* 0x000fe200078e0007 */
[----:B------:R-:W2:Y:S01]  /*44160*/  LDL.LU R6, [R1+0x1960] ;  /* 0x0019600001067983 */ /* 0x000ea20000300800 */
[----:B------:R-:W3:Y:S02]  /*44170*/  LDL.LU R7, [R1+0x195c] ;  /* 0x00195c0001077983 */ /* 0x000ee40000300800 */
[----:B------:R-:W3:Y:S02]  /*44180*/  LDL.LU R0, [R1+0x1958] ;  /* 0x0019580001007983 */ /* 0x000ee40000300800 */
[----:B------:R-:W3:Y:S01]  /*44190*/  LDL.LU R3, [R1+0x1954] ;  /* 0x0019540001037983 */ /* 0x000ee20000300800 */
[----:B------:R-:W-:Y:S01]  /*441a0*/  STL.64 [R1+0x18f8], R14 ;  /* 0x0018f80e01007387 */ /* 0x000fe20000100a00 */
[----:B------:R0:W-:Y:S03]  /*441b0*/  STL.64 [R1+0x18f0], R12 ;  /* 0x0018f00c01007387 */ /* 0x0001e60000100a00 */
[----:B0-----:R-:W3:Y:S01]  /*441c0*/  LDL.LU R12, [R1+0xc0] ;  /* 0x0000c000010c7983 */ /* 0x001ee20000300800 */
[----:B------:R-:W-:-:S02]  /*441d0*/  IMAD.MOV.U32 R14, RZ, RZ, R29 ;  /* 0x000000ffff0e7224 */ /* 0x000fc400078e001d */
[----:B----4-:R-:W-:Y:S02]  /*441e0*/  IMAD.MOV.U32 R15, RZ, RZ, R28 ;  /* 0x000000ffff0f7224 */ /* 0x010fe400078e001c */
[----:B------:R-:W-:Y:S02]  /*441f0*/  IMAD.MOV.U32 R13, RZ, RZ, R2 ;  /* 0x000000ffff0d7224 */ /* 0x000fe400078e0002 */
[----:B------:R-:W4:Y:S01]  /*44200*/  LDL.LU R2, [R1+0x1950] ;  /* 0x0019500001027983 */ /* 0x000f220000300800 */
[----:B------:R-:W4:Y:S02]  /*44210*/  LDL.LU R29, [R1+0x194c] ;  /* 0x00194c00011d7983 */ /* 0x000f240000300800 */
[----:B------:R-:W4:Y:S02]  /*44220*/  LDL.LU R28, [R1+0x1948] ;  /* 0x00194800011c7983 */ /* 0x000f240000300800 */
[----:B------:R2:W-:Y:S02]  /*44230*/  STL.64 [R1+0x1910], R14 ;  /* 0x0019100e01007387 */ /* 0x0005e40000100a00 */
[----:B--2---:R-:W-:-:S02]  /*44240*/  IMAD.MOV.U32 R15, RZ, RZ, R6 ;  /* 0x000000ffff0f7224 */ /* 0x004fc400078e0006 */
[----:B---3--:R-:W-:Y:S02]  /*44250*/  IMAD.MOV.U32 R14, RZ, RZ, R7 ;  /* 0x000000ffff0e7224 */ /* 0x008fe400078e0007 */
[C---:B------:R-:W-:Y:S01]  /*44260*/  HMMA.16816.F32.BF16 R4, R16.reuse, R4, R8 ;  /* 0x000000041004723c */ /* 0x040fe20000041808 */
[----:B------:R0:W-:Y:S02]  /*44270*/  STL.64 [R1+0x1908], R12 ;  /* 0x0019080c01007387 */ /* 0x0001e40000100a00 */
[----:B0-----:R-:W-:Y:S02]  /*44280*/  IMAD.MOV.U32 R12, RZ, RZ, R3 ;  /* 0x000000ffff0c7224 */ /* 0x001fe400078e0003 */
[----:B------:R-:W-:Y:S01]  /*44290*/  IMAD.MOV.U32 R13, RZ, RZ, R0 ;  /* 0x000000ffff0d7224 */ /* 0x000fe200078e0000 */
[----:B------:R-:W2:Y:S01]  /*442a0*/  LDL.LU R3, [R1+0x1944] ;  /* 0x0019440001037983 */ /* 0x000ea20000300800 */
[----:B------:R-:W3:Y:S02]  /*442b0*/  LDL.LU R0, [R1+0x1940] ;  /* 0x0019400001007983 */ /* 0x000ee40000300800 */
[----:B------:R-:W2:Y:S11]  /*442c0*/  LDL.LU.64 R8, [R1+0x1938] ;  /* 0x0019380001087983 */ /* 0x000eb60000300a00 */
[----:B------:R-:W-:Y:S03]  /*442d0*/  @!UPT UIADD3 URZ, URZ, URZ, URZ ;  /* 0x0000003f3f3ff290 */ /* 0x000fe6000fffe03f */
[----:B------:R0:W-:Y:S04]  /*442e0*/  STL.64 [R1+0x17f8], R6 ;  /* 0x0017f80601007387 */ /* 0x0001e80000100a00 */
[----:B------:R-:W-:Y:S04]  /*442f0*/  STL.64 [R1+0x17f0], R4 ;  /* 0x0017f00401007387 */ /* 0x000fe80000100a00 */
[----:B0-----:R-:W3:Y:S01]  /*44300*/  LDL.LU R6, [R1+0x138] ;  /* 0x0001380001067983 */ /* 0x001ee20000300800 */
[C---:B--2---:R-:W-:Y:S03]  /*44310*/  HMMA.16816.F32.BF16 R8, R16.reuse, R8, R20 ;  /* 0x000000081008723c */ /* 0x044fe60000041814 */
[----:B------:R-:W2:Y:S05]  /*44320*/  LDL.LU.64 R20, [R1+0x1930] ;  /* 0x0019300001147983 */ /* 0x000eaa0000300a00 */
[----:B--2---:R-:W-:Y:S01]  /*44330*/  HMMA.16816.F32.BF16 R16, R16, R20, R24 ;  /* 0x000000141010723c */ /* 0x004fe20000041818 */
[----:B------:R-:W2:Y:S01]  /*44340*/  LDL.LU.64 R26, [R1+0x1928] ;  /* 0x00192800011a7983 */ /* 0x000ea20000300a00 */
[----:B------:R-:W2:Y:S02]  /*44350*/  LDL.LU.64 R22, [R1+0x1920] ;  /* 0x0019200001167983 */ /* 0x000ea40000300a00 */
[----:B------:R-:W2:Y:S04]  /*44360*/  LDL.LU.64 R20, [R1+0x1918] ;  /* 0x0019180001147983 */ /* 0x000ea80000300a00 */
[----:B--2---:R-:W-:Y:S01]  /*44370*/  HMMA.16816.F32.BF16 R24, R20, R26, R12 ;  /* 0x0000001a1418723c */ /* 0x004fe2000004180c */
[----:B------:R-:W2:Y:S01]  /*44380*/  LDL.LU.64 R14, [R1+0x1910] ;  /* 0x00191000010e7983 */ /* 0x000ea20000300a00 */
[----:B------:R-:W2:Y:S11]  /*44390*/  LDL.LU.64 R12, [R1+0x1908] ;  /* 0x00190800010c7983 */ /* 0x000eb60000300a00 */
[----:B------:R-:W-:Y:S10]  /*443a0*/  @!UPT UIADD3 URZ, URZ, URZ, URZ ;  /* 0x0000003f3f3ff290 */ /* 0x000ff4000fffe03f */
[----:B------:R-:W-:Y:S01]  /*443b0*/  STL.64 [R1+0x410], R24 ;  /* 0x0004101801007387 */ /* 0x000fe20000100a00 */
[----:B------:R0:W-:Y:S03]  /*443c0*/  STL.64 [R1+0x418], R26 ;  /* 0x0004181a01007387 */ /* 0x0001e60000100a00 */
[----:B0-----:R-:W2:Y:S01]  /*443d0*/  LDL.LU.64 R26, [R1+0x1900] ;  /* 0x00190000011a7983 */ /* 0x001ea20000300a00 */
[----:B------:R-:W-:Y:S02]  /*443e0*/  IMAD.MOV.U32 R7, RZ, RZ, R3 ;  /* 0x000000ffff077224 */ /* 0x000fe400078e0003 */
[----:B------:R-:W-:-:S05]  /*443f0*/  IMAD.MOV.U32 R3, RZ, RZ, R24 ;  /* 0x000000ffff037224 */ /* 0x000fca00078e0018 */
[----:B------:R-:W-:Y:S01]  /*44400*/  STL [R1+0x17cc], R3 ;  /* 0x0017cc0301007387 */ /* 0x000fe20000100800 */
        /* <DEDUP_REMOVED lines=71> */
[----:B------:R-:W3:Y:S01]  /*44880*/  LDL.LU.64 R14, [R1+0x1808] ;  /* 0x00180800010e7983 */ /* 0x000ee20000300a00 */
[----:B------:R-:W3:Y:S11]  /*44890*/  LDL.LU.64 R12, [R1+0x1800] ;  /* 0x00180000010c7983 */ /* 0x000ef60000300a00 */
[----:B------:R-:W-:Y:S10]  /*448a0*/  @!UPT UIADD3 URZ, URZ, URZ, URZ ;  /* 0x0000003f3f3ff290 */ /* 0x000ff4000fffe03f */
[----:B------:R-:W-:Y:S01]  /*448b0*/  STL.64 [R1+0x360], R24 ;  /* 0x0003601801007387 */ /* 0x000fe20000100a00 */
[----:B------:R0:W-:Y:S03]  /*448c0*/  STL.64 [R1+0x368], R26 ;  /* 0x0003681a01007387 */ /* 0x0001e60000100a00 */
[----:B0-----:R-:W2:Y:S01]  /*448d0*/  LDL.LU R26, [R1+0x128] ;  /* 0x00012800011a7983 */ /* 0x001ea20000300800 */
[----:B------:R-:W2:Y:S01]  /*448e0*/  LDL.LU R27, [R1+0x12c] ;  /* 0x00012c00011b7983 */ /* 0x000ea20000300800 */
[C---:B---3--:R-:W-:Y:S02]  /*448f0*/  HMMA.16816.F32.BF16 R12, R20.reuse, R6, R12 ;  /* 0x00000006140c723c */ /* 0x048fe4000004180c */
[----:B------:R-:W2:Y:S01]  /*44900*/  LDL.LU.64 R6, [R1+0x17f8] ;  /* 0x0017f80001067983 */ /* 0x000ea20000300a00 */
[----:B------:R-:W2:Y:S11]  /*44910*/  LDL.LU.64 R4, [R1+0x17f0] ;  /* 0x0017f00001047983 */ /* 0x000eb60000300a00 */
[----:B------:R-:W-:Y:S09]  /*44920*/  @!UPT UIADD3 URZ, URZ, URZ, URZ ;  /* 0x0000003f3f3ff290 */ /* 0x000ff2000fffe03f */
[----:B------:R-:W-:Y:S01]  /*44930*/  STL.64 [R1+0x170], R12 ;  /* 0x0001700c01007387 */ /* 0x000fe20000100a00 */
[----:B------:R0:W-:Y:S02]  /*44940*/  STL.64 [R1+0x178], R14 ;  /* 0x0001780e01007387 */ /* 0x0001e40000100a00 */
[----:B0-----:R-:W-:Y:S02]  /*44950*/  IMAD.MOV.U32 R14, RZ, RZ, R0 ;  /* 0x000000ffff0e7224 */ /* 0x001fe400078e0000 */
[----:B----4-:R-:W-:Y:S01]  /*44960*/  IMAD.MOV.U32 R15, RZ, RZ, R28 ;  /* 0x000000ffff0f7224 */ /* 0x010fe200078e001c */
[----:B------:R-:W3:Y:S01]  /*44970*/  LDL.LU R0, [R1+0x17e8] ;  /* 0x0017e80001007983 */ /* 0x000ee20000300800 */
[----:B------:R-:W4:Y:S05]  /*44980*/  LDL.LU R28, [R1+0x17e4] ;  /* 0x0017e400011c7983 */ /* 0x000f2a0000300800 */
[C---:B------:R-:W-:Y:S08]  /*44990*/  HMMA.16816.F32.BF16 R8, R20.reuse, R14, R8 ;  /* 0x0000000e1408723c */ /* 0x040ff00000041808 */
[----:B--2---:R-:W-:Y:S01]  /*449a0*/  HMMA.16816.F32.BF16 R4, R20, R26, R4 ;  /* 0x0000001a1404723c */ /* 0x004fe20000041804 */
[----:B------:R-:W2:Y:S11]  /*449b0*/  LDL.LU R27, [R1+0x15ec] ;  /* 0x0015ec00011b7983 */ /* 0x000eb60000300800 */
[----:B------:R-:W-:Y:S11]  /*449c0*/  @!UPT UIADD3 URZ, URZ, URZ, URZ ;  /* 0x0000003f3f3ff290 */ /* 0x000ff6000fffe03f */
[----:B------:R-:W-:Y:S01]  /*449d0*/  STL.64 [R1+0x140], R4 ;  /* 0x0001400401007387 */ /* 0x000fe20000100a00 */
[----:B------:R0:W-:Y:S02]  /*449e0*/  STL.64 [R1+0x148], R6 ;  /* 0x0001480601007387 */ /* 0x0001e40000100a00 */
[----:B------:R-:W-:Y:S02]  /*449f0*/  STL.64 [R1+0x110], R8 ;  /* 0x0001100801007387 */ /* 0x000fe40000100a00 */
[----:B------:R-:W-:Y:S01]  /*44a00*/  STL.64 [R1+0x118], R10 ;  /* 0x0001180a01007387 */ /* 0x000fe20000100a00 */
[----:B------:R-:W3:Y:S01]  /*44a10*/  LDL.LU R15, [R1+0x680] ;  /* 0x00068000010f7983 */ /* 0x000ee20000300800 */
[----:B------:R-:W4:Y:S02]  /*44a20*/  LDL.LU R26, [R1+0x15e4] ;  /* 0x0015e400011a7983 */ /* 0x000f240000300800 */
[----:B------:R-:W4:Y:S02]  /*44a30*/  LDL.LU R3, [R1+0x15e0] ;  /* 0x0015e00001037983 */ /* 0x000f240000300800 */
[----:B------:R-:W4:Y:S02]  /*44a40*/  LDL.LU R24, [R1+0x15dc] ;  /* 0x0015dc0001187983 */ /* 0x000f240000300800 */
[----:B0-----:R-:W-:-:S02]  /*44a50*/  IMAD.MOV.U32 R7, RZ, RZ, R9 ;  /* 0x000000ffff077224 */ /* 0x001fc400078e0009 */
[----:B------:R-:W-:-:S03]  /*44a60*/  IMAD.MOV.U32 R6, RZ, RZ, R29 ;  /* 0x000000ffff067224 */ /* 0x000fc600078e001d */
[----:B------:R0:W-:Y:S02]  /*44a70*/  STL [R1+0x17d4], R7 ;  /* 0x0017d40701007387 */ /* 0x0001e40000100800 */
[----:B0-----:R-:W-:-:S07]  /*44a80*/  IMAD.MOV.U32 R7, RZ, RZ, R2 ;  /* 0x000000ffff077224 */ /* 0x001fce00078e0002 */
[----:B------:R-:W-:Y:S01]  /*44a90*/  HMMA.16816.F32.BF16 R16, R20, R6, R16 ;  /* 0x000000061410723c */ /* 0x000fe20000041810 */
[----:B------:R-:W-:Y:S02]  /*44aa0*/  IMAD.MOV.U32 R5, RZ, RZ, R11 ;  /* 0x000000ffff057224 */ /* 0x000fe400078e000b */
[----:B------:R-:W-:-:S03]  /*44ab0*/  IMAD.MOV.U32 R29, RZ, RZ, 0x7f ;  /* 0x0000007fff1d7424 */ /* 0x000fc600078e00ff */
[----:B------:R-:W-:Y:S02]  /*44ac0*/  STL [R1+0x17d0], R5 ;  /* 0x0017d00501007387 */ /* 0x000fe40000100800 */
[----:B------:R-:W-:Y:S01]  /*44ad0*/  IADD3 R29, R29, c[0x0][0x180], RZ ;  /* 0x000060001d1d7a10 */ /* 0x000fe20007ffe0ff */
[----:B------:R-:W-:-:S03]  /*44ae0*/  IMAD.MOV.U32 R11, RZ, RZ, R8 ;  /* 0x000000ffff0b7224 */ /* 0x000fc600078e0008 */
[----:B------:R-:W-:-:S11]  /*44af0*/  SHF.R.S32.HI R2, RZ, 0x1f, R29 ;  /* 0x0000001fff027819 */ /* 0x000fd6000001141d */
[----:B------:R0:W-:Y:S01]  /*44b00*/  STL.64 [R1+0xe0], R16 ;  /* 0x0000e01001007387 */ /* 0x0001e20000100a00 */
[----:B------:R1:W-:Y:S02]  /*44b10*/  STL.64 [R1+0xe8], R18 ;  /* 0x0000e81201007387 */ /* 0x0003e40000100a00 */
[----:B------:R-:W4:Y:S02]  /*44b20*/  LDL.LU R20, [R1+0x15d8] ;  /* 0x0015d80001147983 */ /* 0x000f240000300800 */
[----:B------:R-:W4:Y:S01]  /*44b30*/  LDL.LU R21, [R1+0x15e8] ;  /* 0x0015e80001157983 */ /* 0x000f220000300800 */
[----:B------:R-:W4:Y:S01]  /*44b40*/  LDL.LU R22, [R1+0x15d0] ;  /* 0x0015d00001167983 */ /* 0x000f220000300800 */
[----:B------:R-:W4:Y:S02]  /*44b50*/  LDL.LU R23, [R1+0x674] ;  /* 0x0006740001177983 */ /* 0x000f240000300800 */
[----:B------:R-:W-:Y:S01]  /*44b60*/  IMAD.MOV.U32 R4, RZ, RZ, R19 ;  /* 0x000000ffff047224 */ /* 0x000fe200078e0013 */
[----:B0-----:R-:W4:Y:S01]  /*44b70*/  LDL.LU R16, [R1+0x15c8] ;  /* 0x0015c80001107983 */ /* 0x001f220000300800 */
[----:B------:R-:W4:Y:S02]  /*44b80*/  LDL.LU R17, [R1+0x67c] ;  /* 0x00067c0001117983 */ /* 0x000f240000300800 */
[----:B-1----:R-:W4:Y:S02]  /*44b90*/  LDL.LU R18, [R1+0x15c0] ;  /* 0x0015c00001127983 */ /* 0x002f240000300800 */
[----:B------:R-:W4:Y:S01]  /*44ba0*/  LDL.LU R19, [R1+0x678] ;  /* 0x0006780001137983 */ /* 0x000f220000300800 */
[----:B------:R-:W4:Y:S01]  /*44bb0*/  LDL.LU R5, [R1+0x15b8] ;  /* 0x0015b80001057983 */ /* 0x000f220000300800 */
[----:B------:R-:W4:Y:S02]  /*44bc0*/  LDL.LU R7, [R1+0x670] ;  /* 0x0006700001077983 */ /* 0x000f240000300800 */
[----:B------:R-:W4:Y:S01]  /*44bd0*/  LDL.LU R8, [R1+0x15b0] ;  /* 0x0015b00001087983 */ /* 0x000f220000300800 */
[----:B------:R-:W-:Y:S01]  /*44be0*/  LEA.HI R2, R2, R29, RZ, 0x7 ;  /* 0x0000001d02027211 */ /* 0x000fe200078f38ff */
[----:B------:R-:W4:Y:S01]  /*44bf0*/  LDL.LU R9, [R1+0x15d4] ;  /* 0x0015d40001097983 */ /* 0x000f220000300800 */
[----:B------:R-:W4:Y:S01]  /*44c00*/  LDL.LU R10, [R1+0x15a8] ;  /* 0x0015a800010a7983 */ /* 0x000f220000300800 */
[----:B------:R-:W-:Y:S01]  /*44c10*/  UIADD3 UR4, UR4, 0x1, URZ ;  /* 0x0000000104047890 */ /* 0x000fe2000fffe03f */
[----:B------:R-:W4:Y:S01]  /*44c20*/  LDL.LU R6, [R1+0x15cc] ;  /* 0x0015cc0001067983 */ /* 0x000f220000300800 */
[----:B------:R-:W-:Y:S01]  /*44c30*/  SHF.R.S32.HI R2, RZ, 0x7, R2 ;  /* 0x00000007ff027819 */ /* 0x000fe20000011402 */
[----:B------:R-:W4:Y:S01]  /*44c40*/  LDL.LU R12, [R1+0x15a0] ;  /* 0x0015a000010c7983 */ /* 0x000f220000300800 */
[----:B------:R-:W4:Y:S02]  /*44c50*/  LDL.LU R13, [R1+0x15c4] ;  /* 0x0015c400010d7983 */ /* 0x000f240000300800 */
[----:B------:R-:W4:Y:S01]  /*44c60*/  LDL.LU R29, [R1+0x1598] ;  /* 0x00159800011d7983 */ /* 0x000f220000300800 */
[----:B------:R-:W-:Y:S01]  /*44c70*/  ISETP.NE.U32.AND P0, PT, R2, UR4, PT ;  /* 0x0000000402007c0c */ /* 0x000fe2000bf05070 */
[----:B------:R-:W4:Y:S01]  /*44c80*/  LDL.LU R14, [R1+0x15bc] ;  /* 0x0015bc00010e7983 */ /* 0x000f220000300800 */
[----:B------:R-:W4:Y:S02]  /*44c90*/  LDL.LU R2, [R1+0x1590] ;  /* 0x0015900001027983 */ /* 0x000f240000300800 */
[----:B------:R-:W4:Y:S01]  /*44ca0*/  LDL.LU R25, [R1+0x15b4] ;  /* 0x0015b40001197983 */ /* 0x000f220000300800 */
[----:B--2---:R-:W-:-:S05]  /*44cb0*/  IADD3 R27, P2, R27, UR10, RZ ;  /* 0x0000000a1b1b7c10 */ /* 0x004fca000ff5e0ff */
[----:B------:R0:W-:Y:S04]  /*44cc0*/  STL [R1+0x15ec], R27 ;  /* 0x0015ec1b01007387 */ /* 0x0001e80000100800 */
[----:B0-----:R-:W2:Y:S01]  /*44cd0*/  LDL.LU R27, [R1+0x1588] ;  /* 0x00158800011b7983 */ /* 0x001ea20000300800 */
[----:B---3--:R-:W-:Y:S02]  /*44ce0*/  IADD3 R15, P3, R15, UR10, RZ ;  /* 0x0000000a0f0f7c10 */ /* 0x008fe4000ff7e0ff */
[----:B----4-:R-:W-:Y:S02]  /*44cf0*/  IADD3 R26, P4, R26, UR10, RZ ;  /* 0x0000000a1a1a7c10 */ /* 0x010fe4000ff9e0ff */
[----:B------:R-:W-:Y:S01]  /*44d00*/  IADD3 R3, P5, R3, UR10, RZ ;  /* 0x0000000a03037c10 */ /* 0x000fe2000ffbe0ff */
[----:B------:R0:W-:Y:S01]  /*44d10*/  STL [R1+0x680], R15 ;  /* 0x0006800f01007387 */ /* 0x0001e20000100800 */
[----:B------:R-:W-:-:S03]  /*44d20*/  IADD3 R24, P6, R24, UR10, RZ ;  /* 0x0000000a18187c10 */ /* 0x000fc6000ffde0ff */
[----:B0-----:R-:W3:Y:S01]  /*44d30*/  LDL.LU R15, [R1+0x15ac] ;  /* 0x0015ac00010f7983 */ /* 0x001ee20000300800 */
[----:B------:R0:W-:Y:S03]  /*44d40*/  STL [R1+0x15e4], R26 ;  /* 0x0015e41a01007387 */ /* 0x0001e60000100800 */
[----:B0-----:R-:W4:Y:S01]  /*44d50*/  LDL.LU R26, [R1+0x1580] ;  /* 0x00158000011a7983 */ /* 0x001f220000300800 */
[----:B------:R0:W-:Y:S03]  /*44d60*/  STL [R1+0x15e0], R3 ;  /* 0x0015e00301007387 */ /* 0x0001e60000100800 */
[----:B0-----:R-:W4:Y:S01]  /*44d70*/  LDL.LU R3, [R1+0x15a4] ;  /* 0x0015a40001037983 */ /* 0x001f220000300800 */
[----:B------:R0:W-:Y:S03]  /*44d80*/  STL [R1+0x15dc], R24 ;  /* 0x0015dc1801007387 */ /* 0x0001e60000100800 */
[----:B0-----:R-:W4:Y:S01]  /*44d90*/  LDL.LU R24, [R1+0x1578] ;  /* 0x0015780001187983 */ /* 0x001f220000300800 */
[----:B------:R-:W-:-:S02]  /*44da0*/  IADD3 R20, P1, R20, UR10, RZ ;  /* 0x0000000a14147c10 */ /* 0x000fc4000ff3e0ff */
[----:B------:R-:W-:Y:S01]  /*44db0*/  IADD3.X R21, R21, UR5, RZ, P2, !PT ;  /* 0x0000000515157c10 */ /* 0x000fe200097fe4ff */
[----:B------:R-:W-:Y:S01]  /*44dc0*/  IADD3 R22, P2, R22, UR10, RZ ;  /* 0x0000000a16167c10 */ /* 0x000fe2000ff5e0ff */
[----:B------:R-:W-:Y:S01]  /*44dd0*/  IADD3.X R23, R23, UR5, RZ, P3, !PT ;  /* 0x0000000517177c10 */ /* 0x000fe20009ffe4ff */
[----:B------:R-:W-:Y:S02]  /*44de0*/  STL [R1+0x15d8], R20 ;  /* 0x0015d81401007387 */ /* 0x000fe40000100800 */
[----:B------:R-:W-:Y:S02]  /*44df0*/  STL [R1+0x15e8], R21 ;  /* 0x0015e81501007387 */ /* 0x000fe40000100800 */
[----:B------:R-:W-:Y:S01]  /*44e00*/  STL [R1+0x15d0], R22 ;  /* 0x0015d01601007387 */ /* 0x000fe20000100800 */
[----:B------:R-:W-:Y:S02]  /*44e10*/  IADD3 R16, P3, R16, UR10, RZ ;  /* 0x0000000a10107c10 */ /* 0x000fe4000ff7e0ff */
[----:B------:R-:W-:Y:S01]  /*44e20*/  IADD3.X R17, R17, UR5, RZ, P4, !PT ;  /* 0x0000000511117c10 */ /* 0x000fe2000a7fe4ff */
[----:B------:R-:W-:Y:S01]  /*44e30*/  IADD3 R18, P4, R18, UR10, RZ ;  /* 0x0000000a12127c10 */ /* 0x000fe2000ff9e0ff */
[----:B------:R-:W-:Y:S01]  /*44e40*/  IADD3.X R19, R19, UR5, RZ, P5, !PT ;  /* 0x0000000513137c10 */ /* 0x000fe2000affe4ff */
[----:B------:R-:W-:Y:S01]  /*44e50*/  STL [R1+0x674], R23 ;  /* 0x0006741701007387 */ /* 0x000fe20000100800 */
[----:B------:R-:W-:Y:S01]  /*44e60*/  IADD3 R5, P5, R5, UR10, RZ ;  /* 0x0000000a05057c10 */ /* 0x000fe2000ffbe0ff */
[----:B------:R-:W-:Y:S01]  /*44e70*/  STL [R1+0x15c8], R16 ;  /* 0x0015c81001007387 */ /* 0x000fe20000100800 */
        /* <DEDUP_REMOVED lines=8> */
[----:B------:R-:W-:-:S02]  /*44f00*/  IADD3.X R6, R6, UR5, RZ, P2, !PT ;  /* 0x0000000506067c10 */ /* 0x000fc400097fe4ff */
[----:B------:R-:W-:Y:S01]  /*44f10*/  IADD3.X R13, R13, UR5, RZ, P3, !PT ;  /* 0x000000050d0d7c10 */ /* 0x000fe20009ffe4ff */
[----:B------:R-:W-:Y:S01]  /*44f20*/  STL [R1+0x670], R7 ;  /* 0x0006700701007387 */ /* 0x000fe20000100800 */
[----:B------:R-:W-:Y:S01]  /*44f30*/  IADD3 R29, P3, R29, UR10, RZ ;  /* 0x0000000a1d1d7c10 */ /* 0x000fe2000ff7e0ff */
[----:B------:R-:W-:Y:S01]  /*44f40*/  STL [R1+0x15b0], R8 ;  /* 0x0015b00801007387 */ /* 0x000fe20000100800 */
[----:B------:R-:W-:Y:S01]  /*44f50*/  IADD3 R12, P2, R12, UR10, RZ ;  /* 0x0000000a0c0c7c10 */ /* 0x000fe2000ff5e0ff */
[----:B------:R-:W-:Y:S01]  /*44f60*/  STL [R1+0x15d4], R9 ;  /* 0x0015d40901007387 */ /* 0x000fe20000100800 */
[----:B------:R-:W-:Y:S01]  /*44f70*/  STL [R1+0x15a8], R10 ;  /* 0x0015a80a01007387 */ /* 0x000fe20000100800 */
[----:B------:R-:W-:Y:S01]  /*44f80*/  IADD3.X R14, R14, UR5, RZ, P4, !PT ;  /* 0x000000050e0e7c10 */ /* 0x000fe2000a7fe4ff */
[----:B------:R-:W-:Y:S01]  /*44f90*/  STL [R1+0x15cc], R6 ;  /* 0x0015cc0601007387 */ /* 0x000fe20000100800 */
[----:B------:R-:W-:Y:S01]  /*44fa0*/  IADD3 R2, P4, R2, UR10, RZ ;  /* 0x0000000a02027c10 */ /* 0x000fe2000ff9e0ff */
[----:B------:R0:W-:Y:S01]  /*44fb0*/  STL [R1+0x1598], R29 ;  /* 0x0015981d01007387 */ /* 0x0001e20000100800 */
[----:B------:R-:W-:Y:S01]  /*44fc0*/  STL [R1+0x15a0], R12 ;  /* 0x0015a00c01007387 */ /* 0x000fe20000100800 */
[----:B------:R-:W-:-:S02]  /*44fd0*/  IADD3.X R25, R25, UR5, RZ, P5, !PT ;  /* 0x0000000519197c10 */ /* 0x000fc4000affe4ff */
[----:B0-----:R-:W4:Y:S01]  /*44fe0*/  LDL.LU R29, [R1+0x159c] ;  /* 0x00159c00011d7983 */ /* 0x001f220000300800 */
[----:B------:R-:W-:Y:S02]  /*44ff0*/  STL [R1+0x15c4], R13 ;  /* 0x0015c40d01007387 */ /* 0x000fe40000100800 */
[----:B------:R0:W-:Y:S02]  /*45000*/  STL [R1+0x1590], R2 ;  /* 0x0015900201007387 */ /* 0x0001e40000100800 */
[----:B0-----:R-:W4:Y:S01]  /*45010*/  LDL.LU R2, [R1+0x1570] ;  /* 0x0015700001027983 */ /* 0x001f220000300800 */
[----:B------:R-:W-:Y:S02]  /*45020*/  STL [R1+0x15bc], R14 ;  /* 0x0015bc0e01007387 */ /* 0x000fe40000100800 */
[----:B------:R0:W-:Y:S02]  /*45030*/  STL [R1+0x15b4], R25 ;  /* 0x0015b41901007387 */ /* 0x0001e40000100800 */
[----:B0-----:R-:W4:Y:S01]  /*45040*/  LDL.LU R25, [R1+0x1594] ;  /* 0x0015940001197983 */ /* 0x001f220000300800 */
[----:B--2---:R-:W-:-:S05]  /*45050*/  IADD3 R27, P5, R27, UR10, RZ ;  /* 0x0000000a1b1b7c10 */ /* 0x004fca000ffbe0ff */
[----:B------:R0:W-:Y:S04]  /*45060*/  STL [R1+0x1588], R27 ;  /* 0x0015881b01007387 */ /* 0x0001e80000100800 */
[----:B0-----:R-:W2:Y:S01]  /*45070*/  LDL.LU R27, [R1+0x1568] ;  /* 0x00156800011b7983 */ /* 0x001ea20000300800 */
[----:B---3--:R-:W-:Y:S02]  /*45080*/  IADD3.X R15, R15, UR5, RZ, P6, !PT ;  /* 0x000000050f0f7c10 */ /* 0x008fe4000b7fe4ff */
[----:B----4-:R-:W-:-:S05]  /*45090*/  IADD3 R26, P6, R26, UR10, RZ ;  /* 0x0000000a1a1a7c10 */ /* 0x010fca000ffde0ff */
[----:B------:R0:W-:Y:S01]  /*450a0*/  STL [R1+0x1580], R26 ;  /* 0x0015801a01007387 */ /* 0x0001e20000100800 */
[----:B------:R-:W-:-:S03]  /*450b0*/  IADD3.X R3, R3, UR5, RZ, P1, !PT ;  /* 0x0000000503037c10 */ /* 0x000fc60008ffe4ff */
[----:B0-----:R-:W3:Y:S01]  /*450c0*/  LDL.LU R26, [R1+0x158c] ;  /* 0x00158c00011a7983 */ /* 0x001ee20000300800 */
[----:B------:R-:W-:Y:S02]  /*450d0*/  STL [R1+0x15ac], R15 ;  /* 0x0015ac0f01007387 */ /* 0x000fe40000100800 */
[----:B------:R0:W-:Y:S01]  /*450e0*/  STL [R1+0x15a4], R3 ;  /* 0x0015a40301007387 */ /* 0x0001e20000100800 */
[----:B------:R-:W-:Y:S01]  /*450f0*/  IADD3 R24, P1, R24, UR10, RZ ;  /* 0x0000000a18187c10 */ /* 0x000fe2000ff3e0ff */
[----:B0-----:R-:W4:Y:S01]  /*45100*/  LDL.LU R3, [R1+0x1560] ;  /* 0x0015600001037983 */ /* 0x001f220000300800 */
[----:B------:R-:W4:Y:S02]  /*45110*/  LDL.LU R20, [R1+0x1584] ;  /* 0x0015840001147983 */ /* 0x000f240000300800 */
[----:B------:R-:W4:Y:S02]  /*45120*/  LDL.LU R21, [R1+0x1558] ;  /* 0x0015580001157983 */ /* 0x000f240000300800 */
[----:B------:R-:W4:Y:S01]  /*45130*/  LDL.LU R22, [R1+0x157c] ;  /* 0x00157c0001167983 */ /* 0x000f220000300800 */
[----:B------:R-:W-:Y:S01]  /*45140*/  STL [R1+0x1578], R24 ;  /* 0x0015781801007387 */ /* 0x000fe20000100800 */
        /* <DEDUP_REMOVED lines=15> */
[----:B------:R-:W-:-:S05]  /*45240*/  IADD3.X R29, R29, UR5, RZ, P2, !PT ;  /* 0x000000051d1d7c10 */ /* 0x000fca00097fe4ff */
[----:B------:R0:W-:Y:S01]  /*45250*/  STL [R1+0x159c], R29 ;  /* 0x00159c1d01007387 */ /* 0x0001e20000100800 */
[----:B------:R-:W-:-:S03]  /*45260*/  IADD3 R2, P2, R2, UR10, RZ ;  /* 0x0000000a02027c10 */ /* 0x000fc6000ff5e0ff */
[----:B0-----:R-:W4:Y:S01]  /*45270*/  LDL.LU R29, [R1+0x1510] ;  /* 0x00151000011d7983 */ /* 0x001f220000300800 */
[----:B------:R-:W4:Y:S02]  /*45280*/  LDL.LU R24, [R1+0x1534] ;  /* 0x0015340001187983 */ /* 0x000f240000300800 */
[----:B------:R0:W-:Y:S01]  /*45290*/  STL [R1+0x1570], R2 ;  /* 0x0015700201007387 */ /* 0x0001e20000100800 */
[----:B------:R-:W-:Y:S01]  /*452a0*/  IADD3.X R25, R25, UR5, RZ, P3, !PT ;  /* 0x0000000519197c10 */ /* 0x000fe20009ffe4ff */
[----:B0-----:R-:W4:Y:S04]  /*452b0*/  LDL.LU R2, [R1+0x1508] ;  /* 0x0015080001027983 */ /* 0x001f280000300800 */
[----:B------:R0:W-:Y:S02]  /*452c0*/  STL [R1+0x1594], R25 ;  /* 0x0015941901007387 */ /* 0x0001e40000100800 */
[----:B0-----:R-:W4:Y:S01]  /*452d0*/  LDL.LU R25, [R1+0x1500] ;  /* 0x0015000001197983 */ /* 0x001f220000300800 */
[----:B--2---:R-:W-:-:S05]  /*452e0*/  IADD3 R27, P3, R27, UR10, RZ ;  /* 0x0000000a1b1b7c10 */ /* 0x004fca000ff7e0ff */
[----:B------:R0:W-:Y:S04]  /*452f0*/  STL [R1+0x1568], R27 ;  /* 0x0015681b01007387 */ /* 0x0001e80000100800 */
[----:B0-----:R-:W2:Y:S01]  /*45300*/  LDL.LU R27, [R1+0x1524] ;  /* 0x00152400011b7983 */ /* 0x001ea20000300800 */
[----:B---3--:R-:W-:-:S05]  /*45310*/  IADD3.X R26, R26, UR5, RZ, P4, !PT ;  /* 0x000000051a1a7c10 */ /* 0x008fca000a7fe4ff */
[----:B------:R0:W-:Y:S01]  /*45320*/  STL [R1+0x158c], R26 ;  /* 0x00158c1a01007387 */ /* 0x0001e20000100800 */
[----:B----4-:R-:W-:Y:S02]  /*45330*/  IADD3 R3, P4, R3, UR10, RZ ;  /* 0x0000000a03037c10 */ /* 0x010fe4000ff9e0ff */
[----:B------:R-:W-:Y:S01]  /*45340*/  IADD3.X R20, R20, UR5, RZ, P5, !PT ;  /* 0x0000000514147c10 */ /* 0x000fe2000affe4ff */
[----:B------:R-:W-:Y:S01]  /*45350*/  IADD3 R21, P5, R21, UR10, RZ ;  /* 0x0000000a15157c10 */ /* 0x000fe2000ffbe0ff */
[----:B0-----:R-:W3:Y:S01]  /*45360*/  LDL.LU R26, [R1+0x14f8] ;  /* 0x0014f800011a7983 */ /* 0x001ee20000300800 */
[----:B------:R-:W-:Y:S01]  /*45370*/  IADD3.X R22, R22, UR5, RZ, P6, !PT ;  /* 0x0000000516167c10 */ /* 0x000fe2000b7fe4ff */
[----:B------:R0:W-:Y:S01]  /*45380*/  STL [R1+0x1560], R3 ;  /* 0x0015600301007387 */ /* 0x0001e20000100800 */
[----:B------:R-:W-:Y:S02]  /*45390*/  IADD3 R23, P6, R23, UR10, RZ ;  /* 0x0000000a17177c10 */ /* 0x000fe4000ffde0ff */
[----:B------:R-:W-:Y:S01]  /*453a0*/  IADD3.X R16, R16, UR5, RZ, P1, !PT ;  /* 0x0000000510107c10 */ /* 0x000fe20008ffe4ff */
[----:B------:R-:W-:Y:S01]  /*453b0*/  IADD3 R17, P1, R17, UR10, RZ ;  /* 0x0000000a11117c10 */ /* 0x000fe2000ff3e0ff */
[----:B------:R-:W-:Y:S01]  /*453c0*/  IADD3.X R18, R18, UR5, RZ, P2, !PT ;  /* 0x0000000512127c10 */ /* 0x000fe200097fe4ff */
[----:B------:R-:W-:Y:S01]  /*453d0*/  IADD3 R19, P2, R19, UR10, RZ ;  /* 0x0000000a13137c10 */ /* 0x000fe2000ff5e0ff */
[----:B------:R-:W-:Y:S01]  /*453e0*/  IADD3.X R5, R5, UR5, RZ, P3, !PT ;  /* 0x0000000505057c10 */ /* 0x000fe20009ffe4ff */
[----:B0-----:R-:W4:Y:S01]  /*453f0*/  LDL.LU R3, [R1+0x151c] ;  /* 0x00151c0001037983 */ /* 0x001f220000300800 */
[----:B------:R-:W-:Y:S02]  /*45400*/  STL [R1+0x1584], R20 ;  /* 0x0015841401007387 */ /* 0x000fe40000100800 */
[----:B------:R-:W-:Y:S02]  /*45410*/  STL [R1+0x1558], R21 ;  /* 0x0015581501007387 */ /* 0x000fe40000100800 */
[----:B------:R-:W-:Y:S01]  /*45420*/  STL [R1+0x157c], R22 ;  /* 0x00157c1601007387 */ /* 0x000fe20000100800 */
[----:B------:R-:W-:Y:S01]  /*45430*/  STL [R1+0x1550], R23 ;  /* 0x0015501701007387 */ /* 0x000fe20000100800 */
        /* <DEDUP_REMOVED lines=18> */
[----:B------:R-:W-:Y:S02]  /*45560*/  STL [R1+0x1528], R6 ;  /* 0x0015280601007387 */ /* 0x000fe40000100800 */
[----:B------:R-:W-:Y:S02]  /*45570*/  STL [R1+0x154c], R12 ;  /* 0x00154c0c01007387 */ /* 0x000fe40000100800 */
[----:B------:R0:W-:Y:S01]  /*45580*/  STL [R1+0x1518], R28 ;  /* 0x0015181c01007387 */ /* 0x0001e20000100800 */
[----:B------:R-:W-:Y:S04]  /*45590*/  STL [R1+0x1520], R13 ;  /* 0x0015200d01007387 */ /* 0x000fe80000100800 */
[----:B0-----:R-:W3:Y:S01]  /*455a0*/  LDL.LU R28, [R1+0x17e0] ;  /* 0x0017e000011c7983 */ /* 0x001ee20000300800 */
[----:B------:R-:W-:Y:S01]  /*455b0*/  IADD3.X R15, R15, UR5, RZ, P2, !PT ;  /* 0x000000050f0f7c10 */ /* 0x000fe200097fe4ff */
[----:B------:R-:W-:Y:S01]  /*455c0*/  STL [R1+0x1544], R14 ;  /* 0x0015440e01007387 */ /* 0x000fe20000100800 */
[----:B------:R-:W-:-:S02]  /*455d0*/  IADD3 R29, P2, R29, UR10, RZ ;  /* 0x0000000a1d1d7c10 */ /* 0x000fc4000ff5e0ff */
[----:B------:R-:W-:-:S03]  /*455e0*/  IADD3.X R24, R24, UR5, RZ, P3, !PT ;  /* 0x0000000518187c10 */ /* 0x000fc60009ffe4ff */
[----:B------:R0:W-:Y:S01]  /*455f0*/  STL [R1+0x1510], R29 ;  /* 0x0015101d01007387 */ /* 0x0001e20000100800 */
[----:B------:R-:W-:-:S03]  /*45600*/  IADD3 R2, P3, R2, UR10, RZ ;  /* 0x0000000a02027c10 */ /* 0x000fc6000ff7e0ff */
[----:B0-----:R-:W3:Y:S01]  /*45610*/  LDL.LU R29, [R1+0x1514] ;  /* 0x00151400011d7983 */ /* 0x001ee20000300800 */
[----:B------:R-:W-:Y:S02]  /*45620*/  STL [R1+0x153c], R15 ;  /* 0x00153c0f01007387 */ /* 0x000fe40000100800 */
[----:B------:R0:W-:Y:S02]  /*45630*/  STL [R1+0x1508], R2 ;  /* 0x0015080201007387 */ /* 0x0001e40000100800 */
[----:B0-----:R-:W3:Y:S01]  /*45640*/  LDL.LU R2, [R1+0x14e8] ;  /* 0x0014e80001027983 */ /* 0x001ee20000300800 */
[----:B------:R-:W-:Y:S01]  /*45650*/  STL [R1+0x1534], R24 ;  /* 0x0015341801007387 */ /* 0x000fe20000100800 */
[----:B--2---:R-:W-:Y:S02]  /*45660*/  IADD3.X R27, R27, UR5, RZ, P5, !PT ;  /* 0x000000051b1b7c10 */ /* 0x004fe4000affe4ff */
[----:B----4-:R-:W-:Y:S02]  /*45670*/  IADD3.X R3, R3, UR5, RZ, P6, !PT ;  /* 0x0000000503037c10 */ /* 0x010fe4000b7fe4ff */
[----:B---3--:R-:W-:-:S05]  /*45680*/  IADD3.X R28, R28, UR5, RZ, P4, !PT ;  /* 0x000000051c1c7c10 */ /* 0x008fca000a7fe4ff */
[----:B------:R0:W-:Y:S02]  /*45690*/  STL [R1+0x152c], R28 ;  /* 0x00152c1c01007387 */ /* 0x0001e40000100800 */
[----:B0-----:R-:W-:-:S04]  /*456a0*/  IMAD.MOV.U32 R28, RZ, RZ, c[0x0][0x18c] ;  /* 0x00006300ff1c7624 */ /* 0x001fc800078e00ff */
[----:B------:R-:W-:-:S04]  /*456b0*/  IMAD.SHL.U32 R28, R28, 0x80, RZ ;  /* 0x000000801c1c7824 */ /* 0x000fc800078e00ff */
[----:B------:R-:W-:Y:S01]  /*456c0*/  IMAD.SHL.U32 R28, R28, 0x2, RZ ;  /* 0x000000021c1c7824 */ /* 0x000fe200078e00ff */
[----:B------:R0:W-:Y:S04]  /*456d0*/  STL [R1+0x1524], R27 ;  /* 0x0015241b01007387 */ /* 0x0001e80000100800 */
[-C--:B------:R-:W-:Y:S02]  /*456e0*/  IADD3 R25, P4, R25, R28.reuse, RZ ;  /* 0x0000001c19197210 */ /* 0x080fe40007f9e0ff */
[-C--:B------:R-:W-:Y:S02]  /*456f0*/  IADD3 R26, P5, R26, R28.reuse, RZ ;  /* 0x0000001c1a1a7210 */ /* 0x080fe40007fbe0ff */
[-C--:B------:R-:W-:Y:S01]  /*45700*/  IADD3 R0, P6, R0, R28.reuse, RZ ;  /* 0x0000001c00007210 */ /* 0x080fe20007fde0ff */
[----:B0-----:R-:W2:Y:S01]  /*45710*/  LDL.LU R27, [R1+0x14e0] ;  /* 0x0014e000011b7983 */ /* 0x001ea20000300800 */
[----:B------:R0:W-:Y:S02]  /*45720*/  STL [R1+0x1500], R25 ;  /* 0x0015001901007387 */ /* 0x0001e40000100800 */
[----:B------:R-:W3:Y:S01]  /*45730*/  LDL.LU R24, [R1+0x1504] ;  /* 0x0015040001187983 */ /* 0x000ee20000300800 */
[----:B0-----:R-:W4:Y:S01]  /*45740*/  LDL.LU R25, [R1+0x14d8] ;  /* 0x0014d80001197983 */ /* 0x001f220000300800 */
[----:B------:R-:W-:Y:S02]  /*45750*/  STL [R1+0x14f8], R26 ;  /* 0x0014f81a01007387 */ /* 0x000fe40000100800 */
[----:B------:R0:W-:Y:S02]  /*45760*/  STL [R1+0x14f0], R0 ;  /* 0x0014f00001007387 */ /* 0x0001e40000100800 */
[----:B------:R1:W-:Y:S01]  /*45770*/  STL [R1+0x151c], R3 ;  /* 0x00151c0301007387 */ /* 0x0003e20000100800 */
[----:B0-----:R-:W2:Y:S01]  /*45780*/  LDL.LU R0, [R1+0x17dc] ;  /* 0x0017dc0001007983 */ /* 0x001ea20000300800 */
        /* <DEDUP_REMOVED lines=15> */
[----:B------:R-:W-:Y:S01]  /*45880*/  IADD3.X R29, R29, UR5, RZ, P1, !PT ;  /* 0x000000051d1d7c10 */ /* 0x000fe20008ffe4ff */
[----:B------:R-:W3:Y:S01]  /*45890*/  LDL.LU R13, [R1+0x1498] ;  /* 0x00149800010d7983 */ /* 0x000ee20000300800 */
[----:B------:R-:W3:Y:S01]  /*458a0*/  LDL.LU R14, [R1+0x14bc] ;  /* 0x0014bc00010e7983 */ /* 0x000ee20000300800 */
[----:B------:R-:W-:Y:S01]  /*458b0*/  IADD3 R2, P1, R2, R28, RZ ;  /* 0x0000001c02027210 */ /* 0x000fe20007f3e0ff */
[----:B-1----:R-:W3:Y:S01]  /*458c0*/  LDL.LU R3, [R1+0x1490] ;  /* 0x0014900001037983 */ /* 0x002ee20000300800 */
[----:B------:R-:W3:Y:S01]  /*458d0*/  LDL.LU R15, [R1+0x14b4] ;  /* 0x0014b400010f7983 */ /* 0x000ee20000300800 */
[----:B------:R0:W-:Y:S03]  /*458e0*/  STL [R1+0x1514], R29 ;  /* 0x0015141d01007387 */ /* 0x0001e60000100800 */
[----:B0-----:R-:W3:Y:S01]  /*458f0*/  LDL.LU R29, [R1+0x1488] ;  /* 0x00148800011d7983 */ /* 0x001ee20000300800 */
[----:B------:R0:W-:Y:S03]  /*45900*/  STL [R1+0x14e8], R2 ;  /* 0x0014e80201007387 */ /* 0x0001e60000100800 */
[----:B0-----:R-:W4:Y:S01]  /*45910*/  LDL.LU R2, [R1+0x14ac] ;  /* 0x0014ac0001027983 */ /* 0x001f220000300800 */
[----:B--2---:R-:W-:-:S05]  /*45920*/  IADD3.X R0, R0, UR5, RZ, P2, !PT ;  /* 0x0000000500007c10 */ /* 0x004fca00097fe4ff */
[----:B------:R0:W-:Y:S04]  /*45930*/  STL [R1+0x150c], R0 ;  /* 0x00150c0001007387 */ /* 0x0001e80000100800 */
[----:B0-----:R-:W2:Y:S01]  /*45940*/  LDL.LU R0, [R1+0x17d8] ;  /* 0x0017d80001007983 */ /* 0x001ea20000300800 */
[-C--:B------:R-:W-:Y:S01]  /*45950*/  IADD3 R27, P2, R27, R28.reuse, RZ ;  /* 0x0000001c1b1b7210 */ /* 0x080fe20007f5e0ff */
[----:B------:R-:W2:Y:S04]  /*45960*/  LDL.LU R26, [R1+0x1480] ;  /* 0x00148000011a7983 */ /* 0x000ea80000300800 */
[----:B------:R0:W-:Y:S04]  /*45970*/  STL [R1+0x14e0], R27 ;  /* 0x0014e01b01007387 */ /* 0x0001e80000100800 */
[----:B0-----:R-:W2:Y:S01]  /*45980*/  LDL.LU R27, [R1+0x14a4] ;  /* 0x0014a400011b7983 */ /* 0x001ea20000300800 */
[----:B---3--:R-:W-:Y:S01]  /*45990*/  IADD3.X R24, R24, UR5, RZ, P3, !PT ;  /* 0x0000000518187c10 */ /* 0x008fe20009ffe4ff */
[----:B----4-:R-:W-:-:S04]  /*459a0*/  IADD3 R25, P3, R25, R28, RZ ;  /* 0x0000001c19197210 */ /* 0x010fc80007f7e0ff */
[----:B------:R0:W-:Y:S04]  /*459b0*/  STL [R1+0x1504], R24 ;  /* 0x0015041801007387 */ /* 0x0001e80000100800 */
[----:B0-----:R-:W3:Y:S01]  /*459c0*/  LDL.LU R24, [R1+0x1478] ;  /* 0x0014780001187983 */ /* 0x001ee20000300800 */
[----:B------:R0:W-:Y:S03]  /*459d0*/  STL [R1+0x14d8], R25 ;  /* 0x0014d81901007387 */ /* 0x0001e60000100800 */
[----:B0-----:R-:W4:Y:S01]  /*459e0*/  LDL.LU R25, [R1+0x149c] ;  /* 0x00149c0001197983 */ /* 0x001f220000300800 */
[--C-:B--2---:R-:W-:Y:S01]  /*459f0*/  IMAD.X R20, R20, 0x1, R0.reuse, P4 ;  /* 0x0000000114147824 */ /* 0x104fe200020e0600 */
[-C--:B------:R-:W-:Y:S01]  /*45a00*/  IADD3 R21, P4, R21, R28.reuse, RZ ;  /* 0x0000001c15157210 */ /* 0x080fe20007f9e0ff */
[--C-:B------:R-:W-:Y:S01]  /*45a10*/  IMAD.X R22, R22, 0x1, R0.reuse, P5 ;  /* 0x0000000116167824 */ /* 0x100fe200028e0600 */
[-C--:B------:R-:W-:Y:S01]  /*45a20*/  IADD3 R23, P5, R23, R28.reuse, RZ ;  /* 0x0000001c17177210 */ /* 0x080fe20007fbe0ff */
[--C-:B------:R-:W-:Y:S01]  /*45a30*/  IMAD.X R16, R16, 0x1, R0.reuse, P6 ;  /* 0x0000000110107824 */ /* 0x100fe200030e0600 */
[----:B------:R-:W-:Y:S01]  /*45a40*/  STL [R1+0x14fc], R20 ;  /* 0x0014fc1401007387 */ /* 0x000fe20000100800 */
[-C--:B------:R-:W-:Y:S01]  /*45a50*/  IADD3 R17, P6, R17, R28.reuse, RZ ;  /* 0x0000001c11117210 */ /* 0x080fe20007fde0ff */
[----:B------:R-:W-:Y:S02]  /*45a60*/  STL [R1+0x14d0], R21 ;  /* 0x0014d01501007387 */ /* 0x000fe40000100800 */
        /* <DEDUP_REMOVED lines=14> */
[----:B------:R-:W-:Y:S01]  /*45b50*/  IADD3 R6, P4, R6, R28, RZ ;  /* 0x0000001c06067210 */ /* 0x000fe20007f9e0ff */
[----:B------:R-:W-:Y:S02]  /*45b60*/  STL [R1+0x14b0], R7 ;  /* 0x0014b00701007387 */ /* 0x000fe40000100800 */
[----:B------:R-:W-:-:S02]  /*45b70*/  IMAD.X R12, R12, 0x1, R0, P5 ;  /* 0x000000010c0c7824 */ /* 0x000fc400028e0600 */
[--C-:B------:R-:W-:Y:S01]  /*45b80*/  IMAD.X R14, R14, 0x1, R0.reuse, P6 ;  /* 0x000000010e0e7824 */ /* 0x100fe200030e0600 */
[----:B------:R-:W-:Y:S01]  /*45b90*/  STL [R1+0x14d4], R8 ;  /* 0x0014d40801007387 */ /* 0x000fe20000100800 */
[-C--:B------:R-:W-:Y:S01]  /*45ba0*/  IADD3 R3, P6, R3, R28.reuse, RZ ;  /* 0x0000001c03037210 */ /* 0x080fe20007fde0ff */
[----:B------:R-:W-:Y:S01]  /*45bb0*/  STL [R1+0x14a8], R9 ;  /* 0x0014a80901007387 */ /* 0x000fe20000100800 */
[-C--:B------:R-:W-:Y:S01]  /*45bc0*/  IADD3 R13, P5, R13, R28.reuse, RZ ;  /* 0x0000001c0d0d7210 */ /* 0x080fe20007fbe0ff */
[----:B------:R-:W-:Y:S01]  /*45bd0*/  STL [R1+0x14cc], R10 ;  /* 0x0014cc0a01007387 */ /* 0x000fe20000100800 */
[----:B------:R-:W-:Y:S02]  /*45be0*/  STL [R1+0x14a0], R6 ;  /* 0x0014a00601007387 */ /* 0x000fe40000100800 */
[----:B------:R-:W-:Y:S02]  /*45bf0*/  STL [R1+0x14c4], R12 ;  /* 0x0014c40c01007387 */ /* 0x000fe40000100800 */
[----:B------:R0:W-:Y:S02]  /*45c00*/  STL [R1+0x1490], R3 ;  /* 0x0014900301007387 */ /* 0x0001e40000100800 */
[--C-:B------:R-:W-:Y:S01]  /*45c10*/  IMAD.X R15, R15, 0x1, R0.reuse, P1 ;  /* 0x000000010f0f7824 */ /* 0x100fe200008e0600 */
[----:B------:R-:W-:Y:S01]  /*45c20*/  STL [R1+0x1498], R13 ;  /* 0x0014980d01007387 */ /* 0x000fe20000100800 */
[----:B------:R-:W-:Y:S01]  /*45c30*/  IADD3 R29, P1, R29, R28, RZ ;  /* 0x0000001c1d1d7210 */ /* 0x000fe20007f3e0ff */
[----:B------:R-:W-:-:S02]  /*45c40*/  IMAD.X R2, R2, 0x1, R0, P2 ;  /* 0x0000000102027824 */ /* 0x000fc400010e0600 */
[----:B0-----:R-:W2:Y:S01]  /*45c50*/  LDL.LU R3, [R1+0x1470] ;  /* 0x0014700001037983 */ /* 0x001ea20000300800 */
[----:B------:R-:W-:Y:S02]  /*45c60*/  STL [R1+0x14bc], R14 ;  /* 0x0014bc0e01007387 */ /* 0x000fe40000100800 */
[----:B------:R0:W-:Y:S01]  /*45c70*/  STL [R1+0x1488], R29 ;  /* 0x0014881d01007387 */ /* 0x0001e20000100800 */
[-C--:B------:R-:W-:Y:S01]  /*45c80*/  IADD3 R26, P2, R26, R28.reuse, RZ ;  /* 0x0000001c1a1a7210 */ /* 0x080fe20007f5e0ff */
[----:B0-----:R-:W2:Y:S01]  /*45c90*/  LDL.LU R29, [R1+0x1494] ;  /* 0x00149400011d7983 */ /* 0x001ea20000300800 */
[----:B------:R-:W-:Y:S02]  /*45ca0*/  STL [R1+0x14b4], R15 ;  /* 0x0014b40f01007387 */ /* 0x000fe40000100800 */
[----:B------:R0:W-:Y:S02]  /*45cb0*/  STL [R1+0x14ac], R2 ;  /* 0x0014ac0201007387 */ /* 0x0001e40000100800 */
[--C-:B------:R-:W-:Y:S01]  /*45cc0*/  IMAD.X R27, R27, 0x1, R0.reuse, P3 ;  /* 0x000000011b1b7824 */ /* 0x100fe200018e0600 */
[----:B0-----:R-:W2:Y:S01]  /*45cd0*/  LDL.LU R2, [R1+0x1468] ;  /* 0x0014680001027983 */ /* 0x001ea20000300800 */
[----:B------:R0:W-:Y:S03]  /*45ce0*/  STL [R1+0x1480], R26 ;  /* 0x0014801a01007387 */ /* 0x0001e60000100800 */
[----:B0-----:R-:W2:Y:S01]  /*45cf0*/  LDL.LU R26, [R1+0x148c] ;  /* 0x00148c00011a7983 */ /* 0x001ea20000300800 */
[----:B------:R0:W-:Y:S03]  /*45d00*/  STL [R1+0x14a4], R27 ;  /* 0x0014a41b01007387 */ /* 0x0001e60000100800 */
[----:B0-----:R-:W2:Y:S01]  /*45d10*/  LDL.LU R27, [R1+0x1460] ;  /* 0x00146000011b7983 */ /* 0x001ea20000300800 */
[----:B---3--:R-:W-:Y:S01]  /*45d20*/  IADD3 R24, P3, R24, R28, RZ ;  /* 0x0000001c18187210 */ /* 0x008fe20007f7e0ff */
[----:B----4-:R-:W-:-:S04]  /*45d30*/  IMAD.X R25, R25, 0x1, R0, P4 ;  /* 0x0000000119197824 */ /* 0x010fc800020e0600 */
[----:B------:R0:W-:Y:S04]  /*45d40*/  STL [R1+0x1478], R24 ;  /* 0x0014781801007387 */ /* 0x0001e80000100800 */
[----:B0-----:R-:W3:Y:S01]  /*45d50*/  LDL.LU R24, [R1+0x1484] ;  /* 0x0014840001187983 */ /* 0x001ee20000300800 */
[----:B------:R-:W4:Y:S02]  /*45d60*/  LDL.LU R20, [R1+0x1458] ;  /* 0x0014580001147983 */ /* 0x000f240000300800 */
[----:B------:R-:W4:Y:S02]  /*45d70*/  LDL.LU R21, [R1+0x147c] ;  /* 0x00147c0001157983 */ /* 0x000f240000300800 */
[----:B------:R-:W4:Y:S01]  /*45d80*/  LDL.LU R22, [R1+0x1450] ;  /* 0x0014500001167983 */ /* 0x000f220000300800 */
[----:B------:R0:W-:Y:S01]  /*45d90*/  STL [R1+0x149c], R25 ;  /* 0x00149c1901007387 */ /* 0x0001e20000100800 */
        /* <DEDUP_REMOVED lines=14> */
[----:B0-----:R-:W4:Y:S01]  /*45e80*/  LDL.LU R25, [R1+0x143c] ;  /* 0x00143c0001197983 */ /* 0x001f220000300800 */
[----:B------:R-:W4:Y:S01]  /*45e90*/  LDL.LU R15, [R1+0x1410] ;  /* 0x00141000010f7983 */ /* 0x000f220000300800 */
[----:B--2---:R-:W-:-:S05]  /*45ea0*/  IADD3 R3, P4, R3, R28, RZ ;  /* 0x0000001c03037210 */ /* 0x004fca0007f9e0ff */
[----:B------:R0:W-:Y:S01]  /*45eb0*/  STL [R1+0x1470], R3 ;  /* 0x0014700301007387 */ /* 0x0001e20000100800 */
[----:B------:R-:W-:-:S03]  /*45ec0*/  IMAD.X R29, R29, 0x1, R0, P5 ;  /* 0x000000011d1d7824 */ /* 0x000fc600028e0600 */
[----:B0-----:R-:W2:Y:S02]  /*45ed0*/  LDL.LU R3, [R1+0x1434] ;  /* 0x0014340001037983 */ /* 0x001ea40000300800 */
[----:B------:R0:W-:Y:S01]  /*45ee0*/  STL [R1+0x1494], R29 ;  /* 0x0014941d01007387 */ /* 0x0001e20000100800 */
[-C--:B------:R-:W-:Y:S01]  /*45ef0*/  IADD3 R2, P5, R2, R28.reuse, RZ ;  /* 0x0000001c02027210 */ /* 0x080fe20007fbe0ff */
[----:B0-----:R-:W2:Y:S04]  /*45f00*/  LDL.LU R29, [R1+0x1408] ;  /* 0x00140800011d7983 */ /* 0x001ea80000300800 */
[----:B------:R0:W-:Y:S02]  /*45f10*/  STL [R1+0x1468], R2 ;  /* 0x0014680201007387 */ /* 0x0001e40000100800 */
[--C-:B------:R-:W-:Y:S01]  /*45f20*/  IMAD.X R26, R26, 0x1, R0.reuse, P6 ;  /* 0x000000011a1a7824 */ /* 0x100fe200030e0600 */
[----:B0-----:R-:W2:Y:S04]  /*45f30*/  LDL.LU R2, [R1+0x142c] ;  /* 0x00142c0001027983 */ /* 0x001ea80000300800 */
[----:B------:R0:W-:Y:S01]  /*45f40*/  STL [R1+0x148c], R26 ;  /* 0x00148c1a01007387 */ /* 0x0001e20000100800 */
[-C--:B------:R-:W-:Y:S01]  /*45f50*/  IADD3 R27, P6, R27, R28.reuse, RZ ;  /* 0x0000001c1b1b7210 */ /* 0x080fe20007fde0ff */
[----:B0-----:R-:W2:Y:S04]  /*45f60*/  LDL.LU R26, [R1+0x1400] ;  /* 0x00140000011a7983 */ /* 0x001ea80000300800 */
[----:B------:R0:W-:Y:S02]  /*45f70*/  STL [R1+0x1460], R27 ;  /* 0x0014601b01007387 */ /* 0x0001e40000100800 */
[----:B0-----:R-:W2:Y:S01]  /*45f80*/  LDL.LU R27, [R1+0x1424] ;  /* 0x00142400011b7983 */ /* 0x001ea20000300800 */
[--C-:B---3--:R-:W-:Y:S01]  /*45f90*/  IMAD.X R24, R24, 0x1, R0.reuse, P1 ;  /* 0x0000000118187824 */ /* 0x108fe200008e0600 */
[-C--:B----4-:R-:W-:Y:S01]  /*45fa0*/  IADD3 R20, P1, R20, R28.reuse, RZ ;  /* 0x0000001c14147210 */ /* 0x090fe20007f3e0ff */
[----:B------:R-:W-:Y:S01]  /*45fb0*/  IMAD.X R21, R21, 0x1, R0, P2 ;  /* 0x0000000115157824 */ /* 0x000fe200010e0600 */
[----:B------:R-:W-:-:S02]  /*45fc0*/  IADD3 R22, P2, R22, R28, RZ ;  /* 0x0000001c16167210 */ /* 0x000fc40007f5e0ff */
[----:B------:R0:W-:Y:S01]  /*45fd0*/  STL [R1+0x1484], R24 ;  /* 0x0014841801007387 */ /* 0x0001e20000100800 */
[--C-:B------:R-:W-:Y:S01]  /*45fe0*/  IMAD.X R23, R23, 0x1, R0.reuse, P3 ;  /* 0x0000000117177824 */ /* 0x100fe200018e0600 */
[-C--:B------:R-:W-:Y:S01]  /*45ff0*/  IADD3 R16, P3, R16, R28.reuse, RZ ;  /* 0x0000001c10107210 */ /* 0x080fe20007f7e0ff */
[--C-:B------:R-:W-:Y:S01]  /*46000*/  IMAD.X R17, R17, 0x1, R0.reuse, P4 ;  /* 0x0000000111117824 */ /* 0x100fe200020e0600 */
[-C--:B------:R-:W-:Y:S01]  /*46010*/  IADD3 R18, P4, R18, R28.reuse, RZ ;  /* 0x0000001c12127210 */ /* 0x080fe20007f9e0ff */
[--C-:B------:R-:W-:Y:S01]  /*46020*/  IMAD.X R19, R19, 0x1, R0.reuse, P5 ;  /* 0x0000000113137824 */ /* 0x100fe200028e0600 */
[----:B------:R-:W-:Y:S01]  /*46030*/  IADD3 R5, P5, R5, R28, RZ ;  /* 0x0000001c05057210 */ /* 0x000fe20007fbe0ff */
[----:B0-----:R-:W3:Y:S01]  /*46040*/  LDL.LU R24, [R1+0x13f8] ;  /* 0x0013f80001187983 */ /* 0x001ee20000300800 */
[----:B------:R-:W-:Y:S02]  /*46050*/  STL [R1+0x1458], R20 ;  /* 0x0014581401007387 */ /* 0x000fe40000100800 */
[----:B------:R-:W-:Y:S02]  /*46060*/  STL [R1+0x147c], R21 ;  /* 0x00147c1501007387 */ /* 0x000fe40000100800 */
[----:B------:R-:W-:Y:S01]  /*46070*/  STL [R1+0x1450], R22 ;  /* 0x0014501601007387 */ /* 0x000fe20000100800 */
[----:B------:R-:W-:Y:S01]  /*46080*/  STL [R1+0x1474], R23 ;  /* 0x0014741701007387 */ /* 0x000fe20000100800 */
[----:B------:R-:W-:Y:S02]  /*46090*/  STL [R1+0x1448], R16 ;  /* 0x0014481001007387 */ /* 0x000fe40000100800 */
[----:B------:R-:W-:-:S02]  /*460a0*/  IMAD.X R7, R7, 0x1, R0, P6 ;  /* 0x0000000107077824 */ /* 0x000fc400030e0600 */
[----:B------:R-:W-:Y:S01]  /*460b0*/  STL [R1+0x146c], R17 ;  /* 0x00146c1101007387 */ /* 0x000fe20000100800 */
[-C--:B------:R-:W-:Y:S01]  /*460c0*/  IADD3 R8, P6, R8, R28.reuse, RZ ;  /* 0x0000001c08087210 */ /* 0x080fe20007fde0ff */
[----:B------:R-:W-:Y:S01]  /*460d0*/  STL [R1+0x1440], R18 ;  /* 0x0014401201007387 */ /* 0x000fe20000100800 */
[--C-:B------:R-:W-:Y:S02]  /*460e0*/  IMAD.X R9, R9, 0x1, R0.reuse, P1 ;  /* 0x0000000109097824 */ /* 0x100fe400008e0600 */
[----:B------:R-:W-:Y:S01]  /*460f0*/  STL [R1+0x1464], R19 ;  /* 0x0014641301007387 */ /* 0x000fe20000100800 */
[-C--:B------:R-:W-:Y:S01]  /*46100*/  IADD3 R10, P1, R10, R28.reuse, RZ ;  /* 0x0000001c0a0a7210 */ /* 0x080fe20007f3e0ff */
[----:B------:R-:W-:Y:S01]  /*46110*/  STL [R1+0x1438], R5 ;  /* 0x0014380501007387 */ /* 0x000fe20000100800 */
[--C-:B------:R-:W-:Y:S02]  /*46120*/  IMAD.X R6, R6, 0x1, R0.reuse, P2 ;  /* 0x0000000106067824 */ /* 0x100fe400010e0600 */
[----:B------:R-:W-:Y:S01]  /*46130*/  STL [R1+0x145c], R7 ;  /* 0x00145c0701007387 */ /* 0x000fe20000100800 */
[----:B------:R-:W-:Y:S01]  /*46140*/  IADD3 R12, P2, R12, R28, RZ ;  /* 0x0000001c0c0c7210 */ /* 0x000fe20007f5e0ff */
[----:B------:R-:W-:Y:S01]  /*46150*/  STL [R1+0x1430], R8 ;  /* 0x0014300801007387 */ /* 0x000fe20000100800 */
[----:B------:R-:W-:-:S02]  /*46160*/  IMAD.X R25, R25, 0x1, R0, P4 ;  /* 0x0000000119197824 */ /* 0x000fc400020e0600 */
[----:B------:R-:W-:Y:S02]  /*46170*/  STL [R1+0x1454], R9 ;  /* 0x0014540901007387 */ /* 0x000fe40000100800 */
[----:B------:R-:W-:Y:S01]  /*46180*/  IMAD.X R13, R13, 0x1, R0, P3 ;  /* 0x000000010d0d7824 */ /* 0x000fe200018e0600 */
[----:B------:R-:W-:Y:S01]  /*46190*/  STL [R1+0x1428], R10 ;  /* 0x0014280a01007387 */ /* 0x000fe20000100800 */
[----:B------:R-:W-:Y:S02]  /*461a0*/  STL [R1+0x144c], R6 ;  /* 0x00144c0601007387 */ /* 0x000fe40000100800 */
[----:B------:R-:W-:Y:S01]  /*461b0*/  STL [R1+0x1420], R12 ;  /* 0x0014200c01007387 */ /* 0x000fe20000100800 */
[-C--:B------:R-:W-:Y:S01]  /*461c0*/  IADD3 R14, P3, R14, R28.reuse, RZ ;  /* 0x0000001c0e0e7210 */ /* 0x080fe20007f7e0ff */
[----:B------:R0:W-:Y:S01]  /*461d0*/  STL [R1+0x143c], R25 ;  /* 0x00143c1901007387 */ /* 0x0001e20000100800 */
[----:B------:R-:W-:Y:S01]  /*461e0*/  STL [R1+0x1444], R13 ;  /* 0x0014440d01007387 */ /* 0x000fe20000100800 */
[----:B------:R-:W-:-:S02]  /*461f0*/  IADD3 R15, P4, R15, R28, RZ ;  /* 0x0000001c0f0f7210 */ /* 0x000fc40007f9e0ff */
[----:B0-----:R-:W4:Y:S01]  /*46200*/  LDL.LU R25, [R1+0x141c] ;  /* 0x00141c0001197983 */ /* 0x001f220000300800 */
[----:B------:R-:W-:Y:S02]  /*46210*/  STL [R1+0x1418], R14 ;  /* 0x0014180e01007387 */ /* 0x000fe40000100800 */
[----:B--2---:R-:W-:-:S05]  /*46220*/  IMAD.X R3, R3, 0x1, R0, P5 ;  /* 0x0000000103037824 */ /* 0x004fca00028e0600 */
[----:B------:R0:W-:Y:S01]  /*46230*/  STL [R1+0x1434], R3 ;  /* 0x0014340301007387 */ /* 0x0001e20000100800 */
[----:B------:R-:W-:-:S03]  /*46240*/  IADD3 R29, P5, R29, R28, RZ ;  /* 0x0000001c1d1d7210 */ /* 0x000fc60007fbe0ff */
[----:B0-----:R-:W2:Y:S01]  /*46250*/  LDL.LU R3, [R1+0x13f0] ;  /* 0x0013f00001037983 */ /* 0x001ea20000300800 */
[----:B------:R-:W-:Y:S02]  /*46260*/  STL [R1+0x1410], R15 ;  /* 0x0014100f01007387 */ /* 0x000fe40000100800 */
[----:B------:R0:W-:Y:S02]  /*46270*/  STL [R1+0x1408], R29 ;  /* 0x0014081d01007387 */ /* 0x0001e40000100800 */
[--C-:B------:R-:W-:Y:S01]  /*46280*/  IMAD.X R2, R2, 0x1, R0.reuse, P6 ;  /* 0x0000000102027824 */ /* 0x100fe200030e0600 */
[----:B0-----:R-:W2:Y:S04]  /*46290*/  LDL.LU R29, [R1+0x1414] ;  /* 0x00141400011d7983 */ /* 0x001ea80000300800 */
[----:B------:R0:W-:Y:S01]  /*462a0*/  STL [R1+0x142c], R2 ;  /* 0x00142c0201007387 */ /* 0x0001e20000100800 */
[-C--:B------:R-:W-:Y:S01]  /*462b0*/  IADD3 R26, P6, R26, R28.reuse, RZ ;  /* 0x0000001c1a1a7210 */ /* 0x080fe20007fde0ff */
[----:B0-----:R-:W2:Y:S04]  /*462c0*/  LDL.LU R2, [R1+0x13e8] ;  /* 0x0013e80001027983 */ /* 0x001ea80000300800 */
[----:B------:R0:W-:Y:S02]  /*462d0*/  STL [R1+0x1400], R26 ;  /* 0x0014001a01007387 */ /* 0x0001e40000100800 */
[--C-:B------:R-:W-:Y:S01]  /*462e0*/  IMAD.X R27, R27, 0x1, R0.reuse, P1 ;  /* 0x000000011b1b7824 */ /* 0x100fe200008e0600 */
[----:B0-----:R-:W2:Y:S04]  /*462f0*/  LDL.LU R26, [R1+0x140c] ;  /* 0x00140c00011a7983 */ /* 0x001ea80000300800 */
[----:B------:R0:W-:Y:S02]  /*46300*/  STL [R1+0x1424], R27 ;  /* 0x0014241b01007387 */ /* 0x0001e40000100800 */
[----:B0-----:R-:W2:Y:S01]  /*46310*/  LDL.LU R27, [R1+0x13e0] ;  /* 0x0013e000011b7983 */ /* 0x001ea20000300800 */
[----:B------:R-:W2:Y:S01]  /*46320*/  LDL.LU R20, [R1+0x1404] ;  /* 0x0014040001147983 */ /* 0x000ea20000300800 */
[----:B---3--:R-:W-:Y:S01]  /*46330*/  IADD3 R24, P1, R24, R28, RZ ;  /* 0x0000001c18187210 */ /* 0x008fe20007f3e0ff */
[----:B------:R-:W3:Y:S01]  /*46340*/  LDL.LU R21, [R1+0x13d8] ;  /* 0x0013d80001157983 */ /* 0x000ee20000300800 */
[----:B------:R-:W3:Y:S03]  /*46350*/  LDL.LU R22, [R1+0x13fc] ;  /* 0x0013fc0001167983 */ /* 0x000ee60000300800 */
[----:B------:R0:W-:Y:S02]  /*46360*/  STL [R1+0x13f8], R24 ;  /* 0x0013f81801007387 */ /* 0x0001e40000100800 */
        /* <DEDUP_REMOVED lines=14> */
[----:B0-----:R-:W3:Y:S01]  /*46450*/  LDL.LU R24, [R1+0x1398] ;  /* 0x0013980001187983 */ /* 0x001ee20000300800 */
[----:B------:R-:W3:Y:S02]  /*46460*/  LDL.LU R15, [R1+0x13bc] ;  /* 0x0013bc00010f7983 */ /* 0x000ee40000300800 */
[----:B----4-:R-:W-:-:S05]  /*46470*/  IMAD.X R25, R25, 0x1, R0, P2 ;  /* 0x0000000119197824 */ /* 0x010fca00010e0600 */
[----:B------:R0:W-:Y:S04]  /*46480*/  STL [R1+0x141c], R25 ;  /* 0x00141c1901007387 */ /* 0x0001e80000100800 */
[----:B0-----:R-:W4:Y:S01]  /*46490*/  LDL.LU R25, [R1+0x1390] ;  /* 0x0013900001197983 */ /* 0x001f220000300800 */
        /* <DEDUP_REMOVED lines=15> */
[--C-:B------:R-:W-:Y:S01]  /*46590*/  IMAD.X R20, R20, 0x1, R0.reuse, P5 ;  /* 0x0000000114147824 */ /* 0x100fe200028e0600 */
[-C--:B---3--:R-:W-:Y:S01]  /*465a0*/  IADD3 R21, P5, R21, R28.reuse, RZ ;  /* 0x0000001c15157210 */ /* 0x088fe20007fbe0ff */
        /* <DEDUP_REMOVED lines=30> */
[----:B------:R-:W-:Y:S02]  /*46790*/  IMAD.X R15, R15, 0x1, R0, P2 ;  /* 0x000000010f0f7824 */ /* 0x000fe400010e0600 */
[----:B------:R-:W-:Y:S01]  /*467a0*/  STL [R1+0x13cc], R12 ;  /* 0x0013cc0c01007387 */ /* 0x000fe20000100800 */
[----:B------:R0:W-:Y:S01]  /*467b0*/  STL [R1+0x1398], R24 ;  /* 0x0013981801007387 */ /* 0x0001e20000100800 */
[----:B------:R-:W-:Y:S01]  /*467c0*/  STL [R1+0x13a0], R13 ;  /* 0x0013a00d01007387 */ /* 0x000fe20000100800 */
[----:B----4-:R-:W-:-:S02]  /*467d0*/  IADD3 R25, P2, R25, R28, RZ ;  /* 0x0000001c19197210 */ /* 0x010fc40007f5e0ff */
[----:B0-----:R-:W3:Y:S01]  /*467e0*/  LDL.LU R24, [R1+0x1378] ;  /* 0x0013780001187983 */ /* 0x001ee20000300800 */
[----:B------:R-:W-:Y:S02]  /*467f0*/  STL [R1+0x13c4], R14 ;  /* 0x0013c40e01007387 */ /* 0x000fe40000100800 */
[----:B------:R0:W-:Y:S02]  /*46800*/  STL [R1+0x1390], R25 ;  /* 0x0013901901007387 */ /* 0x0001e40000100800 */
[----:B0-----:R-:W4:Y:S01]  /*46810*/  LDL.LU R25, [R1+0x139c] ;  /* 0x00139c0001197983 */ /* 0x001f220000300800 */
[----:B------:R-:W-:Y:S02]  /*46820*/  STL [R1+0x13bc], R15 ;  /* 0x0013bc0f01007387 */ /* 0x000fe40000100800 */
[----:B--2---:R-:W-:-:S05]  /*46830*/  IMAD.X R3, R3, 0x1, R0, P3 ;  /* 0x0000000103037824 */ /* 0x004fca00018e0600 */
[----:B------:R0:W-:Y:S01]  /*46840*/  STL [R1+0x13b4], R3 ;  /* 0x0013b40301007387 */ /* 0x0001e20000100800 */
[----:B------:R-:W-:-:S03]  /*46850*/  IADD3 R29, P3, R29, R28, RZ ;  /* 0x0000001c1d1d7210 */ /* 0x000fc60007f7e0ff */
[----:B0-----:R-:W2:Y:S02]  /*46860*/  LDL.LU R3, [R1+0x1370] ;  /* 0x0013700001037983 */ /* 0x001ea40000300800 */
[----:B------:R0:W-:Y:S02]  /*46870*/  STL [R1+0x1388], R29 ;  /* 0x0013881d01007387 */ /* 0x0001e40000100800 */
[--C-:B------:R-:W-:Y:S01]  /*46880*/  IMAD.X R2, R2, 0x1, R0.reuse, P4 ;  /* 0x0000000102027824 */ /* 0x100fe200020e0600 */
[----:B0-----:R-:W2:Y:S04]  /*46890*/  LDL.LU R29, [R1+0x1394] ;  /* 0x00139400011d7983 */ /* 0x001ea80000300800 */
[----:B------:R0:W-:Y:S01]  /*468a0*/  STL [R1+0x13ac], R2 ;  /* 0x0013ac0201007387 */ /* 0x0001e20000100800 */
[-C--:B------:R-:W-:Y:S01]  /*468b0*/  IADD3 R26, P4, R26, R28.reuse, RZ ;  /* 0x0000001c1a1a7210 */ /* 0x080fe20007f9e0ff */
[----:B0-----:R-:W2:Y:S04]  /*468c0*/  LDL.LU R2, [R1+0x1368] ;  /* 0x0013680001027983 */ /* 0x001ea80000300800 */
[----:B------:R0:W-:Y:S02]  /*468d0*/  STL [R1+0x1380], R26 ;  /* 0x0013801a01007387 */ /* 0x0001e40000100800 */
[----:B------:R-:W-:Y:S01]  /*468e0*/  IMAD.X R27, R27, 0x1, R0, P5 ;  /* 0x000000011b1b7824 */ /* 0x000fe200028e0600 */
[----:B0-----:R-:W2:Y:S01]  /*468f0*/  LDL.LU R26, [R1+0x138c] ;  /* 0x00138c00011a7983 */ /* 0x001ea20000300800 */
[----:B------:R-:W2:Y:S02]  /*46900*/  LDL.LU R20, [R1+0x1360] ;  /* 0x0013600001147983 */ /* 0x000ea40000300800 */
[----:B------:R-:W2:Y:S02]  /*46910*/  LDL.LU R21, [R1+0x1384] ;  /* 0x0013840001157983 */ /* 0x000ea40000300800 */
[----:B------:R-:W2:Y:S01]  /*46920*/  LDL.LU R22, [R1+0x1358] ;  /* 0x0013580001167983 */ /* 0x000ea20000300800 */
[----:B------:R0:W-:Y:S01]  /*46930*/  STL [R1+0x13a4], R27 ;  /* 0x0013a41b01007387 */ /* 0x0001e20000100800 */
        /* <DEDUP_REMOVED lines=14> */
[----:B0-----:R-:W2:Y:S01]  /*46a20*/  LDL.LU R27, [R1+0x1344] ;  /* 0x00134400011b7983 */ /* 0x001ea20000300800 */
[----:B------:R-:W2:Y:S01]  /*46a30*/  LDL.LU R15, [R1+0x1318] ;  /* 0x00131800010f7983 */ /* 0x000ea20000300800 */
[----:B---3--:R-:W-:-:S05]  /*46a40*/  IADD3 R24, P5, R24, R28, RZ ;  /* 0x0000001c18187210 */ /* 0x008fca0007fbe0ff */
[----:B------:R0:W-:Y:S01]  /*46a50*/  STL [R1+0x1378], R24 ;  /* 0x0013781801007387 */ /* 0x0001e20000100800 */
[----:B----4-:R-:W-:-:S03]  /*46a60*/  IMAD.X R25, R25, 0x1, R0, P6 ;  /* 0x0000000119197824 */ /* 0x010fc600030e0600 */
[----:B0-----:R-:W3:Y:S02]  /*46a70*/  LDL.LU R24, [R1+0x133c] ;  /* 0x00133c0001187983 */ /* 0x001ee40000300800 */
[----:B------:R0:W-:Y:S02]  /*46a80*/  STL [R1+0x139c], R25 ;  /* 0x00139c1901007387 */ /* 0x0001e40000100800 */
        /* <DEDUP_REMOVED lines=10> */
[-C--:B------:R-:W-:Y:S01]  /*46b30*/  IADD3 R20, P2, R20, R28.reuse, RZ ;  /* 0x0000001c14147210 */ /* 0x080fe20007f5e0ff */
[----:B0-----:R-:W2:Y:S03]  /*46b40*/  LDL.LU R2, [R1+0x132c] ;  /* 0x00132c0001027983 */ /* 0x001ea60000300800 */
[----:B------:R0:W-:Y:S02]  /*46b50*/  STL [R1+0x138c], R26 ;  /* 0x00138c1a01007387 */ /* 0x0001e40000100800 */
[--C-:B------:R-:W-:Y:S01]  /*46b60*/  IMAD.X R21, R21, 0x1, R0.reuse, P3 ;  /* 0x0000000115157824 */ /* 0x100fe200018e0600 */
[-C--:B------:R-:W-:Y:S01]  /*46b70*/  IADD3 R22, P3, R22, R28.reuse, RZ ;  /* 0x0000001c16167210 */ /* 0x080fe20007f7e0ff */
[--C-:B------:R-:W-:Y:S01]  /*46b80*/  IMAD.X R23, R23, 0x1, R0.reuse, P4 ;  /* 0x0000000117177824 */ /* 0x100fe200020e0600 */
[-C--:B------:R-:W-:Y:S01]  /*46b90*/  IADD3 R16, P4, R16, R28.reuse, RZ ;  /* 0x0000001c10107210 */ /* 0x080fe20007f9e0ff */
[--C-:B------:R-:W-:Y:S01]  /*46ba0*/  IMAD.X R17, R17, 0x1, R0.reuse, P5 ;  /* 0x0000000111117824 */ /* 0x100fe200028e0600 */
[-C--:B------:R-:W-:Y:S01]  /*46bb0*/  IADD3 R18, P5, R18, R28.reuse, RZ ;  /* 0x0000001c12127210 */ /* 0x080fe20007fbe0ff */
[----:B0-----:R-:W2:Y:S01]  /*46bc0*/  LDL.LU R26, [R1+0x1300] ;  /* 0x00130000011a7983 */ /* 0x001ea20000300800 */
[----:B------:R-:W-:Y:S02]  /*46bd0*/  STL [R1+0x1360], R20 ;  /* 0x0013601401007387 */ /* 0x000fe40000100800 */
[----:B------:R-:W-:Y:S02]  /*46be0*/  STL [R1+0x1384], R21 ;  /* 0x0013841501007387 */ /* 0x000fe40000100800 */
        /* <DEDUP_REMOVED lines=17> */
[--C-:B------:R-:W-:Y:S01]  /*46d00*/  IMAD.X R27, R27, 0x1, R0.reuse, P5 ;  /* 0x000000011b1b7824 */ /* 0x100fe200028e0600 */
[----:B------:R-:W-:Y:S01]  /*46d10*/  STL [R1+0x135c], R9 ;  /* 0x00135c0901007387 */ /* 0x000fe20000100800 */
[----:B------:R-:W-:-:S02]  /*46d20*/  IMAD.X R13, R13, 0x1, R0, P4 ;  /* 0x000000010d0d7824 */ /* 0x000fc400020e0600 */
[----:B------:R-:W-:Y:S02]  /*46d30*/  STL [R1+0x1330], R10 ;  /* 0x0013300a01007387 */ /* 0x000fe40000100800 */
[----:B------:R-:W-:Y:S01]  /*46d40*/  STL [R1+0x1354], R6 ;  /* 0x0013540601007387 */ /* 0x000fe20000100800 */
[----:B------:R-:W-:Y:S01]  /*46d50*/  STL [R1+0x1328], R12 ;  /* 0x0013280c01007387 */ /* 0x000fe20000100800 */
[----:B------:R0:W-:Y:S02]  /*46d60*/  STL [R1+0x1344], R27 ;  /* 0x0013441b01007387 */ /* 0x0001e40000100800 */
[----:B------:R-:W-:Y:S01]  /*46d70*/  STL [R1+0x134c], R13 ;  /* 0x00134c0d01007387 */ /* 0x000fe20000100800 */
[----:B0-----:R-:W2:Y:S01]  /*46d80*/  LDL.LU R27, [R1+0x1324] ;  /* 0x00132400011b7983 */ /* 0x001ea20000300800 */
[-C--:B------:R-:W-:Y:S02]  /*46d90*/  IADD3 R14, P4, R14, R28.reuse, RZ ;  /* 0x0000001c0e0e7210 */ /* 0x080fe40007f9e0ff */
[----:B------:R-:W-:Y:S01]  /*46da0*/  IADD3 R15, P5, R15, R28, RZ ;  /* 0x0000001c0f0f7210 */ /* 0x000fe20007fbe0ff */
[----:B---3--:R-:W-:-:S02]  /*46db0*/  IMAD.X R24, R24, 0x1, R0, P6 ;  /* 0x0000000118187824 */ /* 0x008fc400030e0600 */
[----:B------:R-:W-:Y:S04]  /*46dc0*/  STL [R1+0x1320], R14 ;  /* 0x0013200e01007387 */ /* 0x000fe80000100800 */
[----:B------:R0:W-:Y:S01]  /*46dd0*/  STL [R1+0x133c], R24 ;  /* 0x00133c1801007387 */ /* 0x0001e20000100800 */
[----:B----4-:R-:W-:-:S03]  /*46de0*/  IADD3 R25, P6, R25, R28, RZ ;  /* 0x0000001c19197210 */ /* 0x010fc60007fde0ff */
[----:B0-----:R-:W3:Y:S01]  /*46df0*/  LDL.LU R24, [R1+0x12f8] ;  /* 0x0012f80001187983 */ /* 0x001ee20000300800 */
[----:B------:R-:W-:Y:S02]  /*46e00*/  STL [R1+0x1318], R15 ;  /* 0x0013180f01007387 */ /* 0x000fe40000100800 */
[----:B------:R0:W-:Y:S02]  /*46e10*/  STL [R1+0x1310], R25 ;  /* 0x0013101901007387 */ /* 0x0001e40000100800 */
[----:B0-----:R-:W4:Y:S01]  /*46e20*/  LDL.LU R25, [R1+0x131c] ;  /* 0x00131c0001197983 */ /* 0x001f220000300800 */
        /* <DEDUP_REMOVED lines=8> */
[----:B------:R-:W-:Y:S01]  /*46eb0*/  IADD3 R26, P2, R26, R28, RZ ;  /* 0x0000001c1a1a7210 */ /* 0x000fe20007f5e0ff */
        /* <DEDUP_REMOVED lines=21> */
[----:B------:R-:W-:-:S05]  /*47010*/  IMAD.X R27, R27, 0x1, R0, P3 ;  /* 0x000000011b1b7824 */ /* 0x000fca00018e0600 */
[----:B------:R0:W-:Y:S04]  /*47020*/  STL [R1+0x1324], R27 ;  /* 0x0013241b01007387 */ /* 0x0001e80000100800 */
[----:B0-----:R-:W2:Y:S01]  /*47030*/  LDL.LU R27, [R1+0x1298] ;  /* 0x00129800011b7983 */ /* 0x001ea20000300800 */
        /* <DEDUP_REMOVED lines=12> */
[--C-:B------:R-:W-:Y:S01]  /*47100*/  IMAD.X R20, R20, 0x1, R0.reuse, P6 ;  /* 0x0000000114147824 */ /* 0x100fe200030e0600 */
[----:B0-----:R-:W2:Y:S03]  /*47110*/  LDL.LU R29, [R1+0x1288] ;  /* 0x00128800011d7983 */ /* 0x001ea60000300800 */
[----:B------:R0:W-:Y:S01]  /*47120*/  STL [R1+0x12e8], R2 ;  /* 0x0012e80201007387 */ /* 0x0001e20000100800 */
[-C--:B------:R-:W-:Y:S01]  /*47130*/  IADD3 R21, P6, R21, R28.reuse, RZ ;  /* 0x0000001c15157210 */ /* 0x080fe20007fde0ff */
[--C-:B------:R-:W-:Y:S01]  /*47140*/  IMAD.X R22, R22, 0x1, R0.reuse, P1 ;  /* 0x0000000116167824 */ /* 0x100fe200008e0600 */
[-C--:B------:R-:W-:Y:S01]  /*47150*/  IADD3 R23, P1, R23, R28.reuse, RZ ;  /* 0x0000001c17177210 */ /* 0x080fe20007f3e0ff */
[--C-:B------:R-:W-:Y:S01]  /*47160*/  IMAD.X R16, R16, 0x1, R0.reuse, P2 ;  /* 0x0000000110107824 */ /* 0x100fe200010e0600 */
[-C--:B------:R-:W-:Y:S01]  /*47170*/  IADD3 R17, P2, R17, R28.reuse, RZ ;  /* 0x0000001c11117210 */ /* 0x080fe20007f5e0ff */
[--C-:B------:R-:W-:Y:S01]  /*47180*/  IMAD.X R18, R18, 0x1, R0.reuse, P3 ;  /* 0x0000000112127824 */ /* 0x100fe200018e0600 */
[----:B0-----:R-:W2:Y:S01]  /*47190*/  LDL.LU R2, [R1+0x12ac] ;  /* 0x0012ac0001027983 */ /* 0x001ea20000300800 */
[----:B------:R-:W-:Y:S02]  /*471a0*/  STL [R1+0x130c], R20 ;  /* 0x00130c1401007387 */ /* 0x000fe40000100800 */
[----:B------:R-:W-:Y:S02]  /*471b0*/  STL [R1+0x12e0], R21 ;  /* 0x0012e01501007387 */ /* 0x000fe40000100800 */
[----:B------:R-:W-:Y:S01]  /*471c0*/  STL [R1+0x1304], R22 ;  /* 0x0013041601007387 */ /* 0x000fe20000100800 */
[----:B------:R-:W-:Y:S01]  /*471d0*/  IADD3 R19, P3, R19, R28, RZ ;  /* 0x0000001c13137210 */ /* 0x000fe20007f7e0ff */
[----:B------:R-:W-:Y:S01]  /*471e0*/  STL [R1+0x12d8], R23 ;  /* 0x0012d81701007387 */ /* 0x000fe20000100800 */
        /* <DEDUP_REMOVED lines=13> */
[--C-:B------:R-:W-:Y:S02]  /*472c0*/  IMAD.X R14, R14, 0x1, R0.reuse, P2 ;  /* 0x000000010e0e7824 */ /* 0x100fe400010e0600 */
[----:B------:R-:W-:Y:S01]  /*472d0*/  STL [R1+0x12e4], R8 ;  /* 0x0012e40801007387 */ /* 0x000fe20000100800 */
[-C--:B------:R-:W-:Y:S01]  /*472e0*/  IADD3 R26, P2, R26, R28.reuse, RZ ;  /* 0x0000001c1a1a7210 */ /* 0x080fe20007f5e0ff */
[----:B------:R-:W-:Y:S01]  /*472f0*/  STL [R1+0x12b8], R9 ;  /* 0x0012b80901007387 */ /* 0x000fe20000100800 */
[----:B------:R-:W-:Y:S01]  /*47300*/  IADD3 R13, P1, R13, R28, RZ ;  /* 0x0000001c0d0d7210 */ /* 0x000fe20007f3e0ff */
[----:B------:R-:W-:Y:S02]  /*47310*/  STL [R1+0x12dc], R10 ;  /* 0x0012dc0a01007387 */ /* 0x000fe40000100800 */
[----:B------:R-:W-:Y:S01]  /*47320*/  STL [R1+0x12b0], R6 ;  /* 0x0012b00601007387 */ /* 0x000fe20000100800 */
[----:B------:R-:W-:Y:S01]  /*47330*/  STL [R1+0x12d4], R12 ;  /* 0x0012d40c01007387 */ /* 0x000fe20000100800 */
[----:B------:R0:W-:Y:S02]  /*47340*/  STL [R1+0x12a0], R26 ;  /* 0x0012a01a01007387 */ /* 0x0001e40000100800 */
[----:B------:R-:W-:-:S02]  /*47350*/  IMAD.X R15, R15, 0x1, R0, P3 ;  /* 0x000000010f0f7824 */ /* 0x000fc400018e0600 */
[----:B------:R-:W-:Y:S01]  /*47360*/  STL [R1+0x12a8], R13 ;  /* 0x0012a80d01007387 */ /* 0x000fe20000100800 */
[----:B------:R-:W-:Y:S01]  /*47370*/  IADD3 R27, P3, R27, R28, RZ ;  /* 0x0000001c1b1b7210 */ /* 0x000fe20007f7e0ff */
[----:B0-----:R-:W2:Y:S01]  /*47380*/  LDL.LU R26, [R1+0x1280] ;  /* 0x00128000011a7983 */ /* 0x001ea20000300800 */
[----:B------:R-:W-:Y:S03]  /*47390*/  STL [R1+0x12cc], R14 ;  /* 0x0012cc0e01007387 */ /* 0x000fe60000100800 */
[----:B------:R0:W-:Y:S02]  /*473a0*/  STL [R1+0x1298], R27 ;  /* 0x0012981b01007387 */ /* 0x0001e40000100800 */
[----:B0-----:R-:W2:Y:S01]  /*473b0*/  LDL.LU R27, [R1+0x12a4] ;  /* 0x0012a400011b7983 */ /* 0x001ea20000300800 */
[----:B---3--:R-:W-:-:S03]  /*473c0*/  IMAD.X R24, R24, 0x1, R0, P4 ;  /* 0x0000000118187824 */ /* 0x008fc600020e0600 */
[----:B------:R-:W-:Y:S04]  /*473d0*/  STL [R1+0x12c4], R15 ;  /* 0x0012c40f01007387 */ /* 0x000fe80000100800 */
[----:B------:R0:W-:Y:S01]  /*473e0*/  STL [R1+0x12bc], R24 ;  /* 0x0012bc1801007387 */ /* 0x0001e20000100800 */
[----:B----4-:R-:W-:-:S03]  /*473f0*/  IADD3 R25, P4, R25, R28, RZ ;  /* 0x0000001c19197210 */ /* 0x010fc60007f9e0ff */
[----:B0-----:R-:W3:Y:S02]  /*47400*/  LDL.LU R24, [R1+0x1278] ;  /* 0x0012780001187983 */ /* 0x001ee40000300800 */
[----:B------:R0:W-:Y:S02]  /*47410*/  STL [R1+0x1290], R25 ;  /* 0x0012901901007387 */ /* 0x0001e40000100800 */
[----:B0-----:R-:W4:Y:S01]  /*47420*/  LDL.LU R25, [R1+0x129c] ;  /* 0x00129c0001197983 */ /* 0x001f220000300800 */
[----:B--2---:R-:W-:-:S05]  /*47430*/  IMAD.X R3, R3, 0x1, R0, P5 ;  /* 0x0000000103037824 */ /* 0x004fca00028e0600 */
[----:B------:R0:W-:Y:S01]  /*47440*/  STL [R1+0x12b4], R3 ;  /* 0x0012b40301007387 */ /* 0x0001e20000100800 */
[----:B------:R-:W-:-:S03]  /*47450*/  IADD3 R29, P5, R29, R28, RZ ;  /* 0x0000001c1d1d7210 */ /* 0x000fc60007fbe0ff */
[----:B0-----:R-:W2:Y:S02]  /*47460*/  LDL.LU R3, [R1+0x1270] ;  /* 0x0012700001037983 */ /* 0x001ea40000300800 */
        /* <DEDUP_REMOVED lines=23> */
[----:B------:R-:W-:-:S05]  /*475e0*/  IADD3 R26, P6, R26, R28, RZ ;  /* 0x0000001c1a1a7210 */ /* 0x000fca0007fde0ff */
[----:B------:R0:W-:Y:S01]  /*475f0*/  STL [R1+0x1280], R26 ;  /* 0x0012801a01007387 */ /* 0x0001e20000100800 */
[----:B------:R-:W-:-:S03]  /*47600*/  IMAD.X R27, R27, 0x1, R0, P1 ;  /* 0x000000011b1b7824 */ /* 0x000fc600008e0600 */
[----:B0-----:R-:W2:Y:S02]  /*47610*/  LDL.LU R26, [R1+0x1244] ;  /* 0x00124400011a7983 */ /* 0x001ea40000300800 */
[----:B------:R0:W-:Y:S02]  /*47620*/  STL [R1+0x12a4], R27 ;  /* 0x0012a41b01007387 */ /* 0x0001e40000100800 */
        /* <DEDUP_REMOVED lines=9> */
[--C-:B------:R-:W-:Y:S01]  /*476c0*/  IMAD.X R29, R29, 0x1, R0.reuse, P3 ;  /* 0x000000011d1d7824 */ /* 0x100fe200018e0600 */
[-C--:B------:R-:W-:Y:S02]  /*476d0*/  IADD3 R20, P3, R20, R28.reuse, RZ ;  /* 0x0000001c14147210 */ /* 0x080fe40007f7e0ff */
[----:B0-----:R-:W2:Y:S02]  /*476e0*/  LDL.LU R3, [R1+0x1234] ;  /* 0x0012340001037983 */ /* 0x001ea40000300800 */
        /* <DEDUP_REMOVED lines=33> */
[-C--:B------:R-:W-:Y:S01]  /*47900*/  IADD3 R14, P5, R14, R28.reuse, RZ ;  /* 0x0000001c0e0e7210 */ /* 0x080fe20007fbe0ff */
[----:B------:R0:W-:Y:S02]  /*47910*/  STL [R1+0x124c], R2 ;  /* 0x00124c0201007387 */ /* 0x0001e40000100800 */
[----:B------:R-:W-:Y:S01]  /*47920*/  STL [R1+0x1254], R13 ;  /* 0x0012540d01007387 */ /* 0x000fe20000100800 */
[-C--:B------:R-:W-:Y:S01]  /*47930*/  IADD3 R15, P6, R15, R28.reuse, RZ ;  /* 0x0000001c0f0f7210 */ /* 0x080fe20007fde0ff */
[--C-:B------:R-:W-:Y:S01]  /*47940*/  IMAD.X R26, R26, 0x1, R0.reuse, P1 ;  /* 0x000000011a1a7824 */ /* 0x100fe200008e0600 */
[----:B0-----:R-:W2:Y:S01]  /*47950*/  LDL.LU R2, [R1+0x122c] ;  /* 0x00122c0001027983 */ /* 0x001ea20000300800 */
[----:B------:R-:W-:Y:S03]  /*47960*/  STL [R1+0x1228], R14 ;  /* 0x0012280e01007387 */ /* 0x000fe60000100800 */
[----:B------:R0:W-:Y:S01]  /*47970*/  STL [R1+0x1244], R26 ;  /* 0x0012441a01007387 */ /* 0x0001e20000100800 */
[----:B------:R-:W-:Y:S01]  /*47980*/  IADD3 R27, P1, R27, R28, RZ ;  /* 0x0000001c1b1b7210 */ /* 0x000fe20007f3e0ff */
[----:B0-----:R-:W2:Y:S01]  /*47990*/  LDL.LU R26, [R1+0x1200] ;  /* 0x00120000011a7983 */ /* 0x001ea20000300800 */
[----:B------:R-:W-:Y:S03]  /*479a0*/  STL [R1+0x1220], R15 ;  /* 0x0012200f01007387 */ /* 0x000fe60000100800 */
[----:B------:R0:W-:Y:S02]  /*479b0*/  STL [R1+0x1218], R27 ;  /* 0x0012181b01007387 */ /* 0x0001e40000100800 */
[----:B0-----:R-:W2:Y:S01]  /*479c0*/  LDL.LU R27, [R1+0x1224] ;  /* 0x00122400011b7983 */ /* 0x001ea20000300800 */
[----:B---3--:R-:W-:-:S05]  /*479d0*/  IMAD.X R24, R24, 0x1, R0, P2 ;  /* 0x0000000118187824 */ /* 0x008fca00010e0600 */
        /* <DEDUP_REMOVED lines=30> */
[----:B------:R0:W-:Y:S01]  /*47bc0*/  STL [R1+0x122c], R2 ;  /* 0x00122c0201007387 */ /* 0x0001e20000100800 */
[----:B------:R-:W-:-:S03]  /*47bd0*/  IADD3 R26, P4, R26, R28, RZ ;  /* 0x0000001c1a1a7210 */ /* 0x000fc60007f9e0ff */
[----:B0-----:R-:W2:Y:S02]  /*47be0*/  LDL.LU R2, [R1+0x11a0] ;  /* 0x0011a00001027983 */ /* 0x001ea40000300800 */
[----:B------:R0:W-:Y:S02]  /*47bf0*/  STL [R1+0x1200], R26 ;  /* 0x0012001a01007387 */ /* 0x0001e40000100800 */
[----:B------:R-:W-:Y:S01]  /*47c00*/  IMAD.X R27, R27, 0x1, R0, P5 ;  /* 0x000000011b1b7824 */ /* 0x000fe200028e0600 */
[----:B0-----:R-:W2:Y:S04]  /*47c10*/  LDL.LU R26, [R1+0x11c4] ;  /* 0x0011c400011a7983 */ /* 0x001ea80000300800 */
        /* <DEDUP_REMOVED lines=8> */
[-C--:B--2---:R-:W-:Y:S01]  /*47ca0*/  IADD3 R3, P6, R3, R28.reuse, RZ ;  /* 0x0000001c03037210 */ /* 0x084fe20007fde0ff */
[--C-:B------:R-:W-:Y:S01]  /*47cb0*/  IMAD.X R20, R20, 0x1, R0.reuse, P1 ;  /* 0x0000000114147824 */ /* 0x100fe200008e0600 */
[-C--:B------:R-:W-:Y:S01]  /*47cc0*/  IADD3 R21, P1, R21, R28.reuse, RZ ;  /* 0x0000001c15157210 */ /* 0x080fe20007f3e0ff */
[--C-:B------:R-:W-:Y:S02]  /*47cd0*/  IMAD.X R22, R22, 0x1, R0.reuse, P2 ;  /* 0x0000000116167824 */ /* 0x100fe400010e0600 */
[----:B------:R0:W-:Y:S01]  /*47ce0*/  STL [R1+0x11f0], R3 ;  /* 0x0011f00301007387 */ /* 0x0001e20000100800 */
[-C--:B------:R-:W-:Y:S01]  /*47cf0*/  IADD3 R23, P2, R23, R28.reuse, RZ ;  /* 0x0000001c17177210 */ /* 0x080fe20007f5e0ff */
[--C-:B------:R-:W-:Y:S01]  /*47d00*/  IMAD.X R16, R16, 0x1, R0.reuse, P3 ;  /* 0x0000000110107824 */ /* 0x100fe200018e0600 */
[-C--:B------:R-:W-:Y:S01]  /*47d10*/  IADD3 R17, P3, R17, R28.reuse, RZ ;  /* 0x0000001c11117210 */ /* 0x080fe20007f7e0ff */
[--C-:B------:R-:W-:Y:S01]  /*47d20*/  IMAD.X R18, R18, 0x1, R0.reuse, P4 ;  /* 0x0000000112127824 */ /* 0x100fe200020e0600 */
[----:B------:R-:W-:Y:S01]  /*47d30*/  IADD3 R19, P4, R19, R28, RZ ;  /* 0x0000001c13137210 */ /* 0x000fe20007f9e0ff */
[----:B0-----:R-:W2:Y:S01]  /*47d40*/  LDL.LU R3, [R1+0x11b4] ;  /* 0x0011b40001037983 */ /* 0x001ea20000300800 */
[----:B------:R-:W-:Y:S02]  /*47d50*/  STL [R1+0x1214], R20 ;  /* 0x0012141401007387 */ /* 0x000fe40000100800 */
[----:B------:R-:W-:Y:S02]  /*47d60*/  STL [R1+0x11e8], R21 ;  /* 0x0011e81501007387 */ /* 0x000fe40000100800 */
[----:B------:R-:W-:Y:S01]  /*47d70*/  STL [R1+0x120c], R22 ;  /* 0x00120c1601007387 */ /* 0x000fe20000100800 */
        /* <DEDUP_REMOVED lines=25> */
[-C--:B------:R-:W-:Y:S01]  /*47f10*/  IADD3 R2, P4, R2, R28.reuse, RZ ;  /* 0x0000001c02027210 */ /* 0x080fe20007f9e0ff */
[----:B0-----:R-:W2:Y:S01]  /*47f20*/  LDL.LU R29, [R1+0x1188] ;  /* 0x00118800011d7983 */ /* 0x001ea20000300800 */
[----:B------:R-:W-:Y:S03]  /*47f30*/  STL [R1+0x11d4], R14 ;  /* 0x0011d40e01007387 */ /* 0x000fe60000100800 */
[----:B------:R0:W-:Y:S02]  /*47f40*/  STL [R1+0x11a0], R2 ;  /* 0x0011a00201007387 */ /* 0x0001e40000100800 */
[--C-:B------:R-:W-:Y:S01]  /*47f50*/  IMAD.X R26, R26, 0x1, R0.reuse, P5 ;  /* 0x000000011a1a7824 */ /* 0x100fe200028e0600 */
[----:B0-----:R-:W2:Y:S01]  /*47f60*/  LDL.LU R2, [R1+0x11ac] ;  /* 0x0011ac0001027983 */ /* 0x001ea20000300800 */
[----:B------:R-:W-:Y:S03]  /*47f70*/  STL [R1+0x11cc], R15 ;  /* 0x0011cc0f01007387 */ /* 0x000fe60000100800 */
[----:B------:R0:W-:Y:S01]  /*47f80*/  STL [R1+0x11c4], R26 ;  /* 0x0011c41a01007387 */ /* 0x0001e20000100800 */
[----:B------:R-:W-:Y:S01]  /*47f90*/  IADD3 R27, P5, R27, R28, RZ ;  /* 0x0000001c1b1b7210 */ /* 0x000fe20007fbe0ff */
[----:B0-----:R-:W2:Y:S04]  /*47fa0*/  LDL.LU R26, [R1+0x1180] ;  /* 0x00118000011a7983 */ /* 0x001ea80000300800 */
        /* <DEDUP_REMOVED lines=8> */
[----:B------:R-:W4:Y:S02]  /*48030*/  LDL.LU R20, [R1+0x1170] ;  /* 0x0011700001147983 */ /* 0x000f240000300800 */
[----:B------:R-:W4:Y:S02]  /*48040*/  LDL.LU R21, [R1+0x1194] ;  /* 0x0011940001157983 */ /* 0x000f240000300800 */
[----:B------:R-:W4:Y:S02]  /*48050*/  LDL.LU R22, [R1+0x1168] ;  /* 0x0011680001167983 */ /* 0x000f240000300800 */
[----:B--2---:R-:W-:-:S05]  /*48060*/  IMAD.X R3, R3, 0x1, R0, P1 ;  /* 0x0000000103037824 */ /* 0x004fca00008e0600 */
        /* <DEDUP_REMOVED lines=21> */
[----:B------:R0:W-:Y:S01]  /*481c0*/  STL [R1+0x11ac], R2 ;  /* 0x0011ac0201007387 */ /* 0x0001e20000100800 */
[-C--:B------:R-:W-:Y:S01]  /*481d0*/  IADD3 R26, P2, R26, R28.reuse, RZ ;  /* 0x0000001c1a1a7210 */ /* 0x080fe20007f5e0ff */
[----:B0-----:R-:W2:Y:S04]  /*481e0*/  LDL.LU R2, [R1+0x1120] ;  /* 0x0011200001027983 */ /* 0x001ea80000300800 */
[----:B------:R0:W-:Y:S02]  /*481f0*/  STL [R1+0x1180], R26 ;  /* 0x0011801a01007387 */ /* 0x0001e40000100800 */
[----:B------:R-:W-:Y:S01]  /*48200*/  IMAD.X R27, R27, 0x1, R0, P3 ;  /* 0x000000011b1b7824 */ /* 0x000fe200018e0600 */
[----:B0-----:R-:W2:Y:S04]  /*48210*/  LDL.LU R26, [R1+0x1144] ;  /* 0x00114400011a7983 */ /* 0x001ea80000300800 */
[----:B------:R0:W-:Y:S02]  /*48220*/  STL [R1+0x11a4], R27 ;  /* 0x0011a41b01007387 */ /* 0x0001e40000100800 */
[----:B0-----:R-:W2:Y:S01]  /*48230*/  LDL.LU R27, [R1+0x1118] ;  /* 0x00111800011b7983 */ /* 0x001ea20000300800 */
[----:B---3--:R-:W-:-:S05]  /*48240*/  IADD3 R24, P3, R24, R28, RZ ;  /* 0x0000001c18187210 */ /* 0x008fca0007f7e0ff */
[----:B------:R0:W-:Y:S01]  /*48250*/  STL [R1+0x1178], R24 ;  /* 0x0011781801007387 */ /* 0x0001e20000100800 */
[--C-:B----4-:R-:W-:Y:S01]  /*48260*/  IMAD.X R25, R25, 0x1, R0.reuse, P4 ;  /* 0x0000000119197824 */ /* 0x110fe200020e0600 */
[-C--:B------:R-:W-:Y:S01]  /*48270*/  IADD3 R20, P4, R20, R28.reuse, RZ ;  /* 0x0000001c14147210 */ /* 0x080fe20007f9e0ff */
[--C-:B------:R-:W-:Y:S01]  /*48280*/  IMAD.X R21, R21, 0x1, R0.reuse, P5 ;  /* 0x0000000115157824 */ /* 0x100fe200028e0600 */
[----:B0-----:R-:W3:Y:S01]  /*48290*/  LDL.LU R24, [R1+0x113c] ;  /* 0x00113c0001187983 */ /* 0x001ee20000300800 */
[-C--:B------:R-:W-:Y:S01]  /*482a0*/  IADD3 R22, P5, R22, R28.reuse, RZ ;  /* 0x0000001c16167210 */ /* 0x080fe20007fbe0ff */
[----:B------:R0:W-:Y:S02]  /*482b0*/  STL [R1+0x119c], R25 ;  /* 0x00119c1901007387 */ /* 0x0001e40000100800 */
[----:B0-----:R-:W4:Y:S01]  /*482c0*/  LDL.LU R25, [R1+0x1110] ;  /* 0x0011100001197983 */ /* 0x001f220000300800 */
[----:B------:R-:W-:Y:S02]  /*482d0*/  STL [R1+0x1170], R20 ;  /* 0x0011701401007387 */ /* 0x000fe40000100800 */
[----:B------:R-:W-:Y:S02]  /*482e0*/  STL [R1+0x1194], R21 ;  /* 0x0011941501007387 */ /* 0x000fe40000100800 */
[----:B------:R-:W-:Y:S02]  /*482f0*/  STL [R1+0x1168], R22 ;  /* 0x0011681601007387 */ /* 0x000fe40000100800 */
        /* <DEDUP_REMOVED lines=29> */
[----:B------:R-:W-:Y:S01]  /*484d0*/  IADD3 R15, P1, R15, R28, RZ ;  /* 0x0000001c0f0f7210 */ /* 0x000fe20007f3e0ff */
[----:B0-----:R-:W2:Y:S01]  /*484e0*/  LDL.LU R3, [R1+0x1134] ;  /* 0x0011340001037983 */ /* 0x001ea20000300800 */
[----:B------:R-:W-:Y:S02]  /*484f0*/  STL [R1+0x1130], R14 ;  /* 0x0011300e01007387 */ /* 0x000fe40000100800 */
[----:B------:R-:W-:-:S05]  /*48500*/  IMAD.X R29, R29, 0x1, R0, P2 ;  /* 0x000000011d1d7824 */ /* 0x000fca00010e0600 */
        /* <DEDUP_REMOVED lines=36> */
[----:B--2---:R-:W-:-:S05]  /*48750*/  IMAD.X R3, R3, 0x1, R0, P5 ;  /* 0x0000000103037824 */ /* 0x004fca00028e0600 */
[----:B------:R0:W-:Y:S04]  /*48760*/  STL [R1+0x1134], R3 ;  /* 0x0011340301007387 */ /* 0x0001e80000100800 */
[----:B0-----:R-:W2:Y:S01]  /*48770*/  LDL.LU R3, [R1+0x10a8] ;  /* 0x0010a80001037983 */ /* 0x001ea20000300800 */
        /* <DEDUP_REMOVED lines=12> */
[-C--:B---3--:R-:W-:Y:S01]  /*48840*/  IADD3 R24, P1, R24, R28.reuse, RZ ;  /* 0x0000001c18187210 */ /* 0x088fe20007f3e0ff */
[--C-:B----4-:R-:W-:Y:S01]  /*48850*/  IMAD.X R20, R20, 0x1, R0.reuse, P2 ;  /* 0x0000000114147824 */ /* 0x110fe200010e0600 */
[----:B------:R-:W-:Y:S01]  /*48860*/  IADD3 R21, P2, R21, R28, RZ ;  /* 0x0000001c15157210 */ /* 0x000fe20007f5e0ff */
[----:B------:R-:W-:-:S02]  /*48870*/  IMAD.X R22, R22, 0x1, R0, P3 ;  /* 0x0000000116167824 */ /* 0x000fc400018e0600 */
[----:B------:R0:W-:Y:S01]  /*48880*/  STL [R1+0x10f8], R24 ;  /* 0x0010f81801007387 */ /* 0x0001e20000100800 */
[-C--:B------:R-:W-:Y:S01]  /*48890*/  IADD3 R23, P3, R23, R28.reuse, RZ ;  /* 0x0000001c17177210 */ /* 0x080fe20007f7e0ff */
[--C-:B------:R-:W-:Y:S01]  /*488a0*/  IMAD.X R16, R16, 0x1, R0.reuse, P4 ;  /* 0x0000000110107824 */ /* 0x100fe200020e0600 */
[-C--:B------:R-:W-:Y:S01]  /*488b0*/  IADD3 R17, P4, R17, R28.reuse, RZ ;  /* 0x0000001c11117210 */ /* 0x080fe20007f9e0ff */
[--C-:B------:R-:W-:Y:S01]  /*488c0*/  IMAD.X R18, R18, 0x1, R0.reuse, P5 ;  /* 0x0000000112127824 */ /* 0x100fe200028e0600 */
[-C--:B------:R-:W-:Y:S01]  /*488d0*/  IADD3 R19, P5, R19, R28.reuse, RZ ;  /* 0x0000001c13137210 */ /* 0x080fe20007fbe0ff */
[--C-:B------:R-:W-:Y:S01]  /*488e0*/  IMAD.X R5, R5, 0x1, R0.reuse, P6 ;  /* 0x0000000105057824 */ /* 0x100fe200030e0600 */
[----:B0-----:R-:W3:Y:S01]  /*488f0*/  LDL.LU R24, [R1+0x10bc] ;  /* 0x0010bc0001187983 */ /* 0x001ee20000300800 */
[----:B------:R-:W-:Y:S02]  /*48900*/  STL [R1+0x111c], R20 ;  /* 0x00111c1401007387 */ /* 0x000fe40000100800 */
[----:B------:R-:W-:Y:S02]  /*48910*/  STL [R1+0x10f0], R21 ;  /* 0x0010f01501007387 */ /* 0x000fe40000100800 */
[----:B------:R-:W-:Y:S01]  /*48920*/  STL [R1+0x1114], R22 ;  /* 0x0011141601007387 */ /* 0x000fe20000100800 */
[----:B------:R-:W-:Y:S01]  /*48930*/  STL [R1+0x10e8], R23 ;  /* 0x0010e81701007387 */ /* 0x000fe20000100800 */
        /* <DEDUP_REMOVED lines=22> */
[----:B------:R-:W-:Y:S03]  /*48aa0*/  STL [R1+0x10b8], R13 ;  /* 0x0010b80d01007387 */ /* 0x000fe60000100800 */
[----:B0-----:R-:W4:Y:S01]  /*48ab0*/  LDL.LU R25, [R1+0x1090] ;  /* 0x0010900001197983 */ /* 0x001f220000300800 */
[----:B------:R-:W-:Y:S01]  /*48ac0*/  STL [R1+0x10dc], R14 ;  /* 0x0010dc0e01007387 */ /* 0x000fe20000100800 */
[----:B--2---:R-:W-:-:S05]  /*48ad0*/  IADD3 R3, P5, R3, R28, RZ ;  /* 0x0000001c03037210 */ /* 0x004fca0007fbe0ff */
[----:B------:R0:W-:Y:S04]  /*48ae0*/  STL [R1+0x10a8], R3 ;  /* 0x0010a80301007387 */ /* 0x0001e80000100800 */
[----:B0-----:R-:W2:Y:S01]  /*48af0*/  LDL.LU R3, [R1+0x10b4] ;  /* 0x0010b40001037983 */ /* 0x001ea20000300800 */
[----:B------:R-:W-:Y:S02]  /*48b00*/  STL [R1+0x10d4], R15 ;  /* 0x0010d40f01007387 */ /* 0x000fe40000100800 */
[----:B------:R-:W-:-:S05]  /*48b10*/  IMAD.X R29, R29, 0x1, R0, P6 ;  /* 0x000000011d1d7824 */ /* 0x000fca00030e0600 */
        /* <DEDUP_REMOVED lines=11> */
[----:B------:R-:W2:Y:S02]  /*48bd0*/  LDL.LU R20, [R1+0x1078] ;  /* 0x0010780001147983 */ /* 0x000ea40000300800 */
[----:B------:R-:W2:Y:S02]  /*48be0*/  LDL.LU R21, [R1+0x109c] ;  /* 0x00109c0001157983 */ /* 0x000ea40000300800 */
[----:B------:R-:W2:Y:S02]  /*48bf0*/  LDL.LU R22, [R1+0x1070] ;  /* 0x0010700001167983 */ /* 0x000ea40000300800 */
[----:B---3--:R-:W-:-:S05]  /*48c00*/  IMAD.X R24, R24, 0x1, R0, P2 ;  /* 0x0000000118187824 */ /* 0x008fca00010e0600 */
[----:B------:R0:W-:Y:S01]  /*48c10*/  STL [R1+0x10bc], R24 ;  /* 0x0010bc1801007387 */ /* 0x0001e20000100800 */
        /* <DEDUP_REMOVED lines=14> */
[----:B0-----:R-:W3:Y:S01]  /*48d00*/  LDL.LU R24, [R1+0x105c] ;  /* 0x00105c0001187983 */ /* 0x001ee20000300800 */
[----:B------:R-:W3:Y:S01]  /*48d10*/  LDL.LU R15, [R1+0x1030] ;  /* 0x00103000010f7983 */ /* 0x000ee20000300800 */
[----:B----4-:R-:W-:-:S05]  /*48d20*/  IADD3 R25, P2, R25, R28, RZ ;  /* 0x0000001c19197210 */ /* 0x010fca0007f5e0ff */
[----:B------:R0:W-:Y:S04]  /*48d30*/  STL [R1+0x1090], R25 ;  /* 0x0010901901007387 */ /* 0x0001e80000100800 */
[----:B0-----:R-:W4:Y:S01]  /*48d40*/  LDL.LU R25, [R1+0x1054] ;  /* 0x0010540001197983 */ /* 0x001f220000300800 */
        /* <DEDUP_REMOVED lines=15> */
[-C--:B------:R-:W-:Y:S01]  /*48e40*/  IADD3 R20, P5, R20, R28.reuse, RZ ;  /* 0x0000001c14147210 */ /* 0x080fe20007fbe0ff */
[--C-:B------:R-:W-:Y:S01]  /*48e50*/  IMAD.X R21, R21, 0x1, R0.reuse, P6 ;  /* 0x0000000115157824 */ /* 0x100fe200030e0600 */
[-C--:B------:R-:W-:Y:S01]  /*48e60*/  IADD3 R22, P6, R22, R28.reuse, RZ ;  /* 0x0000001c16167210 */ /* 0x080fe20007fde0ff */
[--C-:B---3--:R-:W-:Y:S01]  /*48e70*/  IMAD.X R23, R23, 0x1, R0.reuse, P1 ;  /* 0x0000000117177824 */ /* 0x108fe200008e0600 */
        /* <DEDUP_REMOVED lines=23> */
[----:B------:R-:W-:Y:S02]  /*48ff0*/  STL [R1+0x1074], R9 ;  /* 0x0010740901007387 */ /* 0x000fe40000100800 */
[--C-:B------:R-:W-:Y:S01]  /*49000*/  IMAD.X R13, R13, 0x1, R0.reuse, P1 ;  /* 0x000000010d0d7824 */ /* 0x100fe200008e0600 */
[----:B------:R-:W-:Y:S01]  /*49010*/  STL [R1+0x1048], R10 ;  /* 0x0010480a01007387 */ /* 0x000fe20000100800 */
[-C--:B------:R-:W-:Y:S01]  /*49020*/  IADD3 R14, P1, R14, R28.reuse, RZ ;  /* 0x0000001c0e0e7210 */ /* 0x080fe20007f3e0ff */
[----:B------:R-:W-:Y:S02]  /*49030*/  STL [R1+0x106c], R6 ;  /* 0x00106c0601007387 */ /* 0x000fe40000100800 */
[----:B------:R-:W-:Y:S01]  /*49040*/  STL [R1+0x1040], R12 ;  /* 0x0010400c01007387 */ /* 0x000fe20000100800 */
[----:B------:R0:W-:Y:S01]  /*49050*/  STL [R1+0x105c], R24 ;  /* 0x00105c1801007387 */ /* 0x0001e20000100800 */
[----:B------:R-:W-:Y:S01]  /*49060*/  STL [R1+0x1064], R13 ;  /* 0x0010640d01007387 */ /* 0x000fe20000100800 */
[-C--:B------:R-:W-:Y:S01]  /*49070*/  IADD3 R15, P2, R15, R28.reuse, RZ ;  /* 0x0000001c0f0f7210 */ /* 0x080fe20007f5e0ff */
[----:B----4-:R-:W-:Y:S01]  /*49080*/  IMAD.X R25, R25, 0x1, R0, P3 ;  /* 0x0000000119197824 */ /* 0x010fe200018e0600 */
[----:B0-----:R-:W3:Y:S01]  /*49090*/  LDL.LU R24, [R1+0x103c] ;  /* 0x00103c0001187983 */ /* 0x001ee20000300800 */
[----:B------:R-:W-:Y:S03]  /*490a0*/  STL [R1+0x1038], R14 ;  /* 0x0010380e01007387 */ /* 0x000fe60000100800 */
[----:B------:R0:W-:Y:S02]  /*490b0*/  STL [R1+0x1054], R25 ;  /* 0x0010541901007387 */ /* 0x0001e40000100800 */
[----:B0-----:R-:W4:Y:S01]  /*490c0*/  LDL.LU R25, [R1+0x1010] ;  /* 0x0010100001197983 */ /* 0x001f220000300800 */
[----:B------:R-:W-:Y:S01]  /*490d0*/  STL [R1+0x1030], R15 ;  /* 0x0010300f01007387 */ /* 0x000fe20000100800 */
[----:B--2---:R-:W-:-:S05]  /*490e0*/  IADD3 R3, P3, R3, R28, RZ ;  /* 0x0000001c03037210 */ /* 0x004fca0007f7e0ff */
[----:B------:R0:W-:Y:S04]  /*490f0*/  STL [R1+0x1028], R3 ;  /* 0x0010280301007387 */ /* 0x0001e80000100800 */
[----:B0-----:R-:W2:Y:S01]  /*49100*/  LDL.LU R3, [R1+0x1034] ;  /* 0x0010340001037983 */ /* 0x001ea20000300800 */
        /* <DEDUP_REMOVED lines=30> */
[----:B---3--:R-:W-:-:S05]  /*492f0*/  IMAD.X R24, R24, 0x1, R0, P6 ;  /* 0x0000000118187824 */ /* 0x008fca00030e0600 */
[----:B------:R0:W-:Y:S01]  /*49300*/  STL [R1+0x103c], R24 ;  /* 0x00103c1801007387 */ /* 0x0001e20000100800 */
[----:B----4-:R-:W-:-:S03]  /*49310*/  IADD3 R25, P6, R25, R28, RZ ;  /* 0x0000001c19197210 */ /* 0x010fc60007fde0ff */
[----:B0-----:R-:W3:Y:S02]  /*49320*/  LDL.LU R24, [R1+0xfb0] ;  /* 0x000fb00001187983 */ /* 0x001ee40000300800 */
[----:B------:R0:W-:Y:S02]  /*49330*/  STL [R1+0x1010], R25 ;  /* 0x0010101901007387 */ /* 0x0001e40000100800 */
        /* <DEDUP_REMOVED lines=42> */
[-C--:B------:R-:W-:Y:S01]  /*495e0*/  IADD3 R13, P4, R13, R28.reuse, RZ ;  /* 0x0000001c0d0d7210 */ /* 0x080fe20007f9e0ff */
[----:B------:R-:W-:Y:S02]  /*495f0*/  STL [R1+0xff4], R10 ;  /* 0x000ff40a01007387 */ /* 0x000fe40000100800 */
[----:B------:R-:W-:Y:S01]  /*49600*/  STL [R1+0xfc8], R6 ;  /* 0x000fc80601007387 */ /* 0x000fe20000100800 */
[----:B------:R-:W-:Y:S01]  /*49610*/  STL [R1+0xfec], R12 ;  /* 0x000fec0c01007387 */ /* 0x000fe20000100800 */
[----:B------:R0:W-:Y:S02]  /*49620*/  STL [R1+0xfb8], R27 ;  /* 0x000fb81b01007387 */ /* 0x0001e40000100800 */
[----:B------:R-:W-:Y:S01]  /*49630*/  STL [R1+0xfc0], R13 ;  /* 0x000fc00d01007387 */ /* 0x000fe20000100800 */
[----:B0-----:R-:W2:Y:S01]  /*49640*/  LDL.LU R27, [R1+0xf98] ;  /* 0x000f9800011b7983 */ /* 0x001ea20000300800 */
[----:B------:R-:W-:Y:S01]  /*49650*/  IMAD.X R15, R15, 0x1, R0, P6 ;  /* 0x000000010f0f7824 */ /* 0x000fe200030e0600 */
[----:B---3--:R-:W-:-:S02]  /*49660*/  IADD3 R24, P6, R24, R28, RZ ;  /* 0x0000001c18187210 */ /* 0x008fc40007fde0ff */
[----:B------:R-:W-:Y:S04]  /*49670*/  STL [R1+0xfe4], R14 ;  /* 0x000fe40e01007387 */ /* 0x000fe80000100800 */
[----:B------:R0:W-:Y:S01]  /*49680*/  STL [R1+0xfb0], R24 ;  /* 0x000fb01801007387 */ /* 0x0001e20000100800 */
[----:B----4-:R-:W-:-:S03]  /*49690*/  IMAD.X R25, R25, 0x1, R0, P1 ;  /* 0x0000000119197824 */ /* 0x010fc600008e0600 */
[----:B0-----:R-:W3:Y:S01]  /*496a0*/  LDL.LU R24, [R1+0xfbc] ;  /* 0x000fbc0001187983 */ /* 0x001ee20000300800 */
[----:B------:R-:W-:Y:S02]  /*496b0*/  STL [R1+0xfdc], R15 ;  /* 0x000fdc0f01007387 */ /* 0x000fe40000100800 */
[----:B------:R0:W-:Y:S02]  /*496c0*/  STL [R1+0xfd4], R25 ;  /* 0x000fd41901007387 */ /* 0x0001e40000100800 */
[----:B0-----:R-:W4:Y:S01]  /*496d0*/  LDL.LU R25, [R1+0xf90] ;  /* 0x000f900001197983 */ /* 0x001f220000300800 */
        /* <DEDUP_REMOVED lines=31> */
[----:B------:R0:W-:Y:S04]  /*498d0*/  STL [R1+0xf98], R27 ;  /* 0x000f981b01007387 */ /* 0x0001e80000100800 */
        /* <DEDUP_REMOVED lines=50> */
[----:B------:R-:W-:Y:S02]  /*49c00*/  STL [R1+0xf6c], R13 ;  /* 0x000f6c0d01007387 */ /* 0x000fe40000100800 */
[----:B------:R-:W-:Y:S01]  /*49c10*/  IMAD.X R27, R27, 0x1, R0, P4 ;  /* 0x000000011b1b7824 */ /* 0x000fe200020e0600 */
[----:B0-----:R-:W2:Y:S01]  /*49c20*/  LDL.LU R26, [R1+0xf44] ;  /* 0x000f4400011a7983 */ /* 0x001ea20000300800 */
[----:B------:R-:W-:Y:S03]  /*49c30*/  STL [R1+0xf40], R14 ;  /* 0x000f400e01007387 */ /* 0x000fe60000100800 */
[----:B------:R0:W-:Y:S02]  /*49c40*/  STL [R1+0xf5c], R27 ;  /* 0x000f5c1b01007387 */ /* 0x0001e40000100800 */
[----:B0-----:R-:W2:Y:S01]  /*49c50*/  LDL.LU R27, [R1+0xf18] ;  /* 0x000f1800011b7983 */ /* 0x001ea20000300800 */
[----:B------:R-:W-:-:S02]  /*49c60*/  IADD3 R15, P3, R15, R28, RZ ;  /* 0x0000001c0f0f7210 */ /* 0x000fc40007f7e0ff */
[----:B---3--:R-:W-:-:S03]  /*49c70*/  IADD3 R24, P4, R24, R28, RZ ;  /* 0x0000001c18187210 */ /* 0x008fc60007f9e0ff */
[----:B------:R-:W-:Y:S02]  /*49c80*/  STL [R1+0xf38], R15 ;  /* 0x000f380f01007387 */ /* 0x000fe40000100800 */
[----:B------:R0:W-:Y:S02]  /*49c90*/  STL [R1+0xf30], R24 ;  /* 0x000f301801007387 */ /* 0x0001e40000100800 */
[----:B----4-:R-:W-:Y:S01]  /*49ca0*/  IMAD.X R25, R25, 0x1, R0, P5 ;  /* 0x0000000119197824 */ /* 0x010fe200028e0600 */
[----:B0-----:R-:W3:Y:S04]  /*49cb0*/  LDL.LU R24, [R1+0xf3c] ;  /* 0x000f3c0001187983 */ /* 0x001ee80000300800 */
        /* <DEDUP_REMOVED lines=44> */
[-C--:B------:R-:W-:Y:S01]  /*49f80*/  IADD3 R29, P3, R29, R28.reuse, RZ ;  /* 0x0000001c1d1d7210 */ /* 0x080fe20007f7e0ff */
        /* <DEDUP_REMOVED lines=42> */
[----:B------:R-:W-:Y:S01]  /*4a230*/  IMAD.X R27, R27, 0x1, R0, P2 ;  /* 0x000000011b1b7824 */ /* 0x000fe200010e0600 */
[----:B0-----:R-:W2:Y:S01]  /*4a240*/  LDL.LU R26, [R1+0xec4] ;  /* 0x000ec400011a7983 */ /* 0x001ea20000300800 */
[----:B------:R-:W-:Y:S03]  /*4a250*/  STL [R1+0xee4], R15 ;  /* 0x000ee40f01007387 */ /* 0x000fe60000100800 */
        /* <DEDUP_REMOVED lines=9> */
[----:B------:R0:W-:Y:S04]  /*4a2f0*/  STL [R1+0xea8], R3 ;  /* 0x000ea80301007387 */ /* 0x0001e80000100800 */
[----:B0-----:R-:W2:Y:S01]  /*4a300*/  LDL.LU R3, [R1+0xeb4] ;  /* 0x000eb40001037983 */ /* 0x001ea20000300800 */
[----:B------:R-:W2:Y:S02]  /*4a310*/  LDL.LU R20, [R1+0xe88] ;  /* 0x000e880001147983 */ /* 0x000ea40000300800 */
[----:B------:R-:W2:Y:S02]  /*4a320*/  LDL.LU R21, [R1+0xeac] ;  /* 0x000eac0001157983 */ /* 0x000ea40000300800 */
[----:B------:R-:W2:Y:S02]  /*4a330*/  LDL.LU R22, [R1+0xe80] ;  /* 0x000e800001167983 */ /* 0x000ea40000300800 */
[----:B------:R-:W-:-:S05]  /*4a340*/  IMAD.X R29, R29, 0x1, R0, P4 ;  /* 0x000000011d1d7824 */ /* 0x000fca00020e0600 */
        /* <DEDUP_REMOVED lines=32> */
[--C-:B--2---:R-:W-:Y:S01]  /*4a550*/  IMAD.X R3, R3, 0x1, R0.reuse, P1 ;  /* 0x0000000103037824 */ /* 0x104fe200008e0600 */
[-C--:B------:R-:W-:Y:S01]  /*4a560*/  IADD3 R20, P1, R20, R28.reuse, RZ ;  /* 0x0000001c14147210 */ /* 0x080fe20007f3e0ff */
[--C-:B------:R-:W-:Y:S01]  /*4a570*/  IMAD.X R21, R21, 0x1, R0.reuse, P2 ;  /* 0x0000000115157824 */ /* 0x100fe200010e0600 */
[----:B------:R-:W-:Y:S02]  /*4a580*/  IADD3 R22, P2, R22, R28, RZ ;  /* 0x0000001c16167210 */ /* 0x000fe40007f5e0ff */
[----:B------:R0:W-:Y:S01]  /*4a590*/  STL [R1+0xeb4], R3 ;  /* 0x000eb40301007387 */ /* 0x0001e20000100800 */
[----:B------:R-:W-:-:S03]  /*4a5a0*/  IMAD.X R23, R23, 0x1, R0, P3 ;  /* 0x0000000117177824 */ /* 0x000fc600018e0600 */
[----:B0-----:R-:W2:Y:S01]  /*4a5b0*/  LDL.LU R3, [R1+0xe28] ;  /* 0x000e280001037983 */ /* 0x001ea20000300800 */
        /* <DEDUP_REMOVED lines=33> */
[----:B------:R-:W-:-:S03]  /*4a7d0*/  IMAD.X R2, R2, 0x1, R0, P5 ;  /* 0x0000000102027824 */ /* 0x000fc600028e0600 */
[----:B------:R-:W-:Y:S04]  /*4a7e0*/  STL [R1+0xe48], R14 ;  /* 0x000e480e01007387 */ /* 0x000fe80000100800 */
[----:B------:R0:W-:Y:S01]  /*4a7f0*/  STL [R1+0xe64], R2 ;  /* 0x000e640201007387 */ /* 0x0001e20000100800 */
[----:B------:R-:W-:-:S03]  /*4a800*/  IADD3 R26, P5, R26, R28, RZ ;  /* 0x0000001c1a1a7210 */ /* 0x000fc60007fbe0ff */
[----:B0-----:R-:W2:Y:S01]  /*4a810*/  LDL.LU R2, [R1+0xe20] ;  /* 0x000e200001027983 */ /* 0x001ea20000300800 */
[----:B------:R-:W-:Y:S02]  /*4a820*/  STL [R1+0xe40], R15 ;  /* 0x000e400f01007387 */ /* 0x000fe40000100800 */
        /* <DEDUP_REMOVED lines=11> */
[----:B------:R-:W4:Y:S02]  /*4a8e0*/  LDL.LU R20, [R1+0xe34] ;  /* 0x000e340001147983 */ /* 0x000f240000300800 */
[----:B------:R-:W4:Y:S02]  /*4a8f0*/  LDL.LU R21, [R1+0xe08] ;  /* 0x000e080001157983 */ /* 0x000f240000300800 */
[----:B------:R-:W4:Y:S01]  /*4a900*/  LDL.LU R22, [R1+0xe2c] ;  /* 0x000e2c0001167983 */ /* 0x000f220000300800 */
[----:B--2---:R-:W-:-:S05]  /*4a910*/  IADD3 R3, P1, R3, R28, RZ ;  /* 0x0000001c03037210 */ /* 0x004fca0007f3e0ff */
        /* <DEDUP_REMOVED lines=31> */
[-C--:B----4-:R-:W-:Y:S01]  /*4ab10*/  IADD3 R25, P4, R25, R28.reuse, RZ ;  /* 0x0000001c19197210 */ /* 0x090fe20007f9e0ff */
[--C-:B------:R-:W-:Y:S01]  /*4ab20*/  IMAD.X R20, R20, 0x1, R0.reuse, P5 ;  /* 0x0000000114147824 */ /* 0x100fe200028e0600 */
[-C--:B------:R-:W-:Y:S01]  /*4ab30*/  IADD3 R21, P5, R21, R28.reuse, RZ ;  /* 0x0000001c15157210 */ /* 0x080fe20007fbe0ff */
[----:B0-----:R-:W3:Y:S01]  /*4ab40*/  LDL.LU R24, [R1+0xdb0] ;  /* 0x000db00001187983 */ /* 0x001ee20000300800 */
[--C-:B------:R-:W-:Y:S02]  /*4ab50*/  IMAD.X R22, R22, 0x1, R0.reuse, P6 ;  /* 0x0000000116167824 */ /* 0x100fe400030e0600 */
[----:B------:R0:W-:Y:S02]  /*4ab60*/  STL [R1+0xe10], R25 ;  /* 0x000e101901007387 */ /* 0x0001e40000100800 */
[----:B0-----:R-:W4:Y:S01]  /*4ab70*/  LDL.LU R25, [R1+0xdd4] ;  /* 0x000dd40001197983 */ /* 0x001f220000300800 */
[----:B------:R-:W-:Y:S02]  /*4ab80*/  STL [R1+0xe34], R20 ;  /* 0x000e341401007387 */ /* 0x000fe40000100800 */
[----:B------:R-:W-:Y:S02]  /*4ab90*/  STL [R1+0xe08], R21 ;  /* 0x000e081501007387 */ /* 0x000fe40000100800 */
[----:B------:R-:W-:Y:S01]  /*4aba0*/  STL [R1+0xe2c], R22 ;  /* 0x000e2c1601007387 */ /* 0x000fe20000100800 */
[-C--:B--2---:R-:W-:Y:S01]  /*4abb0*/  IADD3 R23, P6, R23, R28.reuse, RZ ;  /* 0x0000001c17177210 */ /* 0x084fe20007fde0ff */
[--C-:B------:R-:W-:Y:S01]  /*4abc0*/  IMAD.X R16, R16, 0x1, R0.reuse, P1 ;  /* 0x0000000110107824 */ /* 0x100fe200008e0600 */
[-C--:B------:R-:W-:Y:S01]  /*4abd0*/  IADD3 R17, P1, R17, R28.reuse, RZ ;  /* 0x0000001c11117210 */ /* 0x080fe20007f3e0ff */
[--C-:B------:R-:W-:Y:S01]  /*4abe0*/  IMAD.X R18, R18, 0x1, R0.reuse, P2 ;  /* 0x0000000112127824 */ /* 0x100fe200010e0600 */
        /* <DEDUP_REMOVED lines=21> */
[----:B------:R-:W-:Y:S02]  /*4ad40*/  STL [R1+0xdd8], R6 ;  /* 0x000dd80601007387 */ /* 0x000fe40000100800 */
[----:B------:R-:W-:Y:S01]  /*4ad50*/  IMAD.X R15, R15, 0x1, R0, P2 ;  /* 0x000000010f0f7824 */ /* 0x000fe200010e0600 */
[----:B------:R-:W-:Y:S01]  /*4ad60*/  STL [R1+0xdfc], R12 ;  /* 0x000dfc0c01007387 */ /* 0x000fe20000100800 */
[----:B------:R0:W-:Y:S02]  /*4ad70*/  STL [R1+0xdc8], R3 ;  /* 0x000dc80301007387 */ /* 0x0001e40000100800 */
[----:B------:R-:W-:Y:S01]  /*4ad80*/  STL [R1+0xdd0], R13 ;  /* 0x000dd00d01007387 */ /* 0x000fe20000100800 */
[----:B0-----:R-:W2:Y:S01]  /*4ad90*/  LDL.LU R3, [R1+0xda8] ;  /* 0x000da80001037983 */ /* 0x001ea20000300800 */
[----:B------:R-:W-:Y:S01]  /*4ada0*/  STL [R1+0xdf4], R14 ;  /* 0x000df40e01007387 */ /* 0x000fe20000100800 */
[----:B------:R-:W-:-:S05]  /*4adb0*/  IADD3 R29, P2, R29, R28, RZ ;  /* 0x0000001c1d1d7210 */ /* 0x000fca0007f5e0ff */
[----:B------:R0:W-:Y:S04]  /*4adc0*/  STL [R1+0xdc0], R29 ;  /* 0x000dc01d01007387 */ /* 0x0001e80000100800 */
[----:B0-----:R-:W2:Y:S01]  /*4add0*/  LDL.LU R29, [R1+0xdcc] ;  /* 0x000dcc00011d7983 */ /* 0x001ea20000300800 */
[----:B------:R-:W-:-:S03]  /*4ade0*/  IMAD.X R2, R2, 0x1, R0, P3 ;  /* 0x0000000102027824 */ /* 0x000fc600018e0600 */
[----:B------:R-:W-:Y:S04]  /*4adf0*/  STL [R1+0xdec], R15 ;  /* 0x000dec0f01007387 */ /* 0x000fe80000100800 */
        /* <DEDUP_REMOVED lines=33> */
[----:B------:R0:W-:Y:S04]  /*4b010*/  STL [R1+0xda8], R3 ;  /* 0x000da80301007387 */ /* 0x0001e80000100800 */
[----:B0-----:R-:W2:Y:S01]  /*4b020*/  LDL.LU R3, [R1+0xd6c] ;  /* 0x000d6c0001037983 */ /* 0x001ea20000300800 */
        /* <DEDUP_REMOVED lines=45> */
[-C--:B------:R-:W-:Y:S01]  /*4b300*/  IADD3 R14, P4, R14, R28.reuse, RZ ;  /* 0x0000001c0e0e7210 */ /* 0x080fe20007f9e0ff */
[----:B------:R-:W-:Y:S02]  /*4b310*/  STL [R1+0xd84], R6 ;  /* 0x000d840601007387 */ /* 0x000fe40000100800 */
[----:B------:R-:W-:Y:S01]  /*4b320*/  STL [R1+0xd58], R12 ;  /* 0x000d580c01007387 */ /* 0x000fe20000100800 */
[----:B------:R0:W-:Y:S01]  /*4b330*/  STL [R1+0xd74], R25 ;  /* 0x000d741901007387 */ /* 0x0001e20000100800 */
[----:B------:R-:W-:Y:S01]  /*4b340*/  STL [R1+0xd7c], R13 ;  /* 0x000d7c0d01007387 */ /* 0x000fe20000100800 */
[----:B------:R-:W-:-:S02]  /*4b350*/  IADD3 R15, P5, R15, R28, RZ ;  /* 0x0000001c0f0f7210 */ /* 0x000fc40007fbe0ff */
[----:B0-----:R-:W4:Y:S01]  /*4b360*/  LDL.LU R25, [R1+0xd54] ;  /* 0x000d540001197983 */ /* 0x001f220000300800 */
[----:B------:R-:W-:Y:S02]  /*4b370*/  STL [R1+0xd50], R14 ;  /* 0x000d500e01007387 */ /* 0x000fe40000100800 */
[----:B--2---:R-:W-:-:S05]  /*4b380*/  IMAD.X R3, R3, 0x1, R0, P6 ;  /* 0x0000000103037824 */ /* 0x004fca00030e0600 */
[----:B------:R0:W-:Y:S04]  /*4b390*/  STL [R1+0xd6c], R3 ;  /* 0x000d6c0301007387 */ /* 0x0001e80000100800 */
[----:B0-----:R-:W2:Y:S01]  /*4b3a0*/  LDL.LU R3, [R1+0xd28] ;  /* 0x000d280001037983 */ /* 0x001ea20000300800 */
[----:B------:R-:W-:Y:S01]  /*4b3b0*/  STL [R1+0xd48], R15 ;  /* 0x000d480f01007387 */ /* 0x000fe20000100800 */
[----:B------:R-:W-:-:S05]  /*4b3c0*/  IADD3 R29, P6, R29, R28, RZ ;  /* 0x0000001c1d1d7210 */ /* 0x000fca0007fde0ff */
        /* <DEDUP_REMOVED lines=11> */
[----:B------:R-:W2:Y:S02]  /*4b480*/  LDL.LU R20, [R1+0xd3c] ;  /* 0x000d3c0001147983 */ /* 0x000ea40000300800 */
[----:B------:R-:W2:Y:S02]  /*4b490*/  LDL.LU R21, [R1+0xd10] ;  /* 0x000d100001157983 */ /* 0x000ea40000300800 */
[----:B------:R-:W2:Y:S01]  /*4b4a0*/  LDL.LU R22, [R1+0xd34] ;  /* 0x000d340001167983 */ /* 0x000ea20000300800 */
[----:B---3--:R-:W-:-:S05]  /*4b4b0*/  IADD3 R24, P2, R24, R28, RZ ;  /* 0x0000001c18187210 */ /* 0x008fca0007f5e0ff */
        /* <DEDUP_REMOVED lines=17> */
[----:B----4-:R-:W-:-:S05]  /*4b5d0*/  IMAD.X R25, R25, 0x1, R0, P3 ;  /* 0x0000000119197824 */ /* 0x010fca00018e0600 */
[----:B------:R0:W-:Y:S04]  /*4b5e0*/  STL [R1+0xd54], R25 ;  /* 0x000d541901007387 */ /* 0x0001e80000100800 */
[----:B0-----:R-:W4:Y:S01]  /*4b5f0*/  LDL.LU R25, [R1+0xcc8] ;  /* 0x000cc80001197983 */ /* 0x001f220000300800 */
        /* <DEDUP_REMOVED lines=15> */
[--C-:B------:R-:W-:Y:S01]  /*4b6f0*/  IMAD.X R20, R20, 0x1, R0.reuse, P6 ;  /* 0x0000000114147824 */ /* 0x100fe200030e0600 */
[-C--:B------:R-:W-:Y:S01]  /*4b700*/  IADD3 R21, P6, R21, R28.reuse, RZ ;  /* 0x0000001c15157210 */ /* 0x080fe20007fde0ff */
[--C-:B------:R-:W-:Y:S01]  /*4b710*/  IMAD.X R22, R22, 0x1, R0.reuse, P1 ;  /* 0x0000000116167824 */ /* 0x100fe200008e0600 */
[-C--:B---3--:R-:W-:Y:S01]  /*4b720*/  IADD3 R23, P1, R23, R28.reuse, RZ ;  /* 0x0000001c17177210 */ /* 0x088fe20007f3e0ff */
        /* <DEDUP_REMOVED lines=39> */
[----:B------:R0:W-:Y:S04]  /*4b9a0*/  STL [R1+0xcec], R3 ;  /* 0x000cec0301007387 */ /* 0x0001e80000100800 */
[----:B0-----:R-:W2:Y:S01]  /*4b9b0*/  LDL.LU R3, [R1+0xca8] ;  /* 0x000ca80001037983 */ /* 0x001ea20000300800 */
        /* <DEDUP_REMOVED lines=231> */
[--C-:B------:R-:W-:Y:S01]  /*4c830*/  IMAD.X R29, R29, 0x1, R0.reuse, P4 ;  /* 0x000000011d1d7824 */ /* 0x100fe200020e0600 */
[-C--:B------:R-:W-:Y:S01]  /*4c840*/  IADD3 R20, P4, R20, R28.reuse, RZ ;  /* 0x0000001c14147210 */ /* 0x080fe20007f9e0ff */
[--C-:B------:R-:W-:Y:S01]  /*4c850*/  IMAD.X R21, R21, 0x1, R0.reuse, P5 ;  /* 0x0000000115157824 */ /* 0x100fe200028e0600 */
[-C--:B------:R-:W-:Y:S02]  /*4c860*/  IADD3 R22, P5, R22, R28.reuse, RZ ;  /* 0x0000001c16167210 */ /* 0x080fe40007fbe0ff */
[----:B------:R0:W-:Y:S01]  /*4c870*/  STL [R1+0xbcc], R29 ;  /* 0x000bcc1d01007387 */ /* 0x0001e20000100800 */
        /* <DEDUP_REMOVED lines=52> */
[----:B------:R-:W2:Y:S02]  /*4cbc0*/  LDL.LU R20, [R1+0xb4c] ;  /* 0x000b4c0001147983 */ /* 0x000ea40000300800 */
[----:B------:R-:W2:Y:S02]  /*4cbd0*/  LDL.LU R21, [R1+0xb20] ;  /* 0x000b200001157983 */ /* 0x000ea40000300800 */
[----:B------:R-:W2:Y:S01]  /*4cbe0*/  LDL.LU R22, [R1+0xb44] ;  /* 0x000b440001167983 */ /* 0x000ea20000300800 */
[----:B------:R-:W-:-:S05]  /*4cbf0*/  IADD3 R29, P4, R29, R28, RZ ;  /* 0x0000001c1d1d7210 */ /* 0x000fca0007f9e0ff */
        /* <DEDUP_REMOVED lines=36> */
[----:B------:R0:W-:Y:S04]  /*4ce40*/  STL [R1+0xb28], R3 ;  /* 0x000b280301007387 */ /* 0x0001e80000100800 */
[----:B0-----:R-:W2:Y:S01]  /*4ce50*/  LDL.LU R3, [R1+0xaec] ;  /* 0x000aec0001037983 */ /* 0x001ea20000300800 */
[----:B------:R-:W-:Y:S01]  /*4ce60*/  IADD3 R23, P3, R23, R28, RZ ;  /* 0x0000001c17177210 */ /* 0x000fe20007f7e0ff */
[----:B------:R-:W-:-:S02]  /*4ce70*/  IMAD.X R16, R16, 0x1, R0, P4 ;  /* 0x0000000110107824 */ /* 0x000fc400020e0600 */
        /* <DEDUP_REMOVED lines=117> */
[----:B------:R-:W-:Y:S01]  /*4d5d0*/  STL [R1+0xa78], R10 ;  /* 0x000a780a01007387 */ /* 0x000fe20000100800 */
[-C--:B------:R-:W-:Y:S01]  /*4d5e0*/  IADD3 R14, P1, R14, R28.reuse, RZ ;  /* 0x0000001c0e0e7210 */ /* 0x080fe20007f3e0ff */
[----:B------:R-:W-:Y:S01]  /*4d5f0*/  STL [R1+0xa9c], R6 ;  /* 0x000a9c0601007387 */ /* 0x000fe20000100800 */
[----:B------:R-:W-:Y:S02]  /*4d600*/  STL [R1+0xa70], R12 ;  /* 0x000a700c01007387 */ /* 0x000fe40000100800 */
[----:B------:R0:W-:Y:S02]  /*4d610*/  STL [R1+0xa8c], R3 ;  /* 0x000a8c0301007387 */ /* 0x0001e40000100800 */
[----:B------:R-:W-:Y:S01]  /*4d620*/  STL [R1+0xa94], R13 ;  /* 0x000a940d01007387 */ /* 0x000fe20000100800 */
[----:B------:R-:W-:Y:S01]  /*4d630*/  IADD3 R15, P2, R15, R28, RZ ;  /* 0x0000001c0f0f7210 */ /* 0x000fe20007f5e0ff */
[----:B0-----:R-:W2:Y:S01]  /*4d640*/  LDL.LU R3, [R1+0xa6c] ;  /* 0x000a6c0001037983 */ /* 0x001ea20000300800 */
[----:B------:R-:W-:Y:S02]  /*4d650*/  STL [R1+0xa68], R14 ;  /* 0x000a680e01007387 */ /* 0x000fe40000100800 */
[----:B------:R-:W-:-:S05]  /*4d660*/  IMAD.X R29, R29, 0x1, R0, P3 ;  /* 0x000000011d1d7824 */ /* 0x000fca00018e0600 */
        /* <DEDUP_REMOVED lines=51> */
[-C--:B---3--:R-:W-:Y:S01]  /*4d9a0*/  IADD3 R24, P2, R24, R28.reuse, RZ ;  /* 0x0000001c18187210 */ /* 0x088fe20007f5e0ff */
[--C-:B----4-:R-:W-:Y:S01]  /*4d9b0*/  IMAD.X R20, R20, 0x1, R0.reuse, P3 ;  /* 0x0000000114147824 */ /* 0x110fe200018e0600 */
[-C--:B------:R-:W-:Y:S01]  /*4d9c0*/  IADD3 R21, P3, R21, R28.reuse, RZ ;  /* 0x0000001c15157210 */ /* 0x080fe20007f7e0ff */
[--C-:B------:R-:W-:Y:S02]  /*4d9d0*/  IMAD.X R22, R22, 0x1, R0.reuse, P4 ;  /* 0x0000000116167824 */ /* 0x100fe400020e0600 */
        /* <DEDUP_REMOVED lines=239> */
[----:B------:R-:W2:Y:S02]  /*4e8d0*/  LDL.LU R20, [R1+0x8b8] ;  /* 0x0008b80001147983 */ /* 0x000ea40000300800 */
[----:B------:R-:W2:Y:S02]  /*4e8e0*/  LDL.LU R21, [R1+0x8dc] ;  /* 0x0008dc0001157983 */ /* 0x000ea40000300800 */
[----:B------:R-:W-:Y:S01]  /*4e8f0*/  IMAD.X R26, R26, 0x1, R0, P4 ;  /* 0x000000011a1a7824 */ /* 0x000fe200020e0600 */
[----:B------:R-:W2:Y:S04]  /*4e900*/  LDL.LU R22, [R1+0x8b0] ;  /* 0x0008b00001167983 */ /* 0x000ea80000300800 */
        /* <DEDUP_REMOVED lines=70> */
[----:B0-----:R-:W2:Y:S01]  /*4ed70*/  LDL.LU R26, [R1+0x87c] ;  /* 0x00087c00011a7983 */ /* 0x001ea20000300800 */
[----:B------:R-:W-:Y:S02]  /*4ed80*/  IMAD.X R27, R27, 0x1, R0, P5 ;  /* 0x000000011b1b7824 */ /* 0x000fe400028e0600 */
[----:B------:R-:W-:Y:S03]  /*4ed90*/  STL [R1+0x878], R14 ;  /* 0x0008780e01007387 */ /* 0x000fe60000100800 */
[----:B------:R0:W-:Y:S04]  /*4eda0*/  STL [R1+0x894], R27 ;  /* 0x0008941b01007387 */ /* 0x0001e80000100800 */
        /* <DEDUP_REMOVED lines=59> */
[----:B0-----:R-:W2:Y:S01]  /*4f160*/  LDL.LU R29, [R1+0x804] ;  /* 0x00080400011d7983 */ /* 0x001ea20000300800 */
        /* <DEDUP_REMOVED lines=31> */
[----:B------:R-:W-:-:S03]  /*4f360*/  IADD3 R26, P2, R26, R28, RZ ;  /* 0x0000001c1a1a7210 */ /* 0x000fc60007f5e0ff */
[----:B------:R-:W-:Y:S04]  /*4f370*/  STL [R1+0x824], R14 ;  /* 0x0008240e01007387 */ /* 0x000fe80000100800 */
[----:B------:R0:W-:Y:S04]  /*4f380*/  STL [R1+0x7f0], R26 ;  /* 0x0007f01a01007387 */ /* 0x0001e80000100800 */
[----:B0-----:R-:W2:Y:S01]  /*4f390*/  LDL.LU R26, [R1+0x7fc] ;  /* 0x0007fc00011a7983 */ /* 0x001ea20000300800 */
[----:B------:R-:W-:Y:S02]  /*4f3a0*/  IMAD.X R27, R27, 0x1, R0, P3 ;  /* 0x000000011b1b7824 */ /* 0x000fe400018e0600 */
[----:B------:R-:W-:Y:S03]  /*4f3b0*/  STL [R1+0x81c], R15 ;  /* 0x00081c0f01007387 */ /* 0x000fe60000100800 */
        /* <DEDUP_REMOVED lines=50> */
[-C--:B------:R-:W-:Y:S02]  /*4f6e0*/  IADD3 R22, P3, R22, R28.reuse, RZ ;  /* 0x0000001c16167210 */ /* 0x080fe40007f7e0ff */
[----:B------:R0:W-:Y:S04]  /*4f6f0*/  STL [R1+0x7ec], R3 ;  /* 0x0007ec0301007387 */ /* 0x0001e80000100800 */
[----:B0-----:R-:W2:Y:S01]  /*4f700*/  LDL.LU R3, [R1+0x760] ;  /* 0x0007600001037983 */ /* 0x001ea20000300800 */
[----:B------:R-:W-:Y:S02]  /*4f710*/  STL [R1+0x7c0], R20 ;  /* 0x0007c01401007387 */ /* 0x000fe40000100800 */
[----:B------:R-:W-:Y:S02]  /*4f720*/  STL [R1+0x7e4], R21 ;  /* 0x0007e41501007387 */ /* 0x000fe40000100800 */
        /* <DEDUP_REMOVED lines=31> */
[----:B0-----:R-:W2:Y:S01]  /*4f920*/  LDL.LU R29, [R1+0x784] ;  /* 0x00078400011d7983 */ /* 0x001ea20000300800 */
[----:B------:R-:W-:Y:S02]  /*4f930*/  STL [R1+0x780], R14 ;  /* 0x0007800e01007387 */ /* 0x000fe40000100800 */
[----:B------:R-:W-:-:S05]  /*4f940*/  IMAD.X R2, R2, 0x1, R0, P6 ;  /* 0x0000000102027824 */ /* 0x000fca00030e0600 */
[----:B------:R0:W-:Y:S04]  /*4f950*/  STL [R1+0x79c], R2 ;  /* 0x00079c0201007387 */ /* 0x0001e80000100800 */
[----:B0-----:R-:W2:Y:S01]  /*4f960*/  LDL.LU R2, [R1+0x758] ;  /* 0x0007580001027983 */ /* 0x001ea20000300800 */
[----:B------:R-:W-:-:S03]  /*4f970*/  IADD3 R26, P6, R26, R28, RZ ;  /* 0x0000001c1a1a7210 */ /* 0x000fc60007fde0ff */
[----:B------:R-:W-:Y:S04]  /*4f980*/  STL [R1+0x778], R15 ;  /* 0x0007780f01007387 */ /* 0x000fe80000100800 */
[----:B------:R0:W-:Y:S04]  /*4f990*/  STL [R1+0x770], R26 ;  /* 0x0007701a01007387 */ /* 0x0001e80000100800 */
[----:B0-----:R-:W2:Y:S01]  /*4f9a0*/  LDL.LU R26, [R1+0x77c] ;  /* 0x00077c00011a7983 */ /* 0x001ea20000300800 */
        /* <DEDUP_REMOVED lines=138> */
[--C-:B---3--:R-:W-:Y:S01]  /*50250*/  IMAD.X R24, R24, 0x1, R0.reuse, P3 ;  /* 0x0000000118187824 */ /* 0x108fe200018e0600 */
[-C--:B----4-:R-:W-:Y:S01]  /*50260*/  IADD3 R20, P3, R20, R28.reuse, RZ ;  /* 0x0000001c14147210 */ /* 0x090fe20007f7e0ff */
[--C-:B------:R-:W-:Y:S01]  /*50270*/  IMAD.X R21, R21, 0x1, R0.reuse, P4 ;  /* 0x0000000115157824 */ /* 0x100fe200020e0600 */
[-C--:B------:R-:W-:Y:S02]  /*50280*/  IADD3 R22, P4, R22, R28.reuse, RZ ;  /* 0x0000001c16167210 */ /* 0x080fe40007f9e0ff */
        /* <DEDUP_REMOVED lines=124> */
[--C-:B------:R-:W-:Y:S02]  /*50a50*/  IMAD.X R15, R15, 0x1, R0.reuse, P4 ;  /* 0x000000010f0f7824 */ /* 0x100fe400020e0600 */
[----:B------:R-:W-:Y:S01]  /*50a60*/  STL [R1+0x628], R12 ;  /* 0x0006280c01007387 */ /* 0x000fe20000100800 */
[----:B------:R0:W-:Y:S01]  /*50a70*/  STL [R1+0x1614], R24 ;  /* 0x0016141801007387 */ /* 0x0001e20000100800 */
[----:B----4-:R-:W-:Y:S01]  /*50a80*/  IADD3 R25, P4, R25, R28, RZ ;  /* 0x0000001c19197210 */ /* 0x010fe20007f9e0ff */
[----:B------:R-:W-:Y:S02]  /*50a90*/  STL [R1+0x160c], R13 ;  /* 0x00160c0d01007387 */ /* 0x000fe40000100800 */
        /* <DEDUP_REMOVED lines=18> */
[----:B------:R-:W-:Y:S02]  /*50bc0*/  IMAD.X R27, R27, 0x1, R0, P1 ;  /* 0x000000011b1b7824 */ /* 0x000fe400008e0600 */
[----:B------:R-:W2:Y:S01]  /*50bd0*/  LDL.LU R21, [R1+0x1618] ;  /* 0x0016180001157983 */ /* 0x000ea20000300800 */
[----:B------:R-:W2:Y:S02]  /*50be0*/  LDL.LU R22, [R1+0x1654] ;  /* 0x0016540001167983 */ /* 0x000ea40000300800 */
[----:B------:R0:W-:Y:S02]  /*50bf0*/  STL [R1+0x15f8], R27 ;  /* 0x0015f81b01007387 */ /* 0x0001e40000100800 */
        /* <DEDUP_REMOVED lines=68> */
[----:B------:R-:W-:Y:S03]  /*51040*/  STL [R1+0x1650], R13 ;  /* 0x0016500d01007387 */ /* 0x000fe60000100800 */
[----:B0-----:R-:W2:Y:S01]  /*51050*/  LDL.LU R27, [R1+0x1678] ;  /* 0x00167800011b7983 */ /* 0x001ea20000300800 */
[----:B------:R-:W-:Y:S02]  /*51060*/  STL [R1+0x168c], R14 ;  /* 0x00168c0e01007387 */ /* 0x000fe40000100800 */
[----:B------:R-:W2:Y:S01]  /*51070*/  LDL.LU R7, [R1+0x16b4] ;  /* 0x0016b40001077983 */ /* 0x000ea20000300800 */
[----:B------:R-:W-:-:S05]  /*51080*/  IADD3 R15, P1, R15, R28, RZ ;  /* 0x0000001c0f0f7210 */ /* 0x000fca0007f3e0ff */
[----:B------:R-:W-:Y:S01]  /*51090*/  STL [R1+0x1694], R15 ;  /* 0x0016940f01007387 */ /* 0x000fe20000100800 */
[----:B------:R-:W2:Y:S02]  /*510a0*/  LDL.LU R5, [R1+0x16bc] ;  /* 0x0016bc0001057983 */ /* 0x000ea40000300800 */
[----:B---3--:R-:W-:-:S05]  /*510b0*/  IMAD.X R24, R24, 0x1, R0, P2 ;  /* 0x0000000118187824 */ /* 0x008fca00010e0600 */
[----:B------:R-:W-:Y:S01]  /*510c0*/  STL [R1+0x1660], R24 ;  /* 0x0016601801007387 */ /* 0x000fe20000100800 */
[----:B----4-:R-:W-:Y:S01]  /*510d0*/  IADD3 R25, P2, R25, R28, RZ ;  /* 0x0000001c19197210 */ /* 0x010fe20007f5e0ff */
[----:B--2---:R-:W-:-:S05]  /*510e0*/  IMAD.X R3, R3, 0x1, R0, P3 ;  /* 0x0000000103037824 */ /* 0x004fca00018e0600 */
[----:B------:R0:W-:Y:S01]  /*510f0*/  STL [R1+0x1668], R3 ;  /* 0x0016680301007387 */ /* 0x0001e20000100800 */
[----:B------:R-:W-:Y:S03]  /*51100*/  STL [R1+0x169c], R25 ;  /* 0x00169c1901007387 */ /* 0x000fe60000100800 */
[----:B0-----:R-:W2:Y:S01]  /*51110*/  LDL.LU R3, [R1+0x16c4] ;  /* 0x0016c40001037983 */ /* 0x001ea20000300800 */
[----:B------:R-:W-:-:S05]  /*51120*/  IADD3 R29, P3, R29, R28, RZ ;  /* 0x0000001c1d1d7210 */ /* 0x000fca0007f7e0ff */
[----:B------:R0:W-:Y:S04]  /*51130*/  STL [R1+0x16a4], R29 ;  /* 0x0016a41d01007387 */ /* 0x0001e80000100800 */
[----:B0-----:R-:W3:Y:S01]  /*51140*/  LDL.LU R29, [R1+0x16cc] ;  /* 0x0016cc00011d7983 */ /* 0x001ee20000300800 */
[----:B------:R-:W-:-:S05]  /*51150*/  IMAD.X R2, R2, 0x1, R0, P4 ;  /* 0x0000000102027824 */ /* 0x000fca00020e0600 */
[----:B------:R0:W-:Y:S04]  /*51160*/  STL [R1+0x1670], R2 ;  /* 0x0016700201007387 */ /* 0x0001e80000100800 */
[----:B0-----:R-:W4:Y:S01]  /*51170*/  LDL.LU R2, [R1+0x16d4] ;  /* 0x0016d40001027983 */ /* 0x001f220000300800 */
[----:B------:R-:W2:Y:S02]  /*51180*/  LDL.LU R20, [R1+0x16dc] ;  /* 0x0016dc0001147983 */ /* 0x000ea40000300800 */
[----:B------:R-:W2:Y:S01]  /*51190*/  LDL.LU R21, [R1+0x16a8] ;  /* 0x0016a80001157983 */ /* 0x000ea20000300800 */
[-C--:B------:R-:W-:Y:S01]  /*511a0*/  IADD3 R26, P4, R26, R28.reuse, RZ ;  /* 0x0000001c1a1a7210 */ /* 0x080fe20007f9e0ff */
        /* <DEDUP_REMOVED lines=18> */
[----:B------:R-:W-:Y:S01]  /*512d0*/  IMAD.X R27, R27, 0x1, R0, P5 ;  /* 0x000000011b1b7824 */ /* 0x000fe200028e0600 */
[----:B------:R-:W-:-:S04]  /*512e0*/  IADD3 R7, P5, R7, R28, RZ ;  /* 0x0000001c07077210 */ /* 0x000fc80007fbe0ff */
[----:B------:R0:W-:Y:S04]  /*512f0*/  STL [R1+0x1678], R27 ;  /* 0x0016781b01007387 */ /* 0x0001e80000100800 */
[----:B0-----:R-:W2:Y:S01]  /*51300*/  LDL.LU R27, [R1+0x1708] ;  /* 0x00170800011b7983 */ /* 0x001ea20000300800 */
[----:B------:R0:W-:Y:S03]  /*51310*/  STL [R1+0x16b4], R7 ;  /* 0x0016b40701007387 */ /* 0x0001e60000100800 */
[----:B0-----:R0:W5:Y:S01]  /*51320*/  LDL.LU R7, [R1+0x17d4] ;  /* 0x0017d40001077983 */ /* 0x0011620000300800 */
[----:B------:R-:W2:Y:S02]  /*51330*/  LDL.LU R28, [R1+0x1680] ;  /* 0x00168000011c7983 */ /* 0x000ea40000300800 */
[----:B--2---:R-:W-:-:S05]  /*51340*/  IMAD.X R28, R28, 0x1, R0, P6 ;  /* 0x000000011c1c7824 */ /* 0x004fca00030e0600 */
[----:B------:R1:W-:Y:S02]  /*51350*/  STL [R1+0x1680], R28 ;  /* 0x0016801c01007387 */ /* 0x0003e40000100800 */
[----:B-1----:R-:W-:-:S04]  /*51360*/  IMAD.MOV.U32 R28, RZ, RZ, c[0x0][0x18c] ;  /* 0x00006300ff1c7624 */ /* 0x002fc800078e00ff */
[----:B------:R-:W-:-:S04]  /*51370*/  IMAD.SHL.U32 R28, R28, 0x80, RZ ;  /* 0x000000801c1c7824 */ /* 0x000fc800078e00ff */
[----:B------:R-:W-:-:S05]  /*51380*/  IMAD.SHL.U32 R28, R28, 0x2, RZ ;  /* 0x000000021c1c7824 */ /* 0x000fca00078e00ff */
[----:B------:R-:W-:-:S05]  /*51390*/  IADD3 R5, P6, R5, R28, RZ ;  /* 0x0000001c05057210 */ /* 0x000fca0007fde0ff */
[----:B------:R1:W-:Y:S04]  /*513a0*/  STL [R1+0x16bc], R5 ;  /* 0x0016bc0501007387 */ /* 0x0003e80000100800 */
[----:B-1----:R0:W5:Y:S01]  /*513b0*/  LDL.LU R5, [R1+0x17d0] ;  /* 0x0017d00001057983 */ /* 0x0021620000300800 */
        /* <DEDUP_REMOVED lines=15> */
[----:B---3--:R-:W-:-:S05]  /*514b0*/  IADD3 R29, P2, R29, R28, RZ ;  /* 0x0000001c1d1d7210 */ /* 0x008fca0007f5e0ff */
        /* <DEDUP_REMOVED lines=8> */
[----:B----4-:R-:W-:-:S05]  /*51540*/  IADD3 R2, P3, R2, R28, RZ ;  /* 0x0000001c02027210 */ /* 0x010fca0007f7e0ff */
[----:B------:R1:W-:Y:S04]  /*51550*/  STL [R1+0x16d4], R2 ;  /* 0x0016d40201007387 */ /* 0x0003e80000100800 */
[----:B-1----:R-:W2:Y:S01]  /*51560*/  LDL.LU R2, [R1+0x17c4] ;  /* 0x0017c40001027983 */ /* 0x002ea20000300800 */
[----:B------:R-:W3:Y:S02]  /*51570*/  LDL.LU R28, [R1+0x16a0] ;  /* 0x0016a000011c7983 */ /* 0x000ee40000300800 */
[--C-:B------:R-:W-:Y:S02]  /*51580*/  IMAD.X R21, R21, 0x1, R0.reuse, P5 ;  /* 0x0000000115157824 */ /* 0x100fe400028e0600 */
[--C-:B------:R-:W-:Y:S02]  /*51590*/  IMAD.X R23, R23, 0x1, R0.reuse, P6 ;  /* 0x0000000117177824 */ /* 0x100fe400030e0600 */
[----:B------:R-:W-:-:S02]  /*515a0*/  IMAD.X R17, R17, 0x1, R0, P1 ;  /* 0x0000000111117824 */ /* 0x000fc400008e0600 */
[--C-:B------:R-:W-:Y:S02]  /*515b0*/  IMAD.X R19, R19, 0x1, R0.reuse, P2 ;  /* 0x0000000113137824 */ /* 0x100fe400010e0600 */
[--C-:B------:R-:W-:Y:S02]  /*515c0*/  IMAD.X R9, R9, 0x1, R0.reuse, P3 ;  /* 0x0000000109097824 */ /* 0x100fe400018e0600 */
[----:B---3--:R-:W-:-:S05]  /*515d0*/  IMAD.X R28, R28, 0x1, R0, P4 ;  /* 0x000000011c1c7824 */ /* 0x008fca00020e0600 */
[----:B------:R1:W-:Y:S02]  /*515e0*/  STL [R1+0x16a0], R28 ;  /* 0x0016a01c01007387 */ /* 0x0003e40000100800 */
[----:B-1----:R-:W-:-:S04]  /*515f0*/  IMAD.MOV.U32 R28, RZ, RZ, c[0x0][0x18c] ;  /* 0x00006300ff1c7624 */ /* 0x002fc800078e00ff */
[----:B------:R-:W-:-:S04]  /*51600*/  IMAD.SHL.U32 R28, R28, 0x80, RZ ;  /* 0x000000801c1c7824 */ /* 0x000fc800078e00ff */
[----:B------:R-:W-:-:S05]  /*51610*/  IMAD.SHL.U32 R28, R28, 0x2, RZ ;  /* 0x000000021c1c7824 */ /* 0x000fca00078e00ff */
[-C--:B------:R-:W-:Y:S02]  /*51620*/  IADD3 R20, P4, R20, R28.reuse, RZ ;  /* 0x0000001c14147210 */ /* 0x080fe40007f9e0ff */
[-C--:B------:R-:W-:Y:S02]  /*51630*/  IADD3 R22, P5, R22, R28.reuse, RZ ;  /* 0x0000001c16167210 */ /* 0x080fe40007fbe0ff */
[-C--:B------:R-:W-:Y:S02]  /*51640*/  IADD3 R16, P6, R16, R28.reuse, RZ ;  /* 0x0000001c10107210 */ /* 0x080fe40007fde0ff */
[-C--:B------:R-:W-:Y:S01]  /*51650*/  IADD3 R18, P1, R18, R28.reuse, RZ ;  /* 0x0000001c12127210 */ /* 0x080fe20007f3e0ff */
[----:B------:R-:W-:Y:S01]  /*51660*/  STL [R1+0x16dc], R20 ;  /* 0x0016dc1401007387 */ /* 0x000fe20000100800 */
[----:B------:R-:W-:Y:S02]  /*51670*/  STL [R1+0x16a8], R21 ;  /* 0x0016a81501007387 */ /* 0x000fe40000100800 */
[----:B------:R-:W-:Y:S02]  /*51680*/  STL [R1+0x16e4], R22 ;  /* 0x0016e41601007387 */ /* 0x000fe40000100800 */
[----:B------:R-:W-:Y:S01]  /*51690*/  STL [R1+0x16b0], R23 ;  /* 0x0016b01701007387 */ /* 0x000fe20000100800 */
[-C--:B------:R-:W-:Y:S01]  /*516a0*/  IADD3 R8, P2, R8, R28.reuse, RZ ;  /* 0x0000001c08087210 */ /* 0x080fe20007f5e0ff */
        /* <DEDUP_REMOVED lines=14> */
[----:B--2---:R-:W-:-:S02]  /*51790*/  IMAD.X R2, R2, 0x1, R0, P3 ;  /* 0x0000000102027824 */ /* 0x004fc400018e0600 */
[----:B------:R-:W-:Y:S02]  /*517a0*/  STL [R1+0x170c], R12 ;  /* 0x00170c0c01007387 */ /* 0x000fe40000100800 */
[----:B------:R-:W-:Y:S01]  /*517b0*/  STL [R1+0x16d8], R13 ;  /* 0x0016d80d01007387 */ /* 0x000fe20000100800 */
[----:B------:R-:W-:Y:S01]  /*517c0*/  STL [R1+0x1710], R14 ;  /* 0x0017100e01007387 */ /* 0x000fe20000100800 */
[----:B------:R-:W-:Y:S02]  /*517d0*/  STL [R1+0x16e0], R15 ;  /* 0x0016e00f01007387 */ /* 0x000fe40000100800 */
[----:B------:R1:W-:Y:S02]  /*517e0*/  STL [R1+0x16f8], R2 ;  /* 0x0016f80201007387 */ /* 0x0003e40000100800 */
[--C-:B------:R-:W-:Y:S02]  /*517f0*/  IMAD.X R24, R24, 0x1, R0.reuse, P1 ;  /* 0x0000000118187824 */ /* 0x100fe400008e0600 */
[----:B------:R-:W-:-:S02]  /*51800*/  IMAD.X R25, R25, 0x1, R0, P2 ;  /* 0x0000000119197824 */ /* 0x000fc400010e0600 */
[--C-:B------:R-:W-:Y:S02]  /*51810*/  IMAD.X R27, R27, 0x1, R0.reuse, P5 ;  /* 0x000000011b1b7824 */ /* 0x100fe400028e0600 */
[----:B------:R-:W-:Y:S01]  /*51820*/  IMAD.X R26, R26, 0x1, R0, P4 ;  /* 0x000000011a1a7824 */ /* 0x000fe200020e0600 */
[----:B-1----:R-:W1:Y:S04]  /*51830*/  S2R R2, SR_TID.X ;  /* 0x0000000000027919 */ /* 0x002e680000002100 */
[----:B------:R0:W-:Y:S01]  /*51840*/  STL [R1+0x16e8], R24 ;  /* 0x0016e81801007387 */ /* 0x0001e20000100800 */
[----:B------:R0:W-:Y:S02]  /*51850*/  STL [R1+0x16f0], R25 ;  /* 0x0016f01901007387 */ /* 0x0001e40000100800 */
[----:B------:R0:W-:Y:S02]  /*51860*/  STL [R1+0x1708], R27 ;  /* 0x0017081b01007387 */ /* 0x0001e40000100800 */
[----:B------:R0:W-:Y:S01]  /*51870*/  STL [R1+0x1700], R26 ;  /* 0x0017001a01007387 */ /* 0x0001e20000100800 */
[----:B-1----:R-:W-:-:S05]  /*51880*/  LOP3.LUT R2, R2, 0x3f, RZ, 0xc0, !PT ;  /* 0x0000003f02027812 */ /* 0x002fca00078ec0ff */
[----:B------:R-:W-:Y:S01]  /*51890*/  IMAD.SHL.U32 R2, R2, 0x2, RZ ;  /* 0x0000000202027824 */ /* 0x000fe200078e00ff */
[----:B0-----:R-:W-:Y:S01]  /*518a0*/  @!P0 CALL.REL.NOINC `(.L_x_2) ;  /* 0x0000001000008944 */ /* 0x001fe20003c00000 */
[----:B------:R-:W-:Y:S05]  /*518b0*/  BRA `(.L_x_3) ;  /* 0xfffd1aa000007947 */ /* 0x000fea000383ffff */
.L_x_2:
[----:B-----5:R0:W-:Y:S04]  /*518c0*/  STL [R1+0x1810], R7 ;  /* 0x0018100701007387 */ /* 0x0201e80000100800 */
[----:B0-----:R-:W2:Y:S04]  /*518d0*/  LDL.LU R7, [R1+0x398] ;  /* 0x0003980001077983 */ /* 0x001ea80000300800 */
        /* <DEDUP_REMOVED lines=13> */
[----:B------:R-:W2:Y:S01]  /*519b0*/  LDL.LU R6, [R1+0x174] ;  /* 0x0001740001067983 */ /* 0x000ea20000300800 */
[----:B0-----:R-:W-:-:S03]  /*519c0*/  IMAD.MOV.U32 R7, RZ, RZ, R5 ;  /* 0x000000ffff077224 */ /* 0x001fc600078e0005 */
        /* <DEDUP_REMOVED lines=16> */
[----:B--2---:R-:W-:Y:S04]  /*51ad0*/  STL [R1+0x184c], R6 ;  /* 0x00184c0601007387 */ /* 0x004fe80000100800 */
[----:B------:R-:W2:Y:S04]  /*51ae0*/  LDL.LU R5, [R1+0x374] ;  /* 0x0003740001057983 */ /* 0x000ea80000300800 */
[----:B--2---:R0:W-:Y:S04]  /*51af0*/  STL [R1+0x1808], R5 ;  /* 0x0018080501007387 */ /* 0x0041e80000100800 */
[----:B0-----:R-:W2:Y:S04]  /*51b00*/  LDL.LU R5, [R1+0x144] ;  /* 0x0001440001057983 */ /* 0x001ea80000300800 */
[----:B------:R0:W-:Y:S04]  /*51b10*/  STL [R1+0x1800], R11 ;  /* 0x0018000b01007387 */ /* 0x0001e80000100800 */
[----:B0-----:R-:W3:Y:S01]  /*51b20*/  LDL.LU R11, [R1+0x384] ;  /* 0x00038400010b7983 */ /* 0x001ee20000300800 */
[----:B------:R-:W-:-:S03]  /*51b30*/  IMAD.MOV.U32 R6, RZ, RZ, R4 ;  /* 0x000000ffff067224 */ /* 0x000fc600078e0004 */
[----:B---3--:R0:W-:Y:S04]  /*51b40*/  STL [R1+0x1804], R11 ;  /* 0x0018040b01007387 */ /* 0x0081e80000100800 */
[----:B0-----:R-:W3:Y:S04]  /*51b50*/  LDL.LU R11, [R1+0x364] ;  /* 0x00036400010b7983 */ /* 0x001ee80000300800 */
[----:B------:R-:W4:Y:S04]  /*51b60*/  LDL.LU R4, [R1+0x394] ;  /* 0x0003940001047983 */ /* 0x000f280000300800 */
[----:B------:R-:W2:Y:S04]  /*51b70*/  LDL.LU R10, [R1+0x170] ;  /* 0x00017000010a7983 */ /* 0x000ea80000300800 */
[----:B--2---:R0:W-:Y:S04]  /*51b80*/  STL [R1+0x17fc], R10 ;  /* 0x0017fc0a01007387 */ /* 0x0041e80000100800 */
[----:B0-----:R-:W2:Y:S04]  /*51b90*/  LDL.LU R10, [R1+0xe0] ;  /* 0x0000e000010a7983 */ /* 0x001ea80000300800 */
        /* <DEDUP_REMOVED lines=36> */
[----:B------:R0:W-:Y:S04]  /*51de0*/  STL [R1+0x17c4], R3 ;  /* 0x0017c40301007387 */ /* 0x0001e80000100800 */
[----:B0-----:R-:W2:Y:S01]  /*51df0*/  LDL.LU R3, [R1+0x3e4] ;  /* 0x0003e40001037983 */ /* 0x001ea20000300800 */
[----:B------:R-:W-:-:S03]  /*51e00*/  F2FP.BF16.PACK_AB R7, R6, R7 ;  /* 0x000000070607723e */ /* 0x000fc600000010ff */
[----:B--2---:R0:W-:Y:S04]  /*51e10*/  STL [R1+0x17c8], R3 ;  /* 0x0017c80301007387 */ /* 0x0041e80000100800 */
[----:B0-----:R-:W2:Y:S04]  /*51e20*/  LDL.LU R3, [R1+0x3c4] ;  /* 0x0003c40001037983 */ /* 0x001ea80000300800 */
[----:B------:R-:W2:Y:S04]  /*51e30*/  LDL.LU R21, [R1+0x3f4] ;  /* 0x0003f40001157983 */ /* 0x000ea80000300800 */
        /* <DEDUP_REMOVED lines=10> */
[----:B------:R0:W-:Y:S04]  /*51ee0*/  STL [R1+0x1c], R7 ;  /* 0x00001c0701007387 */ /* 0x0001e80000100800 */
[----:B0-----:R-:W2:Y:S02]  /*51ef0*/  LDL.LU R7, [R1+0x1848] ;  /* 0x0018480001077983 */ /* 0x001ea40000300800 */
[----:B--2---:R-:W-:-:S02]  /*51f00*/  F2FP.BF16.PACK_AB R7, R6, R7 ;  /* 0x000000070607723e */ /* 0x004fc400000010ff */
        /* <DEDUP_REMOVED lines=25> */
[----:B------:R0:W-:Y:S04]  /*520a0*/  STL [R1], R7 ;  /* 0x0000000701007387 */ /* 0x0001e80000100800 */
[----:B0-----:R-:W2:Y:S02]  /*520b0*/  LDL.LU R7, [R1+0x1810] ;  /* 0x0018100001077983 */ /* 0x001ea40000300800 */
[----:B--2---:R-:W-:-:S02]  /*520c0*/  F2FP.BF16.PACK_AB R7, R6, R7 ;  /* 0x000000070607723e */ /* 0x004fc400000010ff */
[----:B------:R-:W2:Y:S02]  /*520d0*/  LDL.LU R6, [R1+0x180c] ;  /* 0x00180c0001067983 */ /* 0x000ea40000300800 */
[----:B--2---:R-:W-:Y:S02]  /*520e0*/  F2FP.BF16.PACK_AB R6, R5, R6 ;  /* 0x000000060506723e */ /* 0x004fe400000010ff */
[----:B------:R-:W3:Y:S02]  /*520f0*/  LDL.LU R5, [R1+0x1808] ;  /* 0x0018080001057983 */ /* 0x000ee40000300800 */
[----:B---3--:R-:W-:Y:S02]  /*52100*/  F2FP.BF16.PACK_AB R5, R11, R5 ;  /* 0x000000050b05723e */ /* 0x008fe400000010ff */
[----:B------:R-:W4:Y:S02]  /*52110*/  LDL.LU R11, [R1+0x1804] ;  /* 0x00180400010b7983 */ /* 0x000f240000300800 */
[----:B----4-:R-:W-:-:S02]  /*52120*/  F2FP.BF16.PACK_AB R4, R11, R4 ;  /* 0x000000040b04723e */ /* 0x010fc400000010ff */
[----:B------:R-:W2:Y:S02]  /*52130*/  LDL.LU R11, [R1+0x1800] ;  /* 0x00180000010b7983 */ /* 0x000ea40000300800 */
[----:B--2---:R-:W-:Y:S02]  /*52140*/  F2FP.BF16.PACK_AB R11, R10, R11 ;  /* 0x0000000b0a0b723e */ /* 0x004fe400000010ff */
[----:B------:R-:W2:Y:S02]  /*52150*/  LDL.LU R10, [R1+0x17fc] ;  /* 0x0017fc00010a7983 */ /* 0x000ea40000300800 */
[----:B--2---:R-:W-:Y:S02]  /*52160*/  F2FP.BF16.PACK_AB R10, R9, R10 ;  /* 0x0000000a090a723e */ /* 0x004fe400000010ff */
[----:B------:R-:W2:Y:S02]  /*52170*/  LDL.LU R9, [R1+0x17f8] ;  /* 0x0017f80001097983 */ /* 0x000ea40000300800 */
[----:B--2---:R-:W-:-:S02]  /*52180*/  F2FP.BF16.PACK_AB R9, R8, R9 ;  /* 0x000000090809723e */ /* 0x004fc400000010ff */
        /* <DEDUP_REMOVED lines=24> */
[----:B------:R-:W2:Y:S01]  /*52310*/  LDL.LU R3, [R1+0x17c4] ;  /* 0x0017c40001037983 */ /* 0x000ea20000300800 */
[----:B------:R-:W-:Y:S02]  /*52320*/  F2FP.BF16.PACK_AB R20, R29, R20 ;  /* 0x000000141d14723e */ /* 0x000fe400000010ff */
[----:B------:R-:W-:Y:S02]  /*52330*/  F2FP.BF16.PACK_AB R27, R0, R27 ;  /* 0x0000001b001b723e */ /* 0x000fe400000010ff */
[----:B------:R-:W-:Y:S02]  /*52340*/  F2FP.BF16.PACK_AB R26, R28, R26 ;  /* 0x0000001a1c1a723e */ /* 0x000fe400000010ff */
[----:B------:R-:W-:Y:S02]  /*52350*/  F2FP.BF16.PACK_AB R25, R2, R25 ;  /* 0x000000190219723e */ /* 0x000fe400000010ff */
[----:B--2---:R-:W-:Y:S02]  /*52360*/  F2FP.BF16.PACK_AB R24, R24, R3 ;  /* 0x000000031818723e */ /* 0x004fe400000010ff */
.L_x_1:
[----:B------:R-:W2:Y:S04]  /*52370*/  LDL.LU R3, [R1+0x1740] ;  /* 0x0017400001037983 */ /* 0x000ea80000300800 */
[----:B------:R-:W3:Y:S04]  /*52380*/  LDL.LU R28, [R1+0x1738] ;  /* 0x00173800011c7983 */ /* 0x000ee80000300800 */
[----:B------:R-:W-:Y:S04]  /*52390*/  STL [R1+0x17e4], R4 ;  /* 0x0017e40401007387 */ /* 0x000fe80000100800 */
[----:B------:R-:W-:Y:S04]  /*523a0*/  STL [R1+0x17e0], R5 ;  /* 0x0017e00501007387 */ /* 0x000fe80000100800 */
[----:B------:R1:W-:Y:S04]  /*523b0*/  STL [R1+0x17dc], R6 ;  /* 0x0017dc0601007387 */ /* 0x0003e80000100800 */
[----:B------:R4:W-:Y:S04]  /*523c0*/  STL [R1+0x17d8], R7 ;  /* 0x0017d80701007387 */ /* 0x0009e80000100800 */
[----:B-1----:R-:W1:Y:S04]  /*523d0*/  S2R R6, SR_TID.X ;  /* 0x0000000000067919 */ /* 0x002e680000002100 */
[----:B----4-:R-:W4:Y:S01]  /*523e0*/  LDL.LU R7, [R1+0x300] ;  /* 0x0003000001077983 */ /* 0x010f220000300800 */
[----:B01----:R-:W-:-:S02]  /*523f0*/  IMAD.SHL.U32 R0, R6, 0x80, RZ ;  /* 0x0000008006007824 */ /* 0x003fc400078e00ff */
[C---:B------:R-:W-:Y:S02]  /*52400*/  IMAD.SHL.U32 R2, R6.reuse, 0x200, RZ ;  /* 0x0000020006027824 */ /* 0x040fe400078e00ff */
[----:B------:R-:W-:-:S03]  /*52410*/  IMAD.SHL.U32 R29, R6, 0x4, RZ ;  /* 0x00000004061d7824 */ /* 0x000fc600078e00ff */
[----:B------:R-:W-:Y:S01]  /*52420*/  LOP3.LUT R2, R2, 0xc00, RZ, 0xc0, !PT ;  /* 0x00000c0002027812 */ /* 0x000fe200078ec0ff */
[----:B------:R-:W-:Y:S01]  /*52430*/  BAR.SYNC.DEFER_BLOCKING 0x0 ;  /* 0x0000000000007b1d */ /* 0x000fe20000010000 */
[----:B--2---:R-:W-:Y:S02]  /*52440*/  LOP3.LUT R0, R3, 0xc00, R0, 0xf8, !PT ;  /* 0x00000c0003007812 */ /* 0x004fe400078ef800 */
[----:B------:R-:W-:Y:S02]  /*52450*/  LOP3.LUT R3, R6, 0x20, RZ, 0xc0, !PT ;  /* 0x0000002006037812 */ /* 0x000fe400078ec0ff */
[----:B------:R-:W-:Y:S02]  /*52460*/  LOP3.LUT R29, R0, 0x70, R29, 0x78, !PT ;  /* 0x00000070001d7812 */ /* 0x000fe400078e781d */
[----:B---3--:R-:W-:Y:S02]  /*52470*/  LOP3.LUT R0, R2, 0x1f0, R28, 0xf8, !PT ;  /* 0x000001f002007812 */ /* 0x008fe400078ef81c */
[----:B------:R-:W0:Y:S01]  /*52480*/  S2R R28, SR_TID.X ;  /* 0x00000000001c7919 */ /* 0x000e220000002100 */
[----:B------:R-:W-:Y:S01]  /*52490*/  IMAD R29, R3, 0x10, R29 ;  /* 0x00000010031d7824 */ /* 0x000fe200078e021d */
[----:B------:R-:W-:-:S04]  /*524a0*/  LOP3.LUT R4, R0, 0x20, R6, 0x78, !PT ;  /* 0x0000002000047812 */ /* 0x000fc800078e7806 */
[----:B------:R1:W-:Y:S04]  /*524b0*/  STS.128 [R29+0x180], R12 ;  /* 0x0001800c1d007388 */ /* 0x0003e80000000c00 */
[----:B------:R-:W-:Y:S04]  /*524c0*/  STL [R1+0xa0], R4 ;  /* 0x0000a00401007387 */ /* 0x000fe80000100800 */
[----:B------:R-:W-:Y:S04]  /*524d0*/  STS.128 [R29], R24 ;  /* 0x000000181d007388 */ /* 0x000fe80000000c00 */
[----:B------:R-:W-:Y:S04]  /*524e0*/  STS.128 [R29+0x100], R20 ;  /* 0x000100141d007388 */ /* 0x000fe80000000c00 */
[----:B------:R-:W-:Y:S01]  /*524f0*/  STS.128 [R29+0x80], R16 ;  /* 0x000080101d007388 */ /* 0x000fe20000000c00 */
[----:B0-----:R-:W-:-:S02]  /*52500*/  SHF.R.U32.HI R5, RZ, 0x4, R28 ;  /* 0x00000004ff057819 */ /* 0x001fc4000001161c */
[----:B------:R-:W-:Y:S01]  /*52510*/  SHF.R.U32.HI R28, RZ, 0x4, R28 ;  /* 0x00000004ff1c7819 */ /* 0x000fe2000001161c */
[----:B------:R-:W-:Y:S01]  /*52520*/  BAR.SYNC.DEFER_BLOCKING 0x0 ;  /* 0x0000000000007b1d */ /* 0x000fe20000010000 */
[----:B------:R-:W-:Y:S02]  /*52530*/  IADD3 R5, R5, 0x7c, RZ ;  /* 0x0000007c05057810 */ /* 0x000fe40007ffe0ff */
[----:B------:R-:W-:Y:S02]  /*52540*/  IADD3 R28, R28, 0x3c, RZ ;  /* 0x0000003c1c1c7810 */ /* 0x000fe40007ffe0ff */
[C---:B----4-:R-:W-:Y:S02]  /*52550*/  LOP3.LUT R0, R7.reuse, R5, RZ, 0xfc, !PT ;  /* 0x0000000507007212 */ /* 0x050fe400078efcff */
[--C-:B------:R-:W-:Y:S02]  /*52560*/  SHF.R.U32.HI R5, RZ, 0x4, R6.reuse ;  /* 0x00000004ff057819 */ /* 0x100fe40000011606 */
[----:B------:R-:W-:Y:S01]  /*52570*/  SHF.R.U32.HI R6, RZ, 0x4, R6 ;  /* 0x00000004ff067819 */ /* 0x000fe20000011606 */
[----:B------:R0:W-:Y:S01]  /*52580*/  STL [R1+0x90], R0 ;  /* 0x0000900001007387 */ /* 0x0001e20000100800 */
[----:B------:R-:W-:-:S02]  /*52590*/  LOP3.LUT R3, R7, 0xfc, R5, 0xfe, !PT ;  /* 0x000000fc07037812 */ /* 0x000fc400078efe05 */
[----:B------:R-:W-:Y:S02]  /*525a0*/  SGXT.U32 R6, R6, 0x2 ;  /* 0x000000020606781a */ /* 0x000fe40000000000 */
[C---:B------:R-:W-:Y:S02]  /*525b0*/  LOP3.LUT R2, R7.reuse, 0xbc, R5, 0xfe, !PT ;  /* 0x000000bc07027812 */ /* 0x040fe400078efe05 */
[C-C-:B-1----:R-:W-:Y:S02]  /*525c0*/  LOP3.LUT R12, R7.reuse, 0xc, R6.reuse, 0xfe, !PT ;  /* 0x0000000c070c7812 */ /* 0x142fe400078efe06 */
[C-C-:B------:R-:W-:Y:S02]  /*525d0*/  LOP3.LUT R5, R7.reuse, 0x10, R6.reuse, 0xfe, !PT ;  /* 0x0000001007057812 */ /* 0x140fe400078efe06 */
[C---:B0-----:R-:W-:Y:S02]  /*525e0*/  LOP3.LUT R0, R7.reuse, R28, RZ, 0xfc, !PT ;  /* 0x0000001c07007212 */ /* 0x041fe400078efcff */
[C-C-:B------:R-:W-:Y:S01]  /*525f0*/  LOP3.LUT R25, R7.reuse, 0xe0, R6.reuse, 0xfe, !PT ;  /* 0x000000e007197812 */ /* 0x140fe200078efe06 */
[----:B------:R-:W-:Y:S01]  /*52600*/  LDS.128 R20, [R4+0x200] ;  /* 0x0002000004147984 */ /* 0x000fe20000000c00 */
[----:B------:R-:W-:-:S02]  /*52610*/  LOP3.LUT R27, R7, 0xe8, R6, 0xfe, !PT ;  /* 0x000000e8071b7812 */ /* 0x000fc400078efe06 */
[C-C-:B------:R-:W-:Y:S01]  /*52620*/  LOP3.LUT R24, R7.reuse, 0xe4, R6.reuse, 0xfe, !PT ;  /* 0x000000e407187812 */ /* 0x140fe200078efe06 */
[----:B------:R0:W-:Y:S01]  /*52630*/  STL [R1+0x50], R0 ;  /* 0x0000500001007387 */ /* 0x0001e20000100800 */
[----:B------:R-:W-:-:S03]  /*52640*/  LOP3.LUT R28, R7, 0x8, R6, 0xfe, !PT ;  /* 0x00000008071c7812 */ /* 0x000fc600078efe06 */
[----:B------:R1:W-:Y:S04]  /*52650*/  STL [R1+0xa8], R3 ;  /* 0x0000a80301007387 */ /* 0x0003e80000100800 */
[----:B------:R2:W-:Y:S01]  /*52660*/  STL [R1+0x98], R2 ;  /* 0x0000980201007387 */ /* 0x0005e20000100800 */
[----:B0-----:R-:W-:-:S03]  /*52670*/  LOP3.LUT R0, R7, R6, RZ, 0xfc, !PT ;  /* 0x0000000607007212 */ /* 0x001fc600078efcff */
[----:B------:R0:W-:Y:S01]  /*52680*/  STL [R1+0x20], R12 ;  /* 0x0000200c01007387 */ /* 0x0001e20000100800 */
[----:B-1----:R-:W-:-:S03]  /*52690*/  LOP3.LUT R3, R7, 0x4, R6, 0xfe, !PT ;  /* 0x0000000407037812 */ /* 0x002fc600078efe06 */
[----:B------:R1:W-:Y:S01]  /*526a0*/  STL [R1+0x24], R5 ;  /* 0x0000240501007387 */ /* 0x0003e20000100800 */
[C-C-:B--2---:R-:W-:Y:S02]  /*526b0*/  LOP3.LUT R2, R7.reuse, 0x14, R6.reuse, 0xfe, !PT ;  /* 0x0000001407027812 */ /* 0x144fe400078efe06 */
[----:B0-----:R-:W-:-:S03]  /*526c0*/  LOP3.LUT R12, R7, 0x18, R6, 0xfe, !PT ;  /* 0x00000018070c7812 */ /* 0x001fc600078efe06 */
[----:B------:R0:W-:Y:S01]  /*526d0*/  STL [R1+0x28], R2 ;  /* 0x0000280201007387 */ /* 0x0001e20000100800 */
[----:B-1----:R-:W-:-:S03]  /*526e0*/  LOP3.LUT R5, R7, 0x1c, R6, 0xfe, !PT ;  /* 0x0000001c07057812 */ /* 0x002fc600078efe06 */
[----:B------:R1:W-:Y:S04]  /*526f0*/  STL [R1+0x2c], R12 ;  /* 0x00002c0c01007387 */ /* 0x0003e80000100800 */
[----:B------:R2:W-:Y:S01]  /*52700*/  STL [R1+0x30], R5 ;  /* 0x0000300501007387 */ /* 0x0005e20000100800 */
[C-C-:B0-----:R-:W-:Y:S02]  /*52710*/  LOP3.LUT R2, R7.reuse, 0x20, R6.reuse, 0xfe, !PT ;  /* 0x0000002007027812 */ /* 0x141fe400078efe06 */
[----:B-1----:R-:W-:-:S03]  /*52720*/  LOP3.LUT R12, R7, 0x24, R6, 0xfe, !PT ;  /* 0x00000024070c7812 */ /* 0x002fc600078efe06 */
[----:B------:R0:W-:Y:S01]  /*52730*/  STL [R1+0x34], R2 ;  /* 0x0000340201007387 */ /* 0x0001e20000100800 */
[----:B--2---:R-:W-:-:S03]  /*52740*/  LOP3.LUT R5, R7, 0x28, R6, 0xfe, !PT ;  /* 0x0000002807057812 */ /* 0x004fc600078efe06 */
        /* <DEDUP_REMOVED lines=77> */
[----:B--2---:R-:W-:-:S03]  /*52c20*/  LOP3.LUT R5, R4, 0x40, RZ, 0x3c, !PT ;  /* 0x0000004004057812 */ /* 0x004fc600078e3cff */
[----:B------:R-:W-:Y:S04]  /*52c30*/  STL [R1+0xf0], R12 ;  /* 0x0000f00c01007387 */ /* 0x000fe80000100800 */
[----:B------:R-:W1:Y:S01]  /*52c40*/  LDS.128 R12, [R4] ;  /* 0x00000000040c7984 */ /* 0x000e620000000c00 */
[----:B0-----:R-:W-:-:S03]  /*52c50*/  LOP3.LUT R2, R7, 0xd0, R6, 0xfe, !PT ;  /* 0x000000d007027812 */ /* 0x001fc600078efe06 */
[----:B------:R-:W0:Y:S04]  /*52c60*/  LDS.128 R16, [R5] ;  /* 0x0000000005107984 */ /* 0x000e280000000c00 */
[----:B------:R2:W-:Y:S04]  /*52c70*/  STL [R1+0xf4], R2 ;  /* 0x0000f40201007387 */ /* 0x0005e80000100800 */
[----:B------:R-:W-:Y:S01]  /*52c80*/  STL [R1+0x9c], R5 ;  /* 0x00009c0501007387 */ /* 0x000fe20000100800 */
[----:B--2---:R-:W-:-:S03]  /*52c90*/  LOP3.LUT R2, R7, 0xd4, R6, 0xfe, !PT ;  /* 0x000000d407027812 */ /* 0x004fc600078efe06 */
[----:B-1----:R-:W-:Y:S04]  /*52ca0*/  STL.64 [R1+0x17d0], R14 ;  /* 0x0017d00e01007387 */ /* 0x002fe80000100a00 */
[----:B------:R1:W-:Y:S04]  /*52cb0*/  STL.64 [R1+0x17c8], R12 ;  /* 0x0017c80c01007387 */ /* 0x0003e80000100a00 */
[----:B------:R2:W-:Y:S01]  /*52cc0*/  STL [R1+0xf8], R2 ;  /* 0x0000f80201007387 */ /* 0x0005e20000100800 */
[C-C-:B-1----:R-:W-:Y:S02]  /*52cd0*/  LOP3.LUT R12, R7.reuse, 0xd8, R6.reuse, 0xfe, !PT ;  /* 0x000000d8070c7812 */ /* 0x142fe400078efe06 */
[C-C-:B------:R-:W-:Y:S01]  /*52ce0*/  LOP3.LUT R13, R7.reuse, 0xdc, R6.reuse, 0xfe, !PT ;  /* 0x000000dc070d7812 */ /* 0x140fe200078efe06 */
[----:B--2---:R-:W2:Y:S04]  /*52cf0*/  LDL.LU R2, [R1+0x173c] ;  /* 0x00173c0001027983 */ /* 0x004ea80000300800 */
[----:B------:R1:W-:Y:S04]  /*52d00*/  STL [R1+0xfc], R12 ;  /* 0x0000fc0c01007387 */ /* 0x0003e80000100800 */
[----:B-1----:R-:W3:Y:S04]  /*52d10*/  LDL.LU R12, [R1+0x10] ;  /* 0x00001000010c7983 */ /* 0x002ee80000300800 */
[----:B------:R1:W-:Y:S04]  /*52d20*/  STL [R1+0x100], R13 ;  /* 0x0001000d01007387 */ /* 0x0003e80000100800 */
[----:B-1----:R-:W3:Y:S04]  /*52d30*/  LDL.LU R13, [R1+0x14] ;  /* 0x00001400010d7983 */ /* 0x002ee80000300800 */
[----:B------:R-:W3:Y:S04]  /*52d40*/  LDL.LU R14, [R1+0x18] ;  /* 0x00001800010e7983 */ /* 0x000ee80000300800 */
[----:B------:R-:W3:Y:S04]  /*52d50*/  LDL.LU R15, [R1+0x1c] ;  /* 0x00001c00010f7983 */ /* 0x000ee80000300800 */
[----:B------:R-:W4:Y:S04]  /*52d60*/  LDL.LU R4, [R1+0x17e4] ;  /* 0x0017e40001047983 */ /* 0x000f280000300800 */
[----:B------:R-:W-:Y:S04]  /*52d70*/  STL [R1+0x104], R25 ;  /* 0x0001041901007387 */ /* 0x000fe80000100800 */
[----:B------:R-:W-:Y:S04]  /*52d80*/  STL [R1+0x10c], R27 ;  /* 0x00010c1b01007387 */ /* 0x000fe80000100800 */
[----:B------:R-:W-:Y:S04]  /*52d90*/  STL [R1+0x108], R24 ;  /* 0x0001081801007387 */ /* 0x000fe80000100800 */
[----:B------:R1:W5:Y:S04]  /*52da0*/  LDS.128 R24, [R5+0x200] ;  /* 0x0002000005187984 */ /* 0x0003680000000c00 */
[----:B------:R-:W-:Y:S01]  /*52db0*/  BAR.SYNC.DEFER_BLOCKING 0x0 ;  /* 0x0000000000007b1d */ /* 0x000fe20000010000 */
[----:B-1----:R-:W-:-:S05]  /*52dc0*/  LOP3.LUT R5, R7, 0xec, R6, 0xfe, !PT ;  /* 0x000000ec07057812 */ /* 0x002fca00078efe06 */
[----:B------:R1:W-:Y:S02]  /*52dd0*/  STL [R1+0x110], R5 ;  /* 0x0001100501007387 */ /* 0x0003e40000100800 */
[----:B-1----:R-:W-:-:S05]  /*52de0*/  LOP3.LUT R5, R7, 0xf0, R6, 0xfe, !PT ;  /* 0x000000f007057812 */ /* 0x002fca00078efe06 */
[----:B------:R1:W-:Y:S02]  /*52df0*/  STL [R1+0x114], R5 ;  /* 0x0001140501007387 */ /* 0x0003e40000100800 */
[C-C-:B-1----:R-:W-:Y:S02]  /*52e00*/  LOP3.LUT R5, R7.reuse, 0xf4, R6.reuse, 0xfe, !PT ;  /* 0x000000f407057812 */ /* 0x142fe400078efe06 */
[----:B------:R-:W-:-:S03]  /*52e10*/  LOP3.LUT R7, R7, 0xf8, R6, 0xfe, !PT ;  /* 0x000000f807077812 */ /* 0x000fc600078efe06 */
[----:B------:R1:W-:Y:S04]  /*52e20*/  STL [R1+0x118], R5 ;  /* 0x0001180501007387 */ /* 0x0003e80000100800 */
[----:B-1----:R-:W4:Y:S04]  /*52e30*/  LDL.LU R5, [R1+0x17e0] ;  /* 0x0017e00001057983 */ /* 0x002f280000300800 */
[----:B------:R-:W4:Y:S04]  /*52e40*/  LDL.LU R6, [R1+0x17dc] ;  /* 0x0017dc0001067983 */ /* 0x000f280000300800 */
[----:B------:R1:W-:Y:S04]  /*52e50*/  STL [R1+0xe8], R7 ;  /* 0x0000e80701007387 */ /* 0x0003e80000100800 */
[----:B-1----:R-:W4:Y:S04]  /*52e60*/  LDL.LU R7, [R1+0x17d8] ;  /* 0x0017d80001077983 */ /* 0x002f280000300800 */
[----:B------:R1:W-:Y:S04]  /*52e70*/  STS.128 [R29], R8 ;  /* 0x000000081d007388 */ /* 0x0003e80000000c00 */
[----:B-1----:R-:W3:Y:S01]  /*52e80*/  LDL.LU R11, [R1+0x20] ;  /* 0x00002000010b7983 */ /* 0x002ee20000300800 */
[----:B--2---:R-:W-:-:S03]  /*52e90*/  ISETP.GE.AND P0, PT, R2, c[0x0][0x178], PT ;  /* 0x00005e0002007a0c */ /* 0x004fc60003f06270 */
[----:B----4-:R1:W-:Y:S04]  /*52ea0*/  STS.128 [R29+0x100], R4 ;  /* 0x000100041d007388 */ /* 0x0103e80000000c00 */
[----:B-1----:R-:W2:Y:S04]  /*52eb0*/  LDL.LU R4, [R1] ;  /* 0x0000000001047983 */ /* 0x002ea80000300800 */
[----:B------:R-:W2:Y:S04]  /*52ec0*/  LDL.LU R5, [R1+0x4] ;  /* 0x0000040001057983 */ /* 0x000ea80000300800 */
[----:B------:R-:W2:Y:S04]  /*52ed0*/  LDL.LU R6, [R1+0x8] ;  /* 0x0000080001067983 */ /* 0x000ea80000300800 */
[----:B------:R-:W2:Y:S01]  /*52ee0*/  LDL.LU R7, [R1+0xc] ;  /* 0x00000c0001077983 */ /* 0x000ea20000300800 */
[----:B------:R-:W-:Y:S01]  /*52ef0*/  ISETP.LT.AND P4, PT, R28, c[0x0][0x17c], !P0 ;  /* 0x00005f001c007a0c */ /* 0x000fe20004781270 */
[----:B------:R-:W-:Y:S01]  /*52f00*/  IMAD R2, R2, c[0x0][0x194], RZ ;  /* 0x0000650002027a24 */ /* 0x000fe200078e02ff */
[----:B------:R-:W-:Y:S01]  /*52f10*/  ISETP.LT.AND P2, PT, R0, c[0x0][0x17c], !P0 ;  /* 0x00005f0000007a0c */ /* 0x000fe20004741270 */
[----:B---3--:R-:W-:Y:S01]  /*52f20*/  STS.128 [R29+0x180], R12 ;  /* 0x0001800c1d007388 */ /* 0x008fe20000000c00 */
[C---:B------:R-:W-:Y:S01]  /*52f30*/  ISETP.LT.AND P3, PT, R3.reuse, c[0x0][0x17c], !P0 ;  /* 0x00005f0003007a0c */ /* 0x040fe20004761270 */
[----:B------:R-:W-:-:S02]  /*52f40*/  IMAD R3, R3, c[0x0][0x198], RZ ;  /* 0x0000660003037a24 */ /* 0x000fc400078e02ff */
[----:B--2---:R1:W-:Y:S02]  /*52f50*/  STS.128 [R29+0x80], R4 ;  /* 0x000080041d007388 */ /* 0x0043e40000000c00 */
[----:B-1----:R-:W-:Y:S02]  /*52f60*/  IMAD R7, R28, c[0x0][0x198], RZ ;  /* 0x000066001c077a24 */ /* 0x002fe400078e02ff */
[----:B------:R-:W2:Y:S01]  /*52f70*/  LDL.LU R28, [R1+0x2c] ;  /* 0x00002c00011c7983 */ /* 0x000ea20000300800 */
[----:B------:R-:W-:-:S03]  /*52f80*/  IMAD R5, R0, c[0x0][0x198], RZ ;  /* 0x0000660000057a24 */ /* 0x000fc600078e02ff */
[----:B------:R-:W-:Y:S01]  /*52f90*/  BAR.SYNC.DEFER_BLOCKING 0x0 ;  /* 0x0000000000007b1d */ /* 0x000fe20000010000 */
[----:B------:R-:W-:-:S05]  /*52fa0*/  LEA R0, P1, R2, c[0x0][0x170], 0x1 ;  /* 0x00005c0002007a11 */ /* 0x000fca00078208ff */
[----:B------:R-:W3:Y:S04]  /*52fb0*/  LDL.LU.64 R14, [R1+0x17d0] ;  /* 0x0017d000010e7983 */ /* 0x000ee80000300a00 */
[----:B------:R-:W4:Y:S01]  /*52fc0*/  LDL.LU.64 R12, [R1+0x17c8] ;  /* 0x0017c800010c7983 */ /* 0x000f220000300a00 */
[----:B------:R-:W-:Y:S02]  /*52fd0*/  LEA.HI.X.SX32 R2, R2, c[0x0][0x174], 0x1, P1 ;  /* 0x00005d0002027a11 */ /* 0x000fe400008f0eff */
[-C--:B------:R-:W-:Y:S01]  /*52fe0*/  LEA R8, P6, R5, R0.reuse, 0x1 ;  /* 0x0000000005087211 */ /* 0x080fe200078c08ff */
[----:B------:R-:W2:Y:S01]  /*52ff0*/  LDL.LU R29, [R1+0x34] ;  /* 0x00003400011d7983 */ /* 0x000ea20000300800 */
[----:B------:R-:W-:Y:S02]  /*53000*/  LEA R4, P5, R3, R0, 0x1 ;  /* 0x0000000003047211 */ /* 0x000fe400078a08ff */
[----:B------:R-:W-:-:S02]  /*53010*/  LEA.HI.X.SX32 R9, R5, R2, 0x1, P6 ;  /* 0x0000000205097211 */ /* 0x000fc400030f0eff */
[----:B------:R-:W-:Y:S02]  /*53020*/  LEA.HI.X.SX32 R5, R3, R2, 0x1, P5 ;  /* 0x0000000203057211 */ /* 0x000fe400028f0eff */
[----:B------:R-:W2:Y:S01]  /*53030*/  LDL.LU R3, [R1+0x24] ;  /* 0x0000240001037983 */ /* 0x000ea20000300800 */
[C---:B------:R-:W-:Y:S01]  /*53040*/  ISETP.LT.AND P1, PT, R11.reuse, c[0x0][0x17c], !P0 ;  /* 0x00005f000b007a0c */ /* 0x040fe20004721270 */
[----:B------:R-:W-:Y:S02]  /*53050*/  IMAD R11, R11, c[0x0][0x198], RZ ;  /* 0x000066000b0b7a24 */ /* 0x000fe400078e02ff */
[----:B----4-:R1:W-:Y:S04]  /*53060*/  @P2 STG.E.U16 [R8.64], R12 ;  /* 0x0000000c08002986 */ /* 0x0103e8000c101508 */
[----:B-1----:R-:W4:Y:S04]  /*53070*/  LDL.LU R9, [R1+0x28] ;  /* 0x0000280001097983 */ /* 0x002f280000300800 */
[----:B------:R-:W3:Y:S01]  /*53080*/  LDL.LU R8, [R1+0x30] ;  /* 0x0000300001087983 */ /* 0x000ee20000300800 */
[C---:B--2---:R-:W-:Y:S01]  /*53090*/  ISETP.LT.AND P2, PT, R3.reuse, c[0x0][0x17c], !P0 ;  /* 0x00005f0003007a0c */ /* 0x044fe20004741270 */
[----:B------:R-:W-:Y:S01]  /*530a0*/  IMAD R3, R3, c[0x0][0x198], RZ ;  /* 0x0000660003037a24 */ /* 0x000fe200078e02ff */
[----:B------:R-:W-:-:S02]  /*530b0*/  LEA R6, P6, R7, R0, 0x1 ;  /* 0x0000000007067211 */ /* 0x000fc400078c08ff */
[----:B------:R-:W-:Y:S01]  /*530c0*/  LEA R10, P5, R11, R0, 0x1 ;  /* 0x000000000b0a7211 */ /* 0x000fe200078a08ff */
[----:B0-----:R0:W-:Y:S01]  /*530d0*/  @P3 STG.E.U16 [R4.64], R16 ;  /* 0x0000001004003986 */ /* 0x0011e2000c101508 */
[-C--:B------:R-:W-:Y:S02]  /*530e0*/  LEA.HI.X.SX32 R7, R7, R2.reuse, 0x1, P6 ;  /* 0x0000000207077211 */ /* 0x080fe400030f0eff */
[----:B------:R-:W-:Y:S02]  /*530f0*/  LEA.HI.X.SX32 R11, R11, R2, 0x1, P5 ;  /* 0x000000020b0b7211 */ /* 0x000fe400028f0eff */
[----:B------:R-:W-:Y:S01]  /*53100*/  PRMT R12, R12, 0x7632, R12 ;  /* 0x000076320c0c7816 */ /* 0x000fe2000000000c */
[----:B------:R-:W-:Y:S01]  /*53110*/  @P4 STG.E.U16 [R6.64], R20 ;  /* 0x0000001406004986 */ /* 0x000fe2000c101508 */
[----:B0-----:R-:W-:-:S03]  /*53120*/  LEA R4, P3, R3, R0, 0x1 ;  /* 0x0000000003047211 */ /* 0x001fc600078608ff */
[----:B-----5:R0:W-:Y:S01]  /*53130*/  @P1 STG.E.U16 [R10.64], R24 ;  /* 0x000000180a001986 */ /* 0x0201e2000c101508 */
[----:B------:R-:W-:Y:S01]  /*53140*/  LEA.HI.X.SX32 R5, R3, R2, 0x1, P3 ;  /* 0x0000000203057211 */ /* 0x000fe200018f0eff */
[C---:B------:R-:W-:Y:S01]  /*53150*/  IMAD R3, R28.reuse, c[0x0][0x198], RZ ;  /* 0x000066001c037a24 */ /* 0x040fe200078e02ff */
[----:B------:R-:W-:-:S03]  /*53160*/  ISETP.LT.AND P1, PT, R28, c[0x0][0x17c], !P0 ;  /* 0x00005f001c007a0c */ /* 0x000fc60004721270 */
[----:B------:R1:W-:Y:S04]  /*53170*/  @P2 STG.E.U16 [R4.64], R12 ;  /* 0x0000000c04002986 */ /* 0x0003e8000c101508 */
[----:B0-----:R-:W2:Y:S01]  /*53180*/  LDL.LU R10, [R1+0x3c] ;  /* 0x00003c00010a7983 */ /* 0x001ea20000300800 */
[----:B-1----:R-:W-:-:S04]  /*53190*/  LEA R4, P2, R3, R0, 0x1 ;  /* 0x0000000003047211 */ /* 0x002fc800078408ff */
[----:B------:R-:W-:Y:S01]  /*531a0*/  LEA.HI.X.SX32 R5, R3, R2, 0x1, P2 ;  /* 0x0000000203057211 */ /* 0x000fe200010f0eff */
[----:B------:R-:W-:Y:S01]  /*531b0*/  IMAD R3, R29, c[0x0][0x198], RZ ;  /* 0x000066001d037a24 */ /* 0x000fe200078e02ff */
[C---:B----4-:R-:W-:Y:S01]  /*531c0*/  ISETP.LT.AND P4, PT, R9.reuse, c[0x0][0x17c], !P0 ;  /* 0x00005f0009007a0c */ /* 0x050fe20004781270 */
[----:B------:R-:W-:Y:S02]  /*531d0*/  IMAD R7, R9, c[0x0][0x198], RZ ;  /* 0x0000660009077a24 */ /* 0x000fe400078e02ff */
[----:B------:R-:W4:Y:S04]  /*531e0*/  LDL.LU R9, [R1+0x40] ;  /* 0x0000400001097983 */ /* 0x000f280000300800 */
[----:B------:R-:W5:Y:S04]  /*531f0*/  LDL.LU R28, [R1+0x44] ;  /* 0x00004400011c7983 */ /* 0x000f680000300800 */
[----:B------:R-:W5:Y:S04]  /*53200*/  LDL.LU R11, [R1+0x48] ;  /* 0x00004800010b7983 */ /* 0x000f680000300800 */
[----:B------:R-:W5:Y:S01]  /*53210*/  LDL.LU R12, [R1+0x38] ;  /* 0x00003800010c7983 */ /* 0x000f620000300800 */
[----:B------:R-:W-:-:S04]  /*53220*/  LEA R6, P5, R7, R0, 0x1 ;  /* 0x0000000007067211 */ /* 0x000fc800078a08ff */
[----:B------:R-:W-:Y:S02]  /*53230*/  LEA.HI.X.SX32 R7, R7, R2, 0x1, P5 ;  /* 0x0000000207077211 */ /* 0x000fe400028f0eff */
[----:B------:R-:W-:Y:S02]  /*53240*/  ISETP.LT.AND P5, PT, R29, c[0x0][0x17c], !P0 ;  /* 0x00005f001d007a0c */ /* 0x000fe400047a1270 */
[----:B------:R-:W5:Y:S01]  /*53250*/  LDL.LU R29, [R1+0x4c] ;  /* 0x00004c00011d7983 */ /* 0x000f620000300800 */
[----:B------:R-:W-:Y:S02]  /*53260*/  PRMT R16, R16, 0x7632, R16 ;  /* 0x0000763210107816 */ /* 0x000fe40000000010 */
[C---:B---3--:R-:W-:Y:S01]  /*53270*/  ISETP.LT.AND P3, PT, R8.reuse, c[0x0][0x17c], !P0 ;  /* 0x00005f0008007a0c */ /* 0x048fe20004761270 */
[----:B------:R-:W-:Y:S02]  /*53280*/  IMAD R8, R8, c[0x0][0x198], RZ ;  /* 0x0000660008087a24 */ /* 0x000fe400078e02ff */
[----:B------:R0:W-:Y:S01]  /*53290*/  @P4 STG.E.U16 [R6.64], R16 ;  /* 0x0000001006004986 */ /* 0x0001e2000c101508 */
[----:B------:R-:W-:-:S02]  /*532a0*/  PRMT R20, R20, 0x7632, R20 ;  /* 0x0000763214147816 */ /* 0x000fc40000000014 */
[----:B------:R-:W-:Y:S02]  /*532b0*/  PRMT R24, R24, 0x7632, R24 ;  /* 0x0000763218187816 */ /* 0x000fe40000000018 */
[----:B0-----:R-:W-:-:S04]  /*532c0*/  LEA R6, P4, R8, R0, 0x1 ;  /* 0x0000000008067211 */ /* 0x001fc800078808ff */
[----:B------:R-:W-:Y:S01]  /*532d0*/  LEA.HI.X.SX32 R7, R8, R2, 0x1, P4 ;  /* 0x0000000208077211 */ /* 0x000fe200020f0eff */
[----:B------:R0:W-:Y:S04]  /*532e0*/  @P1 STG.E.U16 [R4.64], R20 ;  /* 0x0000001404001986 */ /* 0x0001e8000c101508 */
[----:B------:R-:W-:Y:S01]  /*532f0*/  @P3 STG.E.U16 [R6.64], R24 ;  /* 0x0000001806003986 */ /* 0x000fe2000c101508 */
[----:B--2---:R-:W-:Y:S02]  /*53300*/  ISETP.LT.AND P2, PT, R10, c[0x0][0x17c], !P0 ;  /* 0x00005f000a007a0c */ /* 0x004fe40004741270 */
[----:B0-----:R-:W-:-:S04]  /*53310*/  LEA R4, P3, R3, R0, 0x1 ;  /* 0x0000000003047211 */ /* 0x001fc800078608ff */
[----:B------:R-:W-:Y:S01]  /*53320*/  LEA.HI.X.SX32 R5, R3, R2, 0x1, P3 ;  /* 0x0000000203057211 */ /* 0x000fe200018f0eff */
[----:B------:R-:W-:-:S04]  /*53330*/  IMAD R3, R10, c[0x0][0x198], RZ ;  /* 0x000066000a037a24 */ /* 0x000fc800078e02ff */
[----:B------:R0:W-:Y:S02]  /*53340*/  @P5 STG.E.U16 [R4.64], R13 ;  /* 0x0000000d04005986 */ /* 0x0001e4000c101508 */
[----:B0-----:R-:W-:-:S04]  /*53350*/  LEA R4, P6, R3, R0, 0x1 ;  /* 0x0000000003047211 */ /* 0x001fc800078c08ff */
[----:B------:R-:W-:Y:S02]  /*53360*/  LEA.HI.X.SX32 R5, R3, R2, 0x1, P6 ;  /* 0x0000000203057211 */ /* 0x000fe400030f0eff */
[C---:B----4-:R-:W-:Y:S01]  /*53370*/  ISETP.LT.AND P3, PT, R9.reuse, c[0x0][0x17c], !P0 ;  /* 0x00005f0009007a0c */ /* 0x050fe20004761270 */
[----:B------:R-:W-:Y:S02]  /*53380*/  IMAD R9, R9, c[0x0][0x198], RZ ;  /* 0x0000660009097a24 */ /* 0x000fe400078e02ff */
[C---:B-----5:R-:W-:Y:S01]  /*53390*/  IMAD R7, R12.reuse, c[0x0][0x198], RZ ;  /* 0x000066000c077a24 */ /* 0x060fe200078e02ff */
[----:B------:R-:W-:Y:S02]  /*533a0*/  ISETP.LT.AND P1, PT, R12, c[0x0][0x17c], !P0 ;  /* 0x00005f000c007a0c */ /* 0x000fe40004721270 */
[----:B------:R-:W2:Y:S02]  /*533b0*/  LDL.LU R12, [R1+0x50] ;  /* 0x00005000010c7983 */ /* 0x000ea40000300800 */
[----:B------:R-:W-:-:S02]  /*533c0*/  LEA R6, P4, R7, R0, 0x1 ;  /* 0x0000000007067211 */ /* 0x000fc400078808ff */
[----:B------:R-:W-:Y:S02]  /*533d0*/  LEA R8, P5, R9, R0, 0x1 ;  /* 0x0000000009087211 */ /* 0x000fe400078a08ff */
[-C--:B------:R-:W-:Y:S02]  /*533e0*/  LEA.HI.X.SX32 R7, R7, R2.reuse, 0x1, P4 ;  /* 0x0000000207077211 */ /* 0x080fe400020f0eff */
[----:B------:R-:W-:Y:S01]  /*533f0*/  LEA.HI.X.SX32 R9, R9, R2, 0x1, P5 ;  /* 0x0000000209097211 */ /* 0x000fe200028f0eff */
[C---:B------:R-:W-:Y:S01]  /*53400*/  IMAD R3, R28.reuse, c[0x0][0x198], RZ ;  /* 0x000066001c037a24 */ /* 0x040fe200078e02ff */
[----:B------:R-:W-:Y:S01]  /*53410*/  ISETP.LT.AND P4, PT, R28, c[0x0][0x17c], !P0 ;  /* 0x00005f001c007a0c */ /* 0x000fe20004781270 */
[----:B------:R-:W-:Y:S04]  /*53420*/  @P1 STG.E.U16 [R6.64], R17 ;  /* 0x0000001106001986 */ /* 0x000fe8000c101508 */
[----:B------:R-:W3:Y:S04]  /*53430*/  LDL.LU R28, [R1+0x58] ;  /* 0x00005800011c7983 */ /* 0x000ee80000300800 */
[----:B------:R-:W-:Y:S04]  /*53440*/  @P2 STG.E.U16 [R4.64], R21 ;  /* 0x0000001504002986 */ /* 0x000fe8000c101508 */
[----:B------:R-:W4:Y:S04]  /*53450*/  LDL.LU R10, [R1+0x5c] ;  /* 0x00005c00010a7983 */ /* 0x000f280000300800 */
[----:B------:R0:W-:Y:S04]  /*53460*/  @P3 STG.E.U16 [R8.64], R25 ;  /* 0x0000001908003986 */ /* 0x0001e8000c101508 */
[----:B0-----:R-:W5:Y:S01]  /*53470*/  LDL.LU R9, [R1+0x54] ;  /* 0x0000540001097983 */ /* 0x001f620000300800 */
[----:B------:R-:W-:Y:S01]  /*53480*/  LEA R4, P2, R3, R0, 0x1 ;  /* 0x0000000003047211 */ /* 0x000fe200078408ff */
[C---:B------:R-:W-:Y:S01]  /*53490*/  IMAD R7, R11.reuse, c[0x0][0x198], RZ ;  /* 0x000066000b077a24 */ /* 0x040fe200078e02ff */
[----:B------:R-:W-:-:S02]  /*534a0*/  ISETP.LT.AND P1, PT, R11, c[0x0][0x17c], !P0 ;  /* 0x00005f000b007a0c */ /* 0x000fc40004721270 */
[----:B------:R-:W-:Y:S01]  /*534b0*/  LEA.HI.X.SX32 R5, R3, R2, 0x1, P2 ;  /* 0x0000000203057211 */ /* 0x000fe200010f0eff */
[----:B------:R-:W5:Y:S01]  /*534c0*/  LDL.LU R11, [R1+0x60] ;  /* 0x00006000010b7983 */ /* 0x000f620000300800 */
[C---:B------:R-:W-:Y:S01]  /*534d0*/  ISETP.LT.AND P3, PT, R29.reuse, c[0x0][0x17c], !P0 ;  /* 0x00005f001d007a0c */ /* 0x040fe20004761270 */
[----:B------:R-:W-:Y:S02]  /*534e0*/  IMAD R3, R29, c[0x0][0x198], RZ ;  /* 0x000066001d037a24 */ /* 0x000fe400078e02ff */
[----:B------:R-:W5:Y:S01]  /*534f0*/  LDL.LU R29, [R1+0xa4] ;  /* 0x0000a400011d7983 */ /* 0x000f620000300800 */
[----:B------:R-:W-:Y:S02]  /*53500*/  PRMT R13, R13, 0x7632, R13 ;  /* 0x000076320d0d7816 */ /* 0x000fe4000000000d */
[----:B------:R-:W-:Y:S01]  /*53510*/  LEA R6, P2, R7, R0, 0x1 ;  /* 0x0000000007067211 */ /* 0x000fe200078408ff */
[----:B------:R-:W5:Y:S01]  /*53520*/  LDL.LU R20, [R1+0x64] ;  /* 0x0000640001147983 */ /* 0x000f620000300800 */
[----:B------:R-:W-:-:S02]  /*53530*/  PRMT R17, R17, 0x7632, R17 ;  /* 0x0000763211117816 */ /* 0x000fc40000000011 */
[----:B------:R-:W-:Y:S01]  /*53540*/  LEA.HI.X.SX32 R7, R7, R2, 0x1, P2 ;  /* 0x0000000207077211 */ /* 0x000fe200010f0eff */
[----:B------:R0:W-:Y:S01]  /*53550*/  @P4 STG.E.U16 [R4.64], R13 ;  /* 0x0000000d04004986 */ /* 0x0001e2000c101508 */
[----:B------:R-:W-:-:S03]  /*53560*/  PRMT R21, R21, 0x7632, R21 ;  /* 0x0000763215157816 */ /* 0x000fc60000000015 */
[----:B------:R1:W-:Y:S01]  /*53570*/  @P1 STG.E.U16 [R6.64], R17 ;  /* 0x0000001106001986 */ /* 0x0003e2000c101508 */
[----:B0-----:R-:W-:-:S04]  /*53580*/  LEA R4, P4, R3, R0, 0x1 ;  /* 0x0000000003047211 */ /* 0x001fc800078808ff */
[----:B------:R-:W-:-:S05]  /*53590*/  LEA.HI.X.SX32 R5, R3, R2, 0x1, P4 ;  /* 0x0000000203057211 */ /* 0x000fca00020f0eff */
[----:B------:R5:W-:Y:S01]  /*535a0*/  @P3 STG.E.U16 [R4.64], R21 ;  /* 0x0000001504003986 */ /* 0x000be2000c101508 */
[----:B------:R-:W-:Y:S01]  /*535b0*/  PRMT R25, R25, 0x7632, R25 ;  /* 0x0000763219197816 */ /* 0x000fe20000000019 */
[C---:B--2---:R-:W-:Y:S01]  /*535c0*/  IMAD R8, R12.reuse, c[0x0][0x198], RZ ;  /* 0x000066000c087a24 */ /* 0x044fe200078e02ff */
[----:B------:R-:W-:Y:S02]  /*535d0*/  ISETP.LT.AND P2, PT, R12, c[0x0][0x17c], !P0 ;  /* 0x00005f000c007a0c */ /* 0x000fe40004741270 */
[----:B------:R-:W2:Y:S02]  /*535e0*/  LDL.LU R12, [R1+0x68] ;  /* 0x00006800010c7983 */ /* 0x000ea40000300800 */
[----:B-1----:R-:W-:-:S04]  /*535f0*/  LEA R6, P1, R8, R0, 0x1 ;  /* 0x0000000008067211 */ /* 0x002fc800078208ff */
[----:B------:R-:W-:Y:S02]  /*53600*/  LEA.HI.X.SX32 R7, R8, R2, 0x1, P1 ;  /* 0x0000000208077211 */ /* 0x000fe400008f0eff */
[C---:B---3--:R-:W-:Y:S01]  /*53610*/  ISETP.LT.AND P1, PT, R28.reuse, c[0x0][0x17c], !P0 ;  /* 0x00005f001c007a0c */ /* 0x048fe20004721270 */
[----:B------:R-:W-:Y:S02]  /*53620*/  IMAD R3, R28, c[0x0][0x198], RZ ;  /* 0x000066001c037a24 */ /* 0x000fe400078e02ff */
[----:B------:R-:W3:Y:S04]  /*53630*/  LDL.LU R28, [R1+0x6c] ;  /* 0x00006c00011c7983 */ /* 0x000ee80000300800 */
[----:B------:R0:W-:Y:S01]  /*53640*/  @P2 STG.E.U16 [R6.64], R25 ;  /* 0x0000001906002986 */ /* 0x0001e2000c101508 */
[----:B----4-:R-:W-:Y:S01]  /*53650*/  ISETP.LT.AND P2, PT, R10, c[0x0][0x17c], !P0 ;  /* 0x00005f000a007a0c */ /* 0x010fe20004741270 */
[C---:B-----5:R-:W-:Y:S01]  /*53660*/  IMAD R5, R9.reuse, c[0x0][0x198], RZ ;  /* 0x0000660009057a24 */ /* 0x060fe200078e02ff */
[----:B------:R-:W-:-:S04]  /*53670*/  ISETP.LT.AND P3, PT, R9, c[0x0][0x17c], !P0 ;  /* 0x00005f0009007a0c */ /* 0x000fc80004761270 */
[----:B------:R-:W-:-:S04]  /*53680*/  LEA R4, P4, R5, R0, 0x1 ;  /* 0x0000000005047211 */ /* 0x000fc800078808ff */
[----:B------:R-:W-:Y:S01]  /*53690*/  LEA.HI.X.SX32 R5, R5, R2, 0x1, P4 ;  /* 0x0000000205057211 */ /* 0x000fe200020f0eff */
[----:B------:R-:W-:Y:S01]  /*536a0*/  IMAD R9, R10, c[0x0][0x198], RZ ;  /* 0x000066000a097a24 */ /* 0x000fe200078e02ff */
[C---:B------:R-:W-:Y:S01]  /*536b0*/  ISETP.LT.AND P4, PT, R11.reuse, c[0x0][0x17c], !P0 ;  /* 0x00005f000b007a0c */ /* 0x040fe20004781270 */
[----:B------:R-:W-:Y:S02]  /*536c0*/  IMAD R10, R11, c[0x0][0x198], RZ ;  /* 0x000066000b0a7a24 */ /* 0x000fe400078e02ff */
[----:B------:R1:W-:Y:S01]  /*536d0*/  @P3 STG.E.U16 [R4.64], R14 ;  /* 0x0000000e04003986 */ /* 0x0003e2000c101508 */
[----:B------:R-:W-:-:S03]  /*536e0*/  ISETP.LT.AND P3, PT, R29, c[0x0][0x17c], !P0 ;  /* 0x00005f001d007a0c */ /* 0x000fc60004761270 */
[----:B------:R-:W4:Y:S04]  /*536f0*/  LDL.LU R11, [R1+0x70] ;  /* 0x00007000010b7983 */ /* 0x000f280000300800 */
[----:B------:R-:W5:Y:S01]  /*53700*/  LDL.LU R29, [R1+0x74] ;  /* 0x00007400011d7983 */ /* 0x000f620000300800 */
[-C--:B0-----:R-:W-:Y:S02]  /*53710*/  LEA R6, P6, R3, R0.reuse, 0x1 ;  /* 0x0000000003067211 */ /* 0x081fe400078c08ff */
[----:B------:R-:W-:Y:S01]  /*53720*/  LEA R8, P5, R9, R0, 0x1 ;  /* 0x0000000009087211 */ /* 0x000fe200078a08ff */
[----:B------:R-:W5:Y:S01]  /*53730*/  LDL.LU R13, [R1+0x78] ;  /* 0x00007800010d7983 */ /* 0x000f620000300800 */
[----:B------:R-:W-:Y:S01]  /*53740*/  LEA.HI.X.SX32 R7, R3, R2, 0x1, P6 ;  /* 0x0000000203077211 */ /* 0x000fe200030f0eff */
[----:B------:R-:W-:Y:S01]  /*53750*/  IMAD R3, R20, c[0x0][0x198], RZ ;  /* 0x0000660014037a24 */ /* 0x000fe200078e02ff */
[----:B-1----:R-:W-:-:S03]  /*53760*/  LEA R4, P6, R10, R0, 0x1 ;  /* 0x000000000a047211 */ /* 0x002fc600078c08ff */
[----:B------:R0:W-:Y:S01]  /*53770*/  @P1 STG.E.U16 [R6.64], R18 ;  /* 0x0000001206001986 */ /* 0x0001e2000c101508 */
[----:B------:R-:W-:-:S03]  /*53780*/  ISETP.LT.AND P1, PT, R20, c[0x0][0x17c], !P0 ;  /* 0x00005f0014007a0c */ /* 0x000fc60004721270 */
[----:B------:R-:W5:Y:S01]  /*53790*/  LDL.LU R20, [R1+0xac] ;  /* 0x0000ac0001147983 */ /* 0x000f620000300800 */
[-C--:B------:R-:W-:Y:S02]  /*537a0*/  LEA.HI.X.SX32 R9, R9, R2.reuse, 0x1, P5 ;  /* 0x0000000209097211 */ /* 0x080fe400028f0eff */
[----:B------:R-:W-:Y:S02]  /*537b0*/  LEA.HI.X.SX32 R5, R10, R2, 0x1, P6 ;  /* 0x000000020a057211 */ /* 0x000fe400030f0eff */
[C---:B0-----:R-:W-:Y:S01]  /*537c0*/  LEA R6, P5, R3.reuse, R0, 0x1 ;  /* 0x0000000003067211 */ /* 0x041fe200078a08ff */
[----:B------:R0:W-:Y:S03]  /*537d0*/  @P2 STG.E.U16 [R8.64], R22 ;  /* 0x0000001608002986 */ /* 0x0001e6000c101508 */
[----:B------:R-:W-:Y:S01]  /*537e0*/  LEA.HI.X.SX32 R7, R3, R2, 0x1, P5 ;  /* 0x0000000203077211 */ /* 0x000fe200028f0eff */
[----:B------:R1:W-:Y:S01]  /*537f0*/  @P4 STG.E.U16 [R4.64], R26 ;  /* 0x0000001a04004986 */ /* 0x0003e2000c101508 */
[----:B------:R-:W-:-:S02]  /*53800*/  PRMT R14, R14, 0x7632, R14 ;  /* 0x000076320e0e7816 */ /* 0x000fc4000000000e */
[----:B------:R-:W-:-:S03]  /*53810*/  PRMT R18, R18, 0x7632, R18 ;  /* 0x0000763212127816 */ /* 0x000fc60000000012 */
[----:B------:R0:W-:Y:S01]  /*53820*/  @P1 STG.E.U16 [R6.64], R14 ;  /* 0x0000000e06001986 */ /* 0x0001e2000c101508 */
[C---:B--2---:R-:W-:Y:S01]  /*53830*/  ISETP.LT.AND P2, PT, R12.reuse, c[0x0][0x17c], !P0 ;  /* 0x00005f000c007a0c */ /* 0x044fe20004741270 */
[----:B0-----:R-:W-:Y:S02]  /*53840*/  IMAD R8, R12, c[0x0][0x198], RZ ;  /* 0x000066000c087a24 */ /* 0x001fe400078e02ff */
[----:B------:R-:W2:Y:S03]  /*53850*/  LDL.LU R12, [R1+0x7c] ;  /* 0x00007c00010c7983 */ /* 0x000ea60000300800 */
[----:B-1----:R-:W-:Y:S02]  /*53860*/  LEA R4, P6, R8, R0, 0x1 ;  /* 0x0000000008047211 */ /* 0x002fe400078c08ff */
[C---:B---3--:R-:W-:Y:S01]  /*53870*/  ISETP.LT.AND P4, PT, R28.reuse, c[0x0][0x17c], !P0 ;  /* 0x00005f001c007a0c */ /* 0x048fe20004781270 */
[----:B------:R-:W-:-:S02]  /*53880*/  IMAD R3, R28, c[0x0][0x198], RZ ;  /* 0x000066001c037a24 */ /* 0x000fc400078e02ff */
[----:B------:R-:W3:Y:S01]  /*53890*/  LDL.LU R28, [R1+0x80] ;  /* 0x00008000011c7983 */ /* 0x000ee20000300800 */
[----:B------:R-:W-:Y:S02]  /*538a0*/  LEA.HI.X.SX32 R5, R8, R2, 0x1, P6 ;  /* 0x0000000208057211 */ /* 0x000fe400030f0eff */
[----:B------:R-:W-:-:S03]  /*538b0*/  LEA R6, P5, R3, R0, 0x1 ;  /* 0x0000000003067211 */ /* 0x000fc600078a08ff */
[----:B------:R0:W-:Y:S01]  /*538c0*/  @P2 STG.E.U16 [R4.64], R18 ;  /* 0x0000001204002986 */ /* 0x0001e2000c101508 */
[----:B------:R-:W-:Y:S02]  /*538d0*/  LEA.HI.X.SX32 R7, R3, R2, 0x1, P5 ;  /* 0x0000000203077211 */ /* 0x000fe400028f0eff */
[C---:B----4-:R-:W-:Y:S01]  /*538e0*/  ISETP.LT.AND P1, PT, R11.reuse, c[0x0][0x17c], !P0 ;  /* 0x00005f000b007a0c */ /* 0x050fe20004721270 */
[----:B0-----:R-:W-:Y:S02]  /*538f0*/  IMAD R5, R11, c[0x0][0x198], RZ ;  /* 0x000066000b057a24 */ /* 0x001fe400078e02ff */
[----:B------:R-:W4:Y:S01]  /*53900*/  LDL.LU R11, [R1+0x84] ;  /* 0x00008400010b7983 */ /* 0x000f220000300800 */
[C---:B-----5:R-:W-:Y:S01]  /*53910*/  ISETP.LT.AND P5, PT, R29.reuse, c[0x0][0x17c], !P0 ;  /* 0x00005f001d007a0c */ /* 0x060fe200047a1270 */
[----:B------:R-:W-:Y:S02]  /*53920*/  IMAD R3, R29, c[0x0][0x198], RZ ;  /* 0x000066001d037a24 */ /* 0x000fe400078e02ff */
[----:B------:R-:W5:Y:S01]  /*53930*/  LDL.LU R29, [R1+0x88] ;  /* 0x00008800011d7983 */ /* 0x000f620000300800 */
[----:B------:R-:W-:-:S02]  /*53940*/  LEA R4, P2, R5, R0, 0x1 ;  /* 0x0000000005047211 */ /* 0x000fc400078408ff */
[----:B------:R-:W-:Y:S01]  /*53950*/  PRMT R22, R22, 0x7632, R22 ;  /* 0x0000763216167816 */ /* 0x000fe20000000016 */
[----:B------:R-:W4:Y:S01]  /*53960*/  LDL.LU R17, [R1+0xa0] ;  /* 0x0000a00001117983 */ /* 0x000f220000300800 */
[----:B------:R-:W-:Y:S01]  /*53970*/  LEA.HI.X.SX32 R5, R5, R2, 0x1, P2 ;  /* 0x0000000205057211 */ /* 0x000fe200010f0eff */
[----:B------:R-:W-:Y:S01]  /*53980*/  IMAD R8, R13, c[0x0][0x198], RZ ;  /* 0x000066000d087a24 */ /* 0x000fe200078e02ff */
[----:B------:R-:W-:Y:S01]  /*53990*/  PRMT R26, R26, 0x7632, R26 ;  /* 0x000076321a1a7816 */ /* 0x000fe2000000001a */
[----:B------:R0:W-:Y:S01]  /*539a0*/  @P4 STG.E.U16 [R6.64], R22 ;  /* 0x0000001606004986 */ /* 0x0001e2000c101508 */
[----:B------:R-:W-:-:S03]  /*539b0*/  ISETP.LT.AND P2, PT, R20, c[0x0][0x17c], !P0 ;  /* 0x00005f0014007a0c */ /* 0x000fc60004741270 */
[----:B------:R-:W4:Y:S01]  /*539c0*/  LDL.LU R20, [R1+0x8c] ;  /* 0x00008c0001147983 */ /* 0x000f220000300800 */
[----:B------:R-:W-:Y:S02]  /*539d0*/  ISETP.LT.AND P6, PT, R13, c[0x0][0x17c], !P0 ;  /* 0x00005f000d007a0c */ /* 0x000fe400047c1270 */
[C---:B0-----:R-:W-:Y:S01]  /*539e0*/  LEA R6, P4, R3.reuse, R0, 0x1 ;  /* 0x0000000003067211 */ /* 0x041fe200078808ff */
[----:B------:R0:W-:Y:S03]  /*539f0*/  @P1 STG.E.U16 [R4.64], R26 ;  /* 0x0000001a04001986 */ /* 0x0001e6000c101508 */
[----:B------:R-:W-:Y:S01]  /*53a00*/  LEA.HI.X.SX32 R7, R3, R2, 0x1, P4 ;  /* 0x0000000203077211 */ /* 0x000fe200020f0eff */
[----:B------:R-:W4:Y:S04]  /*53a10*/  LDL.LU R25, [R1+0x90] ;  /* 0x0000900001197983 */ /* 0x000f280000300800 */
[----:B------:R3:W-:Y:S01]  /*53a20*/  @P5 STG.E.U16 [R6.64], R15 ;  /* 0x0000000f06005986 */ /* 0x0007e2000c101508 */
[----:B0-----:R-:W-:-:S04]  /*53a30*/  LEA R4, P1, R8, R0, 0x1 ;  /* 0x0000000008047211 */ /* 0x001fc800078208ff */
[----:B------:R-:W-:-:S05]  /*53a40*/  LEA.HI.X.SX32 R5, R8, R2, 0x1, P1 ;  /* 0x0000000208057211 */ /* 0x000fca00008f0eff */
[----:B------:R-:W-:Y:S01]  /*53a50*/  @P6 STG.E.U16 [R4.64], R19 ;  /* 0x0000001304006986 */ /* 0x000fe2000c101508 */
[C---:B--2---:R-:W-:Y:S01]  /*53a60*/  IMAD R3, R12.reuse, c[0x0][0x198], RZ ;  /* 0x000066000c037a24 */ /* 0x044fe200078e02ff */
[----:B------:R-:W-:-:S04]  /*53a70*/  ISETP.LT.AND P4, PT, R12, c[0x0][0x17c], !P0 ;  /* 0x00005f000c007a0c */ /* 0x000fc80004781270 */
[-C--:B------:R-:W-:Y:S01]  /*53a80*/  LEA R8, P5, R3, R0.reuse, 0x1 ;  /* 0x0000000003087211 */ /* 0x080fe200078a08ff */
[C---:B---3--:R-:W-:Y:S01]  /*53a90*/  IMAD R7, R28.reuse, c[0x0][0x198], RZ ;  /* 0x000066001c077a24 */ /* 0x048fe200078e02ff */
[----:B------:R-:W-:Y:S02]  /*53aa0*/  ISETP.LT.AND P1, PT, R28, c[0x0][0x17c], !P0 ;  /* 0x00005f001c007a0c */ /* 0x000fe40004721270 */
[----:B------:R-:W2:Y:S02]  /*53ab0*/  LDL.LU R28, [R1+0x94] ;  /* 0x00009400011c7983 */ /* 0x000ea40000300800 */
[----:B------:R-:W-:Y:S02]  /*53ac0*/  LEA R6, P6, R7, R0, 0x1 ;  /* 0x0000000007067211 */ /* 0x000fe400078c08ff */
[-C--:B------:R-:W-:Y:S01]  /*53ad0*/  LEA.HI.X.SX32 R9, R3, R2.reuse, 0x1, P5 ;  /* 0x0000000203097211 */ /* 0x080fe200028f0eff */
[----:B------:R-:W3:Y:S01]  /*53ae0*/  LDL.LU R26, [R1+0xb0] ;  /* 0x0000b000011a7983 */ /* 0x000ee20000300800 */
[----:B------:R-:W-:-:S03]  /*53af0*/  LEA.HI.X.SX32 R7, R7, R2, 0x1, P6 ;  /* 0x0000000207077211 */ /* 0x000fc600030f0eff */
[----:B------:R-:W-:Y:S04]  /*53b00*/  @P4 STG.E.U16 [R8.64], R23 ;  /* 0x0000001708004986 */ /* 0x000fe8000c101508 */
[----:B------:R0:W-:Y:S04]  /*53b10*/  @P1 STG.E.U16 [R6.64], R27 ;  /* 0x0000001b06001986 */ /* 0x0001e8000c101508 */
[----:B0-----:R-:W3:Y:S01]  /*53b20*/  LDL.LU R7, [R1+0x9c] ;  /* 0x00009c0001077983 */ /* 0x001ee20000300800 */
[C---:B-----5:R-:W-:Y:S01]  /*53b30*/  ISETP.LT.AND P4, PT, R29.reuse, c[0x0][0x17c], !P0 ;  /* 0x00005f001d007a0c */ /* 0x060fe20004781270 */
[----:B------:R-:W-:-:S02]  /*53b40*/  IMAD R6, R29, c[0x0][0x198], RZ ;  /* 0x000066001d067a24 */ /* 0x000fc400078e02ff */
[----:B------:R-:W5:Y:S01]  /*53b50*/  LDL.LU R29, [R1+0xb4] ;  /* 0x0000b400011d7983 */ /* 0x000f620000300800 */
[C---:B----4-:R-:W-:Y:S01]  /*53b60*/  IMAD R5, R11.reuse, c[0x0][0x198], RZ ;  /* 0x000066000b057a24 */ /* 0x050fe200078e02ff */
[----:B------:R-:W-:Y:S02]  /*53b70*/  ISETP.LT.AND P5, PT, R11, c[0x0][0x17c], !P0 ;  /* 0x00005f000b007a0c */ /* 0x000fe400047a1270 */
[----:B------:R-:W-:Y:S01]  /*53b80*/  PRMT R16, R15, 0x7632, R16 ;  /* 0x000076320f107816 */ /* 0x000fe20000000010 */
[----:B------:R-:W0:Y:S01]  /*53b90*/  LDS.128 R8, [R17] ;  /* 0x0000000011087984 */ /* 0x000e220000000c00 */
[----:B------:R-:W-:Y:S02]  /*53ba0*/  LEA R4, P6, R5, R0, 0x1 ;  /* 0x0000000005047211 */ /* 0x000fe400078c08ff */
[----:B------:R-:W-:Y:S02]  /*53bb0*/  PRMT R24, R23, 0x7632, R24 ;  /* 0x0000763217187816 */ /* 0x000fe40000000018 */
[----:B------:R-:W-:Y:S01]  /*53bc0*/  LEA.HI.X.SX32 R5, R5, R2, 0x1, P6 ;  /* 0x0000000205057211 */ /* 0x000fe200030f0eff */
[C---:B------:R-:W-:Y:S01]  /*53bd0*/  IMAD R23, R20.reuse, c[0x0][0x198], RZ ;  /* 0x0000660014177a24 */ /* 0x040fe200078e02ff */
[----:B------:R-:W-:-:S02]  /*53be0*/  ISETP.LT.AND P6, PT, R20, c[0x0][0x17c], !P0 ;  /* 0x00005f0014007a0c */ /* 0x000fc400047c1270 */
[CC--:B------:R-:W-:Y:S01]  /*53bf0*/  LEA R20, P1, R6.reuse, R0.reuse, 0x1 ;  /* 0x0000000006147211 */ /* 0x0c0fe200078208ff */
[----:B------:R-:W-:Y:S01]  /*53c00*/  @P5 STG.E.U16 [R4.64], R16 ;  /* 0x0000001004005986 */ /* 0x000fe2000c101508 */
[----:B------:R-:W-:Y:S02]  /*53c10*/  LEA R22, P5, R23, R0, 0x1 ;  /* 0x0000000017167211 */ /* 0x000fe400078a08ff */
[-C--:B------:R-:W-:Y:S02]  /*53c20*/  LEA.HI.X.SX32 R21, R6, R2.reuse, 0x1, P1 ;  /* 0x0000000206157211 */ /* 0x080fe400008f0eff */
[----:B------:R-:W-:Y:S02]  /*53c30*/  PRMT R3, R19, 0x7632, R3 ;  /* 0x0000763213037816 */ /* 0x000fe40000000003 */
[C---:B------:R-:W-:Y:S01]  /*53c40*/  ISETP.LT.AND P1, PT, R25.reuse, c[0x0][0x17c], !P0 ;  /* 0x00005f0019007a0c */ /* 0x040fe20004721270 */
[----:B------:R-:W-:Y:S01]  /*53c50*/  IMAD R25, R25, c[0x0][0x198], RZ ;  /* 0x0000660019197a24 */ /* 0x000fe200078e02ff */
[----:B------:R-:W-:Y:S01]  /*53c60*/  LEA.HI.X.SX32 R23, R23, R2, 0x1, P5 ;  /* 0x0000000217177211 */ /* 0x000fe200028f0eff */
[----:B------:R1:W-:Y:S04]  /*53c70*/  @P4 STG.E.U16 [R20.64], R3 ;  /* 0x0000000314004986 */ /* 0x0003e8000c101508 */
[----:B------:R4:W-:Y:S01]  /*53c80*/  @P6 STG.E.U16 [R22.64], R24 ;  /* 0x0000001816006986 */ /* 0x0009e2000c101508 */
[----:B------:R-:W-:-:S03]  /*53c90*/  PRMT R27, R27, 0x7632, R27 ;  /* 0x000076321b1b7816 */ /* 0x000fc6000000001b */
[----:B------:R-:W-:Y:S01]  /*53ca0*/  LDS.128 R16, [R17+0x200] ;  /* 0x0002000011107984 */ /* 0x000fe20000000c00 */
[----:B-1----:R-:W-:Y:S01]  /*53cb0*/  LEA R20, P4, R25, R0, 0x1 ;  /* 0x0000000019147211 */ /* 0x002fe200078808ff */
[----:B----4-:R-:W-:-:S03]  /*53cc0*/  IMAD.MOV.U32 R24, RZ, RZ, c[0x0][0x198] ;  /* 0x00006600ff187624 */ /* 0x010fc600078e00ff */
[----:B------:R-:W-:-:S05]  /*53cd0*/  LEA.HI.X.SX32 R21, R25, R2, 0x1, P4 ;  /* 0x0000000219157211 */ /* 0x000fca00020f0eff */
[----:B------:R1:W-:Y:S01]  /*53ce0*/  @P1 STG.E.U16 [R20.64], R27 ;  /* 0x0000001b14001986 */ /* 0x0003e2000c101508 */
[----:B--2---:R-:W-:-:S04]  /*53cf0*/  IMAD R3, R28, c[0x0][0x198], RZ ;  /* 0x000066001c037a24 */ /* 0x004fc800078e02ff */
[----:B------:R-:W-:Y:S01]  /*53d00*/  IMAD R25, R24, 0x4, R3 ;  /* 0x0000000418197824 */ /* 0x000fe200078e0203 */
[C---:B------:R-:W-:Y:S02]  /*53d10*/  LEA R22, P6, R3.reuse, R0, 0x1 ;  /* 0x0000000003167211 */ /* 0x040fe400078c08ff */
[----:B------:R-:W-:Y:S02]  /*53d20*/  ISETP.LT.AND P5, PT, R28, c[0x0][0x17c], !P0 ;  /* 0x00005f001c007a0c */ /* 0x000fe400047a1270 */
[----:B------:R-:W-:Y:S01]  /*53d30*/  LEA.HI.X.SX32 R23, R3, R2, 0x1, P6 ;  /* 0x0000000203177211 */ /* 0x000fe200030f0eff */
[----:B------:R-:W2:Y:S01]  /*53d40*/  LDL.LU R28, [R1+0xc4] ;  /* 0x0000c400011c7983 */ /* 0x000ea20000300800 */
[C---:B-1----:R-:W-:Y:S02]  /*53d50*/  LEA R20, P6, R25.reuse, R0, 0x1 ;  /* 0x0000000019147211 */ /* 0x042fe400078c08ff */
[----:B---3--:R-:W-:Y:S02]  /*53d60*/  ISETP.LT.AND P4, PT, R26, c[0x0][0x17c], !P0 ;  /* 0x00005f001a007a0c */ /* 0x008fe40004781270 */
[----:B------:R-:W3:Y:S01]  /*53d70*/  LDL.LU R26, [R1+0xc8] ;  /* 0x0000c800011a7983 */ /* 0x000ee20000300800 */
[----:B------:R-:W-:Y:S01]  /*53d80*/  IMAD R3, R24, 0x4, R25 ;  /* 0x0000000418037824 */ /* 0x000fe200078e0219 */
[----:B------:R-:W-:-:S02]  /*53d90*/  LEA.HI.X.SX32 R21, R25, R2, 0x1, P6 ;  /* 0x0000000219157211 */ /* 0x000fc400030f0eff */
[----:B------:R-:W4:Y:S04]  /*53da0*/  LDL.LU R27, [R1+0xc0] ;  /* 0x0000c000011b7983 */ /* 0x000f280000300800 */
[----:B------:R-:W1:Y:S01]  /*53db0*/  LDS.128 R12, [R7] ;  /* 0x00000000070c7984 */ /* 0x000e620000000c00 */
[----:B-----5:R-:W-:-:S03]  /*53dc0*/  ISETP.LT.AND P1, PT, R29, c[0x0][0x17c], !P0 ;  /* 0x00005f001d007a0c */ /* 0x020fc60004721270 */
[----:B0-----:R0:W-:Y:S04]  /*53dd0*/  @P5 STG.E.U16 [R22.64], R8 ;  /* 0x0000000816005986 */ /* 0x0011e8000c101508 */
[----:B------:R-:W5:Y:S04]  /*53de0*/  LDL.LU R29, [R1+0xcc] ;  /* 0x0000cc00011d7983 */ /* 0x000f680000300800 */
[----:B------:R-:W2:Y:S01]  /*53df0*/  LDL.LU R25, [R1+0xb8] ;  /* 0x0000b80001197983 */ /* 0x000ea20000300800 */
[----:B0-----:R-:W-:-:S03]  /*53e00*/  LEA R22, P6, R3, R0, 0x1 ;  /* 0x0000000003167211 */ /* 0x001fc600078c08ff */
[----:B------:R-:W0:Y:S01]  /*53e10*/  LDS.128 R4, [R7+0x200] ;  /* 0x0002000007047984 */ /* 0x000e220000000c00 */
[----:B------:R-:W-:Y:S02]  /*53e20*/  LEA.HI.X.SX32 R23, R3, R2, 0x1, P6 ;  /* 0x0000000203177211 */ /* 0x000fe400030f0eff */
[----:B--2---:R-:W-:Y:S01]  /*53e30*/  ISETP.LT.AND P5, PT, R25, c[0x0][0x17c], !P0 ;  /* 0x00005f0019007a0c */ /* 0x004fe200047a1270 */
[----:B------:R-:W-:Y:S02]  /*53e40*/  IMAD R25, R24, 0x4, R3 ;  /* 0x0000000418197824 */ /* 0x000fe400078e0203 */
[----:B------:R-:W2:Y:S04]  /*53e50*/  LDL.LU R3, [R1+0xbc] ;  /* 0x0000bc0001037983 */ /* 0x000ea80000300800 */
[----:B-1----:R1:W-:Y:S04]  /*53e60*/  @P3 STG.E.U16 [R20.64], R12 ;  /* 0x0000000c14003986 */ /* 0x0023e8000c101508 */
[----:B------:R0:W-:Y:S01]  /*53e70*/  @P2 STG.E.U16 [R22.64], R16 ;  /* 0x0000001016002986 */ /* 0x0001e2000c101508 */
[----:B----4-:R-:W-:-:S03]  /*53e80*/  ISETP.LT.AND P2, PT, R27, c[0x0][0x17c], !P0 ;  /* 0x00005f001b007a0c */ /* 0x010fc60004741270 */
[----:B------:R-:W4:Y:S01]  /*53e90*/  LDL.LU R27, [R1+0xd4] ;  /* 0x0000d400011b7983 */ /* 0x000f220000300800 */
[----:B-1----:R-:W-:-:S04]  /*53ea0*/  LEA R20, P6, R25, R0, 0x1 ;  /* 0x0000000019147211 */ /* 0x002fc800078c08ff */
[----:B------:R-:W-:-:S05]  /*53eb0*/  LEA.HI.X.SX32 R21, R25, R2, 0x1, P6 ;  /* 0x0000000219157211 */ /* 0x000fca00030f0eff */
[----:B0-----:R0:W-:Y:S01]  /*53ec0*/  @P4 STG.E.U16 [R20.64], R4 ;  /* 0x0000000414004986 */ /* 0x0011e2000c101508 */
[----:B------:R-:W-:Y:S02]  /*53ed0*/  PRMT R8, R8, 0x7632, R8 ;  /* 0x0000763208087816 */ /* 0x000fe40000000008 */
[----:B------:R-:W-:Y:S02]  /*53ee0*/  PRMT R12, R12, 0x7632, R12 ;  /* 0x000076320c0c7816 */ /* 0x000fe4000000000c */
[----:B------:R-:W-:Y:S02]  /*53ef0*/  ISETP.LT.AND P4, PT, R28, c[0x0][0x17c], !P0 ;  /* 0x00005f001c007a0c */ /* 0x000fe40004781270 */
[----:B------:R-:W4:Y:S01]  /*53f00*/  LDL.LU R28, [R1+0xd8] ;  /* 0x0000d800011c7983 */ /* 0x000f220000300800 */
[----:B--2---:R-:W-:Y:S01]  /*53f10*/  ISETP.LT.AND P3, PT, R3, c[0x0][0x17c], !P0 ;  /* 0x00005f0003007a0c */ /* 0x004fe20004761270 */
[----:B------:R-:W-:-:S04]  /*53f20*/  IMAD R3, R24, 0x4, R25 ;  /* 0x0000000418037824 */ /* 0x000fc800078e0219 */
[----:B------:R-:W-:Y:S01]  /*53f30*/  IMAD R25, R24, 0x4, R3 ;  /* 0x0000000418197824 */ /* 0x000fe200078e0203 */
[----:B------:R-:W-:-:S04]  /*53f40*/  LEA R22, P6, R3, R0, 0x1 ;  /* 0x0000000003167211 */ /* 0x000fc800078c08ff */
[----:B------:R-:W-:Y:S02]  /*53f50*/  LEA.HI.X.SX32 R23, R3, R2, 0x1, P6 ;  /* 0x0000000203177211 */ /* 0x000fe400030f0eff */
[----:B0-----:R-:W-:-:S04]  /*53f60*/  LEA R20, P6, R25, R0, 0x1 ;  /* 0x0000000019147211 */ /* 0x001fc800078c08ff */
[----:B------:R-:W-:Y:S01]  /*53f70*/  LEA.HI.X.SX32 R21, R25, R2, 0x1, P6 ;  /* 0x0000000219157211 */ /* 0x000fe200030f0eff */
[----:B------:R0:W-:Y:S01]  /*53f80*/  @P1 STG.E.U16 [R22.64], R8 ;  /* 0x0000000816001986 */ /* 0x0001e2000c101508 */
[----:B---3--:R-:W-:-:S03]  /*53f90*/  ISETP.LT.AND P1, PT, R26, c[0x0][0x17c], !P0 ;  /* 0x00005f001a007a0c */ /* 0x008fc60004721270 */
[----:B------:R1:W-:Y:S01]  /*53fa0*/  @P5 STG.E.U16 [R20.64], R12 ;  /* 0x0000000c14005986 */ /* 0x0003e2000c101508 */
[----:B-----5:R-:W-:-:S03]  /*53fb0*/  ISETP.LT.AND P5, PT, R29, c[0x0][0x17c], !P0 ;  /* 0x00005f001d007a0c */ /* 0x020fc600047a1270 */
[----:B------:R-:W2:Y:S04]  /*53fc0*/  LDL.LU R26, [R1+0xdc] ;  /* 0x0000dc00011a7983 */ /* 0x000ea80000300800 */
[----:B------:R-:W3:Y:S01]  /*53fd0*/  LDL.LU R29, [R1+0xe0] ;  /* 0x0000e000011d7983 */ /* 0x000ee20000300800 */
[----:B------:R-:W-:Y:S01]  /*53fe0*/  IMAD R3, R24, 0x4, R25 ;  /* 0x0000000418037824 */ /* 0x000fe200078e0219 */
[----:B------:R-:W-:Y:S02]  /*53ff0*/  PRMT R16, R16, 0x7632, R16 ;  /* 0x0000763210107816 */ /* 0x000fe40000000010 */
[----:B------:R-:W5:Y:S02]  /*54000*/  LDL.LU R25, [R1+0xe4] ;  /* 0x0000e40001197983 */ /* 0x000f640000300800 */
[----:B0-----:R-:W-:-:S04]  /*54010*/  LEA R22, P6, R3, R0, 0x1 ;  /* 0x0000000003167211 */ /* 0x001fc800078c08ff */
[----:B------:R-:W-:Y:S01]  /*54020*/  LEA.HI.X.SX32 R23, R3, R2, 0x1, P6 ;  /* 0x0000000203177211 */ /* 0x000fe200030f0eff */
[----:B------:R-:W-:-:S04]  /*54030*/  IMAD R8, R24, 0x4, R3 ;  /* 0x0000000418087824 */ /* 0x000fc800078e0203 */
[----:B------:R0:W-:Y:S01]  /*54040*/  @P3 STG.E.U16 [R22.64], R16 ;  /* 0x0000001016003986 */ /* 0x0001e2000c101508 */
[----:B-1----:R-:W-:Y:S01]  /*54050*/  LEA R20, P6, R8, R0, 0x1 ;  /* 0x0000000008147211 */ /* 0x002fe200078c08ff */
[--C-:B------:R-:W-:Y:S02]  /*54060*/  IMAD R3, R24, 0x4, R8.reuse ;  /* 0x0000000418037824 */ /* 0x100fe400078e0208 */
[----:B0-----:R-:W5:Y:S01]  /*54070*/  LDL.LU R16, [R1+0xd0] ;  /* 0x0000d00001107983 */ /* 0x001f620000300800 */
[----:B------:R-:W-:Y:S02]  /*54080*/  LEA.HI.X.SX32 R21, R8, R2, 0x1, P6 ;  /* 0x0000000208157211 */ /* 0x000fe400030f0eff */
[----:B------:R-:W-:Y:S01]  /*54090*/  PRMT R8, R4, 0x7632, R8 ;  /* 0x0000763204087816 */ /* 0x000fe20000000008 */
[----:B------:R-:W-:Y:S01]  /*540a0*/  IMAD R4, R24, 0x4, R3 ;  /* 0x0000000418047824 */ /* 0x000fe200078e0203 */
[----:B------:R-:W-:-:S03]  /*540b0*/  LEA R22, P6, R3, R0, 0x1 ;  /* 0x0000000003167211 */ /* 0x000fc600078c08ff */
[----:B------:R0:W-:Y:S01]  /*540c0*/  @P2 STG.E.U16 [R20.64], R8 ;  /* 0x0000000814002986 */ /* 0x0001e2000c101508 */
[----:B------:R-:W-:Y:S01]  /*540d0*/  LEA.HI.X.SX32 R23, R3, R2, 0x1, P6 ;  /* 0x0000000203177211 */ /* 0x000fe200030f0eff */
[----:B------:R-:W-:Y:S01]  /*540e0*/  IMAD R3, R24, 0x4, R4 ;  /* 0x0000000418037824 */ /* 0x000fe200078e0204 */
[----:B----4-:R-:W-:Y:S02]  /*540f0*/  ISETP.LT.AND P2, PT, R27, c[0x0][0x17c], !P0 ;  /* 0x00005f001b007a0c */ /* 0x010fe40004741270 */
[----:B------:R-:W4:Y:S01]  /*54100*/  LDL.LU R27, [R1+0x98] ;  /* 0x00009800011b7983 */ /* 0x000f220000300800 */
[----:B0-----:R-:W-:-:S03]  /*54110*/  LEA R20, P6, R4, R0, 0x1 ;  /* 0x0000000004147211 */ /* 0x001fc600078c08ff */
[----:B------:R0:W-:Y:S01]  /*54120*/  @P4 STG.E.U16 [R22.64], R9 ;  /* 0x0000000916004986 */ /* 0x0001e2000c101508 */
[----:B------:R-:W-:Y:S02]  /*54130*/  LEA.HI.X.SX32 R21, R4, R2, 0x1, P6 ;  /* 0x0000000204157211 */ /* 0x000fe400030f0eff */
[----:B0-----:R-:W-:-:S04]  /*54140*/  LEA R22, P6, R3, R0, 0x1 ;  /* 0x0000000003167211 */ /* 0x001fc800078c08ff */
[----:B------:R-:W-:Y:S01]  /*54150*/  LEA.HI.X.SX32 R23, R3, R2, 0x1, P6 ;  /* 0x0000000203177211 */ /* 0x000fe200030f0eff */
[----:B------:R0:W-:Y:S01]  /*54160*/  @P1 STG.E.U16 [R20.64], R13 ;  /* 0x0000000d14001986 */ /* 0x0001e2000c101508 */
[----:B------:R-:W-:-:S03]  /*54170*/  ISETP.LT.AND P4, PT, R28, c[0x0][0x17c], !P0 ;  /* 0x00005f001c007a0c */ /* 0x000fc60004781270 */
[----:B------:R-:W4:Y:S04]  /*54180*/  LDL.LU R28, [R1+0xec] ;  /* 0x0000ec00011c7983 */ /* 0x000f280000300800 */
[----:B------:R-:W-:Y:S01]  /*54190*/  @P5 STG.E.U16 [R22.64], R17 ;  /* 0x0000001116005986 */ /* 0x000fe2000c101508 */
[----:B--2---:R-:W-:-:S03]  /*541a0*/  ISETP.LT.AND P1, PT, R26, c[0x0][0x17c], !P0 ;  /* 0x00005f001a007a0c */ /* 0x004fc60004721270 */
[----:B------:R-:W2:Y:S01]  /*541b0*/  LDL.LU R26, [R1+0xf0] ;  /* 0x0000f000011a7983 */ /* 0x000ea20000300800 */
[----:B---3--:R-:W-:-:S03]  /*541c0*/  ISETP.LT.AND P5, PT, R29, c[0x0][0x17c], !P0 ;  /* 0x00005f001d007a0c */ /* 0x008fc600047a1270 */
[----:B------:R-:W3:Y:S01]  /*541d0*/  LDL.LU R29, [R1+0xf4] ;  /* 0x0000f400011d7983 */ /* 0x000ee20000300800 */
[----:B------:R-:W-:-:S04]  /*541e0*/  IMAD R4, R24, 0x4, R3 ;  /* 0x0000000418047824 */ /* 0x000fc800078e0203 */
[----:B------:R-:W-:Y:S01]  /*541f0*/  IMAD R3, R24, 0x4, R4 ;  /* 0x0000000418037824 */ /* 0x000fe200078e0204 */
[----:B0-----:R-:W-:-:S04]  /*54200*/  LEA R20, P6, R4, R0, 0x1 ;  /* 0x0000000004147211 */ /* 0x001fc800078c08ff */
[----:B------:R-:W-:Y:S01]  /*54210*/  LEA.HI.X.SX32 R21, R4, R2, 0x1, P6 ;  /* 0x0000000204157211 */ /* 0x000fe200030f0eff */
[----:B------:R-:W-:Y:S01]  /*54220*/  IMAD R4, R24, 0x4, R3 ;  /* 0x0000000418047824 */ /* 0x000fe200078e0203 */
[----:B------:R-:W-:Y:S02]  /*54230*/  LEA R8, P6, R3, R0, 0x1 ;  /* 0x0000000003087211 */ /* 0x000fe400078c08ff */
[----:B-----5:R-:W-:Y:S02]  /*54240*/  ISETP.LT.AND P3, PT, R16, c[0x0][0x17c], !P0 ;  /* 0x00005f0010007a0c */ /* 0x020fe40004761270 */
[----:B------:R-:W-:Y:S01]  /*54250*/  PRMT R12, R9, 0x7632, R12 ;  /* 0x00007632090c7816 */ /* 0x000fe2000000000c */
[----:B------:R-:W5:Y:S01]  /*54260*/  LDL.LU R16, [R1+0xf8] ;  /* 0x0000f80001107983 */ /* 0x000f620000300800 */
[----:B------:R-:W-:Y:S01]  /*54270*/  LEA.HI.X.SX32 R9, R3, R2, 0x1, P6 ;  /* 0x0000000203097211 */ /* 0x000fe200030f0eff */
[----:B------:R-:W-:-:S08]  /*54280*/  IMAD R3, R24, 0x4, R4 ;  /* 0x0000000418037824 */ /* 0x000fd000078e0204 */
[----:B------:R0:W-:Y:S01]  /*54290*/  @P3 STG.E.U16 [R20.64], R5 ;  /* 0x0000000514003986 */ /* 0x0001e2000c101508 */
[----:B------:R-:W-:-:S03]  /*542a0*/  ISETP.LT.AND P3, PT, R25, c[0x0][0x17c], !P0 ;  /* 0x00005f0019007a0c */ /* 0x000fc60004761270 */
[----:B------:R1:W-:Y:S01]  /*542b0*/  @P2 STG.E.U16 [R8.64], R12 ;  /* 0x0000000c08002986 */ /* 0x0003e2000c101508 */
[----:B----4-:R-:W-:Y:S02]  /*542c0*/  ISETP.LT.AND P2, PT, R27, c[0x0][0x17c], !P0 ;  /* 0x00005f001b007a0c */ /* 0x010fe40004741270 */
[----:B------:R-:W-:Y:S01]  /*542d0*/  PRMT R13, R13, 0x7632, R13 ;  /* 0x000076320d0d7816 */ /* 0x000fe2000000000d */
[----:B------:R-:W4:Y:S01]  /*542e0*/  LDL.LU R25, [R1+0xfc] ;  /* 0x0000fc0001197983 */ /* 0x000f220000300800 */
[----:B0-----:R-:W-:-:S04]  /*542f0*/  LEA R20, P6, R4, R0, 0x1 ;  /* 0x0000000004147211 */ /* 0x001fc800078c08ff */
[----:B------:R-:W-:Y:S01]  /*54300*/  LEA.HI.X.SX32 R21, R4, R2, 0x1, P6 ;  /* 0x0000000204157211 */ /* 0x000fe200030f0eff */
[----:B------:R-:W-:Y:S01]  /*54310*/  IMAD R4, R27, c[0x0][0x198], RZ ;  /* 0x000066001b047a24 */ /* 0x000fe200078e02ff */
[----:B-1----:R-:W-:Y:S01]  /*54320*/  LEA R8, P6, R3, R0, 0x1 ;  /* 0x0000000003087211 */ /* 0x002fe200078c08ff */
[----:B------:R-:W4:Y:S01]  /*54330*/  LDL.LU R27, [R1+0x100] ;  /* 0x00010000011b7983 */ /* 0x000f220000300800 */
[----:B------:R-:W-:Y:S02]  /*54340*/  PRMT R17, R17, 0x7632, R17 ;  /* 0x0000763211117816 */ /* 0x000fe40000000011 */
[----:B------:R-:W-:Y:S02]  /*54350*/  LEA.HI.X.SX32 R9, R3, R2, 0x1, P6 ;  /* 0x0000000203097211 */ /* 0x000fe400030f0eff */
[----:B------:R-:W-:Y:S01]  /*54360*/  LEA R12, P6, R4, R0, 0x1 ;  /* 0x00000000040c7211 */ /* 0x000fe200078c08ff */
[----:B------:R0:W-:Y:S04]  /*54370*/  @P4 STG.E.U16 [R20.64], R13 ;  /* 0x0000000d14004986 */ /* 0x0001e8000c101508 */
[----:B------:R1:W-:Y:S01]  /*54380*/  @P1 STG.E.U16 [R8.64], R17 ;  /* 0x0000001108001986 */ /* 0x0003e2000c101508 */
[----:B------:R-:W-:-:S03]  /*54390*/  ISETP.LT.AND P4, PT, R28, c[0x0][0x17c], !P0 ;  /* 0x00005f001c007a0c */ /* 0x000fc60004781270 */
[----:B------:R-:W4:Y:S01]  /*543a0*/  LDL.LU R28, [R1+0x104] ;  /* 0x00010400011c7983 */ /* 0x000f220000300800 */
[----:B0-----:R-:W-:Y:S02]  /*543b0*/  LEA.HI.X.SX32 R13, R4, R2, 0x1, P6 ;  /* 0x00000002040d7211 */ /* 0x001fe400030f0eff */
[----:B-1----:R-:W-:-:S05]  /*543c0*/  PRMT R8, R5, 0x7632, R8 ;  /* 0x0000763205087816 */ /* 0x002fca0000000008 */
[----:B------:R0:W-:Y:S01]  /*543d0*/  @P2 STG.E.U16 [R12.64], R8 ;  /* 0x000000080c002986 */ /* 0x0001e2000c101508 */
[----:B--2---:R-:W-:-:S03]  /*543e0*/  ISETP.LT.AND P1, PT, R26, c[0x0][0x17c], !P0 ;  /* 0x00005f001a007a0c */ /* 0x004fc60004721270 */
[----:B------:R-:W2:Y:S01]  /*543f0*/  LDL.LU R26, [R1+0x108] ;  /* 0x00010800011a7983 */ /* 0x000ea20000300800 */
[----:B---3--:R-:W-:-:S03]  /*54400*/  ISETP.LT.AND P2, PT, R29, c[0x0][0x17c], !P0 ;  /* 0x00005f001d007a0c */ /* 0x008fc60004741270 */
[----:B------:R-:W3:Y:S01]  /*54410*/  LDL.LU R29, [R1+0x10c] ;  /* 0x00010c00011d7983 */ /* 0x000ee20000300800 */
[----:B------:R-:W-:-:S04]  /*54420*/  IMAD R3, R24, 0x8, R3 ;  /* 0x0000000818037824 */ /* 0x000fc800078e0203 */
[----:B------:R-:W-:Y:S01]  /*54430*/  IMAD R9, R24, 0x4, R3 ;  /* 0x0000000418097824 */ /* 0x000fe200078e0203 */
[----:B------:R-:W-:-:S04]  /*54440*/  LEA R4, P6, R3, R0, 0x1 ;  /* 0x0000000003047211 */ /* 0x000fc800078c08ff */
[----:B------:R-:W-:Y:S01]  /*54450*/  LEA.HI.X.SX32 R5, R3, R2, 0x1, P6 ;  /* 0x0000000203057211 */ /* 0x000fe200030f0eff */
[----:B------:R-:W-:Y:S01]  /*54460*/  IMAD R3, R24, 0x4, R9 ;  /* 0x0000000418037824 */ /* 0x000fe200078e0209 */
[----:B0-----:R-:W-:-:S03]  /*54470*/  LEA R8, P6, R9, R0, 0x1 ;  /* 0x0000000009087211 */ /* 0x001fc600078c08ff */
[----:B------:R0:W-:Y:S01]  /*54480*/  @P5 STG.E.U16 [R4.64], R10 ;  /* 0x0000000a04005986 */ /* 0x0001e2000c101508 */
[----:B------:R-:W-:Y:S01]  /*54490*/  LEA.HI.X.SX32 R9, R9, R2, 0x1, P6 ;  /* 0x0000000209097211 */ /* 0x000fe200030f0eff */
[----:B------:R-:W-:-:S04]  /*544a0*/  IMAD R17, R24, 0x4, R3 ;  /* 0x0000000418117824 */ /* 0x000fc800078e0203 */
[----:B------:R1:W-:Y:S01]  /*544b0*/  @P3 STG.E.U16 [R8.64], R14 ;  /* 0x0000000e08003986 */ /* 0x0003e2000c101508 */
[----:B0-----:R-:W-:-:S04]  /*544c0*/  LEA R4, P6, R3, R0, 0x1 ;  /* 0x0000000003047211 */ /* 0x001fc800078c08ff */
[----:B------:R-:W-:Y:S01]  /*544d0*/  LEA.HI.X.SX32 R5, R3, R2, 0x1, P6 ;  /* 0x0000000203057211 */ /* 0x000fe200030f0eff */
[----:B------:R-:W-:Y:S01]  /*544e0*/  IMAD R3, R24, 0x4, R17 ;  /* 0x0000000418037824 */ /* 0x000fe200078e0211 */
[----:B-1----:R-:W-:-:S03]  /*544f0*/  LEA R8, P6, R17, R0, 0x1 ;  /* 0x0000000011087211 */ /* 0x002fc600078c08ff */
[----:B------:R0:W-:Y:S01]  /*54500*/  @P4 STG.E.U16 [R4.64], R18 ;  /* 0x0000001204004986 */ /* 0x0001e2000c101508 */
[----:B------:R-:W-:Y:S01]  /*54510*/  LEA.HI.X.SX32 R9, R17, R2, 0x1, P6 ;  /* 0x0000000211097211 */ /* 0x000fe200030f0eff */
[----:B------:R-:W-:Y:S01]  /*54520*/  IMAD R13, R24, 0x4, R3 ;  /* 0x00000004180d7824 */ /* 0x000fe200078e0203 */
[----:B-----5:R-:W-:Y:S02]  /*54530*/  ISETP.LT.AND P5, PT, R16, c[0x0][0x17c], !P0 ;  /* 0x00005f0010007a0c */ /* 0x020fe400047a1270 */
[----:B----4-:R-:W-:Y:S02]  /*54540*/  ISETP.LT.AND P3, PT, R25, c[0x0][0x17c], !P0 ;  /* 0x00005f0019007a0c */ /* 0x010fe40004761270 */
[----:B------:R-:W4:Y:S01]  /*54550*/  LDL.LU R25, [R1+0x110] ;  /* 0x0001100001197983 */ /* 0x000f220000300800 */
[----:B0-----:R-:W-:-:S03]  /*54560*/  LEA R4, P6, R3, R0, 0x1 ;  /* 0x0000000003047211 */ /* 0x001fc600078c08ff */
[----:B------:R0:W-:Y:S01]  /*54570*/  @P1 STG.E.U16 [R8.64], R6 ;  /* 0x0000000608001986 */ /* 0x0001e2000c101508 */
[----:B------:R-:W-:Y:S02]  /*54580*/  LEA.HI.X.SX32 R5, R3, R2, 0x1, P6 ;  /* 0x0000000203057211 */ /* 0x000fe400030f0eff */
[----:B------:R-:W-:Y:S02]  /*54590*/  PRMT R10, R10, 0x7632, R10 ;  /* 0x000076320a0a7816 */ /* 0x000fe4000000000a */
[----:B------:R-:W-:Y:S02]  /*545a0*/  PRMT R14, R14, 0x7632, R14 ;  /* 0x000076320e0e7816 */ /* 0x000fe4000000000e */
[----:B0-----:R-:W-:-:S04]  /*545b0*/  LEA R8, P6, R13, R0, 0x1 ;  /* 0x000000000d087211 */ /* 0x001fc800078c08ff */
[----:B------:R-:W-:Y:S01]  /*545c0*/  LEA.HI.X.SX32 R9, R13, R2, 0x1, P6 ;  /* 0x000000020d097211 */ /* 0x000fe200030f0eff */
[----:B------:R0:W-:Y:S01]  /*545d0*/  @P2 STG.E.U16 [R4.64], R10 ;  /* 0x0000000a04002986 */ /* 0x0001e2000c101508 */
[----:B------:R-:W-:Y:S02]  /*545e0*/  ISETP.LT.AND P4, PT, R27, c[0x0][0x17c], !P0 ;  /* 0x00005f001b007a0c */ /* 0x000fe40004781270 */
[----:B------:R-:W-:Y:S01]  /*545f0*/  ISETP.LT.AND P1, PT, R28, c[0x0][0x17c], !P0 ;  /* 0x00005f001c007a0c */ /* 0x000fe20004721270 */
[----:B------:R-:W5:Y:S04]  /*54600*/  LDL.LU R27, [R1+0x114] ;  /* 0x00011400011b7983 */ /* 0x000f680000300800 */
[----:B------:R-:W5:Y:S04]  /*54610*/  LDL.LU R28, [R1+0xa8] ;  /* 0x0000a800011c7983 */ /* 0x000f680000300800 */
[----:B------:R1:W-:Y:S01]  /*54620*/  @P5 STG.E.U16 [R8.64], R14 ;  /* 0x0000000e08005986 */ /* 0x0003e2000c101508 */
[----:B--2---:R-:W-:-:S03]  /*54630*/  ISETP.LT.AND P2, PT, R26, c[0x0][0x17c], !P0 ;  /* 0x00005f001a007a0c */ /* 0x004fc60004741270 */
[----:B------:R-:W2:Y:S01]  /*54640*/  LDL.LU R26, [R1+0x118] ;  /* 0x00011800011a7983 */ /* 0x000ea20000300800 */
[----:B---3--:R-:W-:-:S03]  /*54650*/  ISETP.LT.AND P5, PT, R29, c[0x0][0x17c], !P0 ;  /* 0x00005f001d007a0c */ /* 0x008fc600047a1270 */
[----:B------:R-:W3:Y:S01]  /*54660*/  LDL.LU R29, [R1+0xe8] ;  /* 0x0000e800011d7983 */ /* 0x000ee20000300800 */
[----:B------:R-:W-:Y:S01]  /*54670*/  IMAD R3, R24, 0x4, R13 ;  /* 0x0000000418037824 */ /* 0x000fe200078e020d */
[----:B------:R-:W-:-:S03]  /*54680*/  PRMT R18, R18, 0x7632, R18 ;  /* 0x0000763212127816 */ /* 0x000fc60000000012 */
[----:B------:R-:W-:Y:S01]  /*54690*/  IMAD R13, R24, 0x4, R3 ;  /* 0x00000004180d7824 */ /* 0x000fe200078e0203 */
[----:B0-----:R-:W-:-:S04]  /*546a0*/  LEA R4, P6, R3, R0, 0x1 ;  /* 0x0000000003047211 */ /* 0x001fc800078c08ff */
[----:B------:R-:W-:Y:S01]  /*546b0*/  LEA.HI.X.SX32 R5, R3, R2, 0x1, P6 ;  /* 0x0000000203057211 */ /* 0x000fe200030f0eff */
[----:B------:R-:W-:-:S04]  /*546c0*/  IMAD R3, R24, 0x4, R13 ;  /* 0x0000000418037824 */ /* 0x000fc800078e020d */
[----:B------:R0:W-:Y:S01]  /*546d0*/  @P3 STG.E.U16 [R4.64], R18 ;  /* 0x0000001204003986 */ /* 0x0001e2000c101508 */
[-C--:B------:R-:W-:Y:S01]  /*546e0*/  LEA R16, P3, R3, R0.reuse, 0x1 ;  /* 0x0000000003107211 */ /* 0x080fe200078608ff */
[C---:B------:R-:W-:Y:S01]  /*546f0*/  IMAD R21, R24.reuse, 0x4, R3 ;  /* 0x0000000418157824 */ /* 0x040fe200078e0203 */
[----:B------:R-:W-:Y:S02]  /*54700*/  LEA R12, P6, R13, R0, 0x1 ;  /* 0x000000000d0c7211 */ /* 0x000fe400078c08ff */
[-C--:B------:R-:W-:Y:S01]  /*54710*/  LEA.HI.X.SX32 R17, R3, R2.reuse, 0x1, P3 ;  /* 0x0000000203117211 */ /* 0x080fe200018f0eff */
[----:B------:R-:W-:Y:S01]  /*54720*/  IMAD R3, R24, 0x4, R21 ;  /* 0x0000000418037824 */ /* 0x000fe200078e0215 */
[----:B------:R-:W-:Y:S02]  /*54730*/  PRMT R6, R6, 0x7632, R6 ;  /* 0x0000763206067816 */ /* 0x000fe40000000006 */
[----:B------:R-:W-:Y:S01]  /*54740*/  LEA.HI.X.SX32 R13, R13, R2, 0x1, P6 ;  /* 0x000000020d0d7211 */ /* 0x000fe200030f0eff */
[----:B-1----:R-:W-:Y:S01]  /*54750*/  IMAD R9, R24, 0x4, R3 ;  /* 0x0000000418097824 */ /* 0x002fe200078e0203 */
[----:B------:R-:W-:-:S03]  /*54760*/  LEA R20, P6, R21, R0, 0x1 ;  /* 0x0000000015147211 */ /* 0x000fc600078c08ff */
[----:B------:R-:W-:Y:S01]  /*54770*/  IMAD R23, R24, 0x4, R9 ;  /* 0x0000000418177824 */ /* 0x000fe200078e0209 */
[----:B------:R1:W-:Y:S01]  /*54780*/  @P4 STG.E.U16 [R12.64], R6 ;  /* 0x000000060c004986 */ /* 0x0003e2000c101508 */
[----:B------:R-:W-:-:S03]  /*54790*/  LEA.HI.X.SX32 R21, R21, R2, 0x1, P6 ;  /* 0x0000000215157211 */ /* 0x000fc600030f0eff */
[----:B------:R-:W-:Y:S01]  /*547a0*/  @P1 STG.E.U16 [R16.64], R11 ;  /* 0x0000000b10001986 */ /* 0x000fe2000c101508 */
[----:B0-----:R-:W-:-:S03]  /*547b0*/  LEA R4, P1, R3, R0, 0x1 ;  /* 0x0000000003047211 */ /* 0x001fc600078208ff */
[----:B------:R0:W-:Y:S01]  /*547c0*/  @P2 STG.E.U16 [R20.64], R15 ;  /* 0x0000000f14002986 */ /* 0x0001e2000c101508 */
[----:B------:R-:W-:Y:S02]  /*547d0*/  LEA.HI.X.SX32 R5, R3, R2, 0x1, P1 ;  /* 0x0000000203057211 */ /* 0x000fe400008f0eff */
[----:B----4-:R-:W-:Y:S01]  /*547e0*/  ISETP.LT.AND P4, PT, R25, c[0x0][0x17c], !P0 ;  /* 0x00005f0019007a0c */ /* 0x010fe20004781270 */
[C---:B------:R-:W-:Y:S01]  /*547f0*/  IMAD R25, R24.reuse, 0x4, R23 ;  /* 0x0000000418197824 */ /* 0x040fe200078e0217 */
[-C--:B-1----:R-:W-:Y:S02]  /*54800*/  LEA R12, P2, R9, R0.reuse, 0x1 ;  /* 0x00000000090c7211 */ /* 0x082fe400078408ff */
[----:B------:R-:W-:Y:S01]  /*54810*/  LEA R8, P1, R23, R0, 0x1 ;  /* 0x0000000017087211 */ /* 0x000fe200078208ff */
[----:B------:R-:W-:Y:S01]  /*54820*/  IMAD R3, R24, 0x4, R25 ;  /* 0x0000000418037824 */ /* 0x000fe200078e0219 */
[-C--:B------:R-:W-:Y:S02]  /*54830*/  LEA.HI.X.SX32 R13, R9, R2.reuse, 0x1, P2 ;  /* 0x00000002090d7211 */ /* 0x080fe400010f0eff */
[----:B------:R-:W-:-:S02]  /*54840*/  LEA.HI.X.SX32 R9, R23, R2, 0x1, P1 ;  /* 0x0000000217097211 */ /* 0x000fc400008f0eff */
[----:B0-----:R-:W-:-:S04]  /*54850*/  LEA R20, P1, R3, R0, 0x1 ;  /* 0x0000000003147211 */ /* 0x001fc800078208ff */
[----:B------:R-:W-:Y:S02]  /*54860*/  LEA.HI.X.SX32 R21, R3, R2, 0x1, P1 ;  /* 0x0000000203157211 */ /* 0x000fe400008f0eff */
[----:B------:R-:W-:Y:S02]  /*54870*/  LEA R16, P6, R25, R0, 0x1 ;  /* 0x0000000019107211 */ /* 0x000fe400078c08ff */
[----:B-----5:R-:W-:Y:S02]  /*54880*/  ISETP.LT.AND P3, PT, R27, c[0x0][0x17c], !P0 ;  /* 0x00005f001b007a0c */ /* 0x020fe40004761270 */
[----:B------:R-:W-:Y:S01]  /*54890*/  PRMT R11, R11, 0x7632, R11 ;  /* 0x000076320b0b7816 */ /* 0x000fe2000000000b */
[----:B------:R-:W-:Y:S01]  /*548a0*/  IMAD R27, R28, c[0x0][0x198], RZ ;  /* 0x000066001c1b7a24 */ /* 0x000fe200078e02ff */
[----:B------:R-:W-:Y:S02]  /*548b0*/  LEA.HI.X.SX32 R17, R25, R2, 0x1, P6 ;  /* 0x0000000219117211 */ /* 0x000fe400030f0eff */
[----:B------:R-:W-:Y:S01]  /*548c0*/  PRMT R15, R15, 0x7632, R15 ;  /* 0x000076320f0f7816 */ /* 0x000fe2000000000f */
[----:B------:R0:W-:Y:S01]  /*548d0*/  @P5 STG.E.U16 [R4.64], R19 ;  /* 0x0000001304005986 */ /* 0x0001e2000c101508 */
[----:B------:R-:W-:-:S03]  /*548e0*/  PRMT R10, R19, 0x7632, R10 ;  /* 0x00007632130a7816 */ /* 0x000fc6000000000a */
[----:B------:R0:W-:Y:S01]  /*548f0*/  @P4 STG.E.U16 [R12.64], R7 ;  /* 0x000000070c004986 */ /* 0x0001e2000c101508 */
[----:B------:R-:W-:-:S03]  /*54900*/  LEA R22, P6, R27, R0, 0x1 ;  /* 0x000000001b167211 */ /* 0x000fc600078c08ff */
[----:B------:R0:W-:Y:S01]  /*54910*/  @P3 STG.E.U16 [R8.64], R11 ;  /* 0x0000000b08003986 */ /* 0x0001e2000c101508 */
[----:B------:R-:W-:Y:S02]  /*54920*/  LEA.HI.X.SX32 R23, R27, R2, 0x1, P6 ;  /* 0x000000021b177211 */ /* 0x000fe400030f0eff */
[----:B--2---:R-:W-:Y:S02]  /*54930*/  ISETP.LT.AND P2, PT, R26, c[0x0][0x17c], !P0 ;  /* 0x00005f001a007a0c */ /* 0x004fe40004741270 */
[----:B---3--:R-:W-:Y:S02]  /*54940*/  ISETP.LT.AND P1, PT, R29, c[0x0][0x17c], !P0 ;  /* 0x00005f001d007a0c */ /* 0x008fe40004721270 */
[----:B------:R-:W-:-:S09]  /*54950*/  ISETP.LT.AND P0, PT, R28, c[0x0][0x17c], !P0 ;  /* 0x00005f001c007a0c */ /* 0x000fd20004701270 */
[----:B------:R0:W-:Y:S04]  /*54960*/  @P2 STG.E.U16 [R16.64], R15 ;  /* 0x0000000f10002986 */ /* 0x0001e8000c101508 */
[----:B------:R0:W-:Y:S01]  /*54970*/  @P1 STG.E.U16 [R20.64], R10 ;  /* 0x0000000a14001986 */ /* 0x0001e2000c101508 */
[----:B------:R-:W-:Y:S05]  /*54980*/  @!P0 EXIT ;  /* 0x000000000000894d */ /* 0x000fea0003800000 */
[----:B0-----:R-:W-:-:S05]  /*54990*/  PRMT R11, R7, 0x7632, R11 ;  /* 0x00007632070b7816 */ /* 0x001fca000000000b */
[----:B------:R-:W-:Y:S01]  /*549a0*/  STG.E.U16 [R22.64], R11 ;  /* 0x0000000b16007986 */ /* 0x000fe2000c101508 */
[----:B------:R-:W-:Y:S05]  /*549b0*/  EXIT ;  /* 0x000000000000794d */ /* 0x000fea0003800000 */
.L_x_4:
[----:B------:R-:W-:-:S00]  /*549c0*/  BRA `(.L_x_4) ;  /* 0xfffffff000007947 */ /* 0x000fc0000383ffff */
[----:B------:R-:W-:-:S00]  /*549d0*/  NOP ;  /* 0x0000000000007918 */ /* 0x000fc00000000000 */
        /* <DEDUP_REMOVED lines=10> */
.L_x_5:


//--------------------- .nv.shared.matmul_kernel  --------------------------
	.section	.nv.shared.matmul_kernel,"aw",@nobits
	.sectionflags	@""
	.align	16
